//
// Generated by NVIDIA NVVM Compiler
//
// Compiler Build ID: CL-36424714
// Cuda compilation tools, release 13.0, V13.0.88
// Based on NVVM 20.0.0
//

.version 9.0
.target sm_100
.address_size 64

	// .globl	_Z12setup_statesP17curandStateXORWOWi
.extern .func  (.param .b32 func_retval0) vprintf
(
	.param .b64 vprintf_param_0,
	.param .b64 vprintf_param_1
)
;
.func  (.param .align 16 .b8 func_retval0[16]) __internal_trig_reduction_slowpathd
(
	.param .b64 __internal_trig_reduction_slowpathd_param_0
)
;
.func  (.param .b64 func_retval0) __internal_accurate_pow
(
	.param .b64 __internal_accurate_pow_param_0
)
;
.global .align 4 .b8 precalc_xorwow_matrix[102400];
.global .align 4 .b8 precalc_xorwow_offset_matrix[102400];
.global .align 4 .b8 mrg32k3aM1[2304];
.global .align 4 .b8 mrg32k3aM2[2304];
.global .align 4 .b8 mrg32k3aM1SubSeq[2016];
.global .align 4 .b8 mrg32k3aM2SubSeq[2016];
.global .align 4 .b8 mrg32k3aM1Seq[2304];
.global .align 4 .b8 mrg32k3aM2Seq[2304];
.const .align 8 .b8 __cr_lgamma_table[72];
// _ZZN3cub18CUB_300001_SM_10006detail6reduce28DeviceReduceSingleTileKernelINS2_10policy_hubINS0_12KeyValuePairIidEEiNS0_6ArgMinEE10Policy1000ENS0_21ArgIndexInputIteratorIPdidEEPS6_iS7_NS2_20empty_problem_init_tIS6_EES6_N4cuda3std3__410__identityEEEvT0_T1_T2_T3_T4_T6_E12temp_storage has been demoted
// _ZZN3cub18CUB_300001_SM_10006detail6reduce18DeviceReduceKernelINS2_10policy_hubINS0_12KeyValuePairIidEEiNS0_6ArgMinEE10Policy1000ENS0_21ArgIndexInputIteratorIPdidEEiS7_S6_N4cuda3std3__410__identityEEEvT0_PT3_T1_NS0_13GridEvenShareISK_EET2_T4_E12temp_storage has been demoted
// _ZZN3cub18CUB_300001_SM_10006detail6reduce28DeviceReduceSingleTileKernelINS2_10policy_hubINS0_12KeyValuePairIidEEiNS0_6ArgMinEE10Policy1000EPS6_SA_iS7_NS2_20empty_problem_init_tIS6_EES6_N4cuda3std3__410__identityEEEvT0_T1_T2_T3_T4_T6_E12temp_storage has been demoted
.global .align 1 .b8 _ZN34_INTERNAL_868acca0_4_k_cu_3f6c161c4cuda3std3__45__cpo5beginE[1];
.global .align 1 .b8 _ZN34_INTERNAL_868acca0_4_k_cu_3f6c161c4cuda3std3__45__cpo3endE[1];
.global .align 1 .b8 _ZN34_INTERNAL_868acca0_4_k_cu_3f6c161c4cuda3std3__45__cpo6cbeginE[1];
.global .align 1 .b8 _ZN34_INTERNAL_868acca0_4_k_cu_3f6c161c4cuda3std3__45__cpo4cendE[1];
.global .align 1 .b8 _ZN34_INTERNAL_868acca0_4_k_cu_3f6c161c4cuda3std3__45__cpo6rbeginE[1];
.global .align 1 .b8 _ZN34_INTERNAL_868acca0_4_k_cu_3f6c161c4cuda3std3__45__cpo4rendE[1];
.global .align 1 .b8 _ZN34_INTERNAL_868acca0_4_k_cu_3f6c161c4cuda3std3__45__cpo7crbeginE[1];
.global .align 1 .b8 _ZN34_INTERNAL_868acca0_4_k_cu_3f6c161c4cuda3std3__45__cpo5crendE[1];
.global .align 1 .b8 _ZN34_INTERNAL_868acca0_4_k_cu_3f6c161c4cuda3std3__436_GLOBAL__N__868acca0_4_k_cu_3f6c161c6ignoreE[1];
.global .align 1 .b8 _ZN34_INTERNAL_868acca0_4_k_cu_3f6c161c4cuda3std3__419piecewise_constructE[1];
.global .align 1 .b8 _ZN34_INTERNAL_868acca0_4_k_cu_3f6c161c4cuda3std3__48in_placeE[1];
.global .align 1 .b8 _ZN34_INTERNAL_868acca0_4_k_cu_3f6c161c4cuda3std3__420unreachable_sentinelE[1];
.global .align 1 .b8 _ZN34_INTERNAL_868acca0_4_k_cu_3f6c161c4cuda3std3__47nulloptE[1];
.global .align 1 .b8 _ZN34_INTERNAL_868acca0_4_k_cu_3f6c161c4cuda3std3__48unexpectE[1];
.global .align 1 .b8 _ZN34_INTERNAL_868acca0_4_k_cu_3f6c161c4cuda3std6ranges3__45__cpo4swapE[1];
.global .align 1 .b8 _ZN34_INTERNAL_868acca0_4_k_cu_3f6c161c4cuda3std6ranges3__45__cpo9iter_moveE[1];
.global .align 1 .b8 _ZN34_INTERNAL_868acca0_4_k_cu_3f6c161c4cuda3std6ranges3__45__cpo5beginE[1];
.global .align 1 .b8 _ZN34_INTERNAL_868acca0_4_k_cu_3f6c161c4cuda3std6ranges3__45__cpo3endE[1];
.global .align 1 .b8 _ZN34_INTERNAL_868acca0_4_k_cu_3f6c161c4cuda3std6ranges3__45__cpo6cbeginE[1];
.global .align 1 .b8 _ZN34_INTERNAL_868acca0_4_k_cu_3f6c161c4cuda3std6ranges3__45__cpo4cendE[1];
.global .align 1 .b8 _ZN34_INTERNAL_868acca0_4_k_cu_3f6c161c4cuda3std6ranges3__45__cpo7advanceE[1];
.global .align 1 .b8 _ZN34_INTERNAL_868acca0_4_k_cu_3f6c161c4cuda3std6ranges3__45__cpo9iter_swapE[1];
.global .align 1 .b8 _ZN34_INTERNAL_868acca0_4_k_cu_3f6c161c4cuda3std6ranges3__45__cpo4nextE[1];
.global .align 1 .b8 _ZN34_INTERNAL_868acca0_4_k_cu_3f6c161c4cuda3std6ranges3__45__cpo4prevE[1];
.global .align 1 .b8 _ZN34_INTERNAL_868acca0_4_k_cu_3f6c161c4cuda3std6ranges3__45__cpo4dataE[1];
.global .align 1 .b8 _ZN34_INTERNAL_868acca0_4_k_cu_3f6c161c4cuda3std6ranges3__45__cpo5cdataE[1];
.global .align 1 .b8 _ZN34_INTERNAL_868acca0_4_k_cu_3f6c161c4cuda3std6ranges3__45__cpo4sizeE[1];
.global .align 1 .b8 _ZN34_INTERNAL_868acca0_4_k_cu_3f6c161c4cuda3std6ranges3__45__cpo5ssizeE[1];
.global .align 1 .b8 _ZN34_INTERNAL_868acca0_4_k_cu_3f6c161c4cuda3std6ranges3__45__cpo8distanceE[1];
.global .align 1 .b8 _ZN34_INTERNAL_868acca0_4_k_cu_3f6c161c6thrust24THRUST_300001_SM_1000_NS6system6detail10sequential3seqE[1];
.global .align 1 .b8 _ZN34_INTERNAL_868acca0_4_k_cu_3f6c161c6thrust24THRUST_300001_SM_1000_NS12placeholders2_1E[1];
.global .align 1 .b8 _ZN34_INTERNAL_868acca0_4_k_cu_3f6c161c6thrust24THRUST_300001_SM_1000_NS12placeholders2_2E[1];
.global .align 1 .b8 _ZN34_INTERNAL_868acca0_4_k_cu_3f6c161c6thrust24THRUST_300001_SM_1000_NS12placeholders2_3E[1];
.global .align 1 .b8 _ZN34_INTERNAL_868acca0_4_k_cu_3f6c161c6thrust24THRUST_300001_SM_1000_NS12placeholders2_4E[1];
.global .align 1 .b8 _ZN34_INTERNAL_868acca0_4_k_cu_3f6c161c6thrust24THRUST_300001_SM_1000_NS12placeholders2_5E[1];
.global .align 1 .b8 _ZN34_INTERNAL_868acca0_4_k_cu_3f6c161c6thrust24THRUST_300001_SM_1000_NS12placeholders2_6E[1];
.global .align 1 .b8 _ZN34_INTERNAL_868acca0_4_k_cu_3f6c161c6thrust24THRUST_300001_SM_1000_NS12placeholders2_7E[1];
.global .align 1 .b8 _ZN34_INTERNAL_868acca0_4_k_cu_3f6c161c6thrust24THRUST_300001_SM_1000_NS12placeholders2_8E[1];
.global .align 1 .b8 _ZN34_INTERNAL_868acca0_4_k_cu_3f6c161c6thrust24THRUST_300001_SM_1000_NS12placeholders2_9E[1];
.global .align 1 .b8 _ZN34_INTERNAL_868acca0_4_k_cu_3f6c161c6thrust24THRUST_300001_SM_1000_NS12placeholders3_10E[1];
.global .align 1 .b8 $str[10] = {10, 10, 102, 48, 32, 61, 32, 37, 102};
.global .align 1 .b8 $str$1[10] = {99, 111, 110, 118, 101, 114, 103, 101, 100};
.global .align 1 .b8 $str$2[44] = {65, 108, 112, 104, 97, 32, 105, 115, 32, 122, 101, 114, 111, 44, 32, 110, 111, 32, 109, 111, 118, 101, 109, 101, 110, 116, 32, 105, 110, 32, 105, 116, 101, 114, 97, 116, 105, 111, 110, 61, 37, 100, 10};
.global .align 4 .b8 __cudart_i2opi_f[24] = {65, 144, 67, 60, 153, 149, 98, 219, 192, 221, 52, 245, 209, 87, 39, 252, 41, 21, 68, 78, 110, 131, 249, 162};
.global .align 8 .b8 __cudart_i2opi_d[144] = {8, 93, 141, 31, 177, 95, 251, 107, 234, 146, 82, 138, 247, 57, 7, 61, 123, 241, 229, 235, 199, 186, 39, 117, 45, 234, 95, 158, 102, 63, 70, 79, 183, 9, 203, 39, 207, 126, 54, 109, 31, 109, 10, 90, 139, 17, 47, 239, 15, 152, 5, 222, 255, 151, 248, 31, 59, 40, 249, 189, 139, 95, 132, 156, 244, 57, 83, 131, 57, 214, 145, 57, 65, 126, 95, 180, 38, 112, 156, 233, 132, 68, 187, 46, 245, 53, 130, 232, 62, 167, 41, 177, 28, 235, 29, 254, 28, 146, 209, 9, 234, 46, 73, 6, 224, 210, 77, 66, 58, 110, 36, 183, 97, 197, 187, 222, 171, 99, 81, 254, 65, 144, 67, 60, 153, 149, 98, 219, 192, 221, 52, 245, 209, 87, 39, 252, 41, 21, 68, 78, 110, 131, 249, 162};
.global .align 16 .b8 __cudart_sin_cos_coeffs[128] = {70, 210, 176, 44, 241, 229, 90, 190, 146, 227, 172, 105, 227, 29, 199, 62, 161, 98, 219, 25, 160, 1, 42, 191, 24, 8, 17, 17, 17, 17, 129, 63, 84, 85, 85, 85, 85, 85, 197, 191, 0, 0, 0, 0, 0, 0, 0, 0, 0, 0, 0, 0, 0, 0, 0, 0, 100, 129, 253, 32, 131, 255, 168, 189, 40, 133, 239, 193, 167, 238, 33, 62, 217, 230, 6, 142, 79, 126, 146, 190, 233, 188, 221, 25, 160, 1, 250, 62, 71, 93, 193, 22, 108, 193, 86, 191, 81, 85, 85, 85, 85, 85, 165, 63, 0, 0, 0, 0, 0, 0, 224, 191, 0, 0, 0, 0, 0, 0, 240, 63};

.visible .entry _Z12setup_statesP17curandStateXORWOWi(
	.param .u64 .ptr .align 1 _Z12setup_statesP17curandStateXORWOWi_param_0,
	.param .u32 _Z12setup_statesP17curandStateXORWOWi_param_1
)
{
	.reg .pred 	%p<25>;
	.reg .b32 	%r<407>;
	.reg .b64 	%rd<18>;

	ld.param.u64 	%rd8, [_Z12setup_statesP17curandStateXORWOWi_param_0];
	ld.param.u32 	%r183, [_Z12setup_statesP17curandStateXORWOWi_param_1];
	mov.u32 	%r184, %tid.x;
	mov.u32 	%r185, %ctaid.x;
	mov.u32 	%r186, %ntid.x;
	mad.lo.s32 	%r1, %r185, %r186, %r184;
	setp.ge.s32 	%p1, %r1, %r183;
	@%p1 bra 	$L__BB0_44;
	cvta.to.global.u64 	%rd9, %rd8;
	cvt.s64.s32 	%rd17, %r1;
	mul.wide.s32 	%rd10, %r1, 48;
	add.s64 	%rd2, %rd9, %rd10;
	mov.b32 	%r187, 1593684748;
	mov.b32 	%r188, 832094735;
	st.global.v2.u32 	[%rd2], {%r188, %r187};
	mov.b32 	%r189, -123459836;
	mov.b32 	%r190, 1111207954;
	st.global.v2.u32 	[%rd2+8], {%r190, %r189};
	mov.b32 	%r191, 1476011280;
	mov.b32 	%r192, -589760388;
	st.global.v2.u32 	[%rd2+16], {%r192, %r191};
	setp.eq.s32 	%p2, %r1, 0;
	@%p2 bra 	$L__BB0_43;
	mov.b32 	%r313, 0;
	mov.u64 	%rd12, precalc_xorwow_matrix;
$L__BB0_3:
	and.b64  	%rd4, %rd17, 3;
	setp.eq.s64 	%p3, %rd4, 0;
	@%p3 bra 	$L__BB0_42;
	mul.wide.u32 	%rd11, %r313, 3200;
	add.s64 	%rd5, %rd12, %rd11;
	cvt.u32.u64 	%r3, %rd4;
	mov.b32 	%r314, 0;
$L__BB0_5:
	mov.b32 	%r327, 0;
	mov.u32 	%r328, %r327;
	mov.u32 	%r329, %r327;
	mov.u32 	%r330, %r327;
	mov.u32 	%r331, %r327;
	mov.u32 	%r320, %r327;
$L__BB0_6:
	mul.wide.u32 	%rd13, %r320, 4;
	add.s64 	%rd14, %rd2, %rd13;
	ld.global.u32 	%r11, [%rd14+4];
	shl.b32 	%r12, %r320, 5;
	mov.b32 	%r326, 0;
$L__BB0_7:
	.pragma "nounroll";
	shr.u32 	%r197, %r11, %r326;
	and.b32  	%r198, %r197, 1;
	setp.eq.b32 	%p4, %r198, 1;
	not.pred 	%p5, %p4;
	add.s32 	%r199, %r12, %r326;
	mul.lo.s32 	%r200, %r199, 5;
	mul.wide.u32 	%rd15, %r200, 4;
	add.s64 	%rd6, %rd5, %rd15;
	@%p5 bra 	$L__BB0_9;
	ld.global.u32 	%r201, [%rd6];
	xor.b32  	%r331, %r331, %r201;
	ld.global.u32 	%r202, [%rd6+4];
	xor.b32  	%r330, %r330, %r202;
	ld.global.u32 	%r203, [%rd6+8];
	xor.b32  	%r329, %r329, %r203;
	ld.global.u32 	%r204, [%rd6+12];
	xor.b32  	%r328, %r328, %r204;
	ld.global.u32 	%r205, [%rd6+16];
	xor.b32  	%r327, %r327, %r205;
$L__BB0_9:
	and.b32  	%r207, %r197, 2;
	setp.eq.s32 	%p6, %r207, 0;
	@%p6 bra 	$L__BB0_11;
	ld.global.u32 	%r208, [%rd6+20];
	xor.b32  	%r331, %r331, %r208;
	ld.global.u32 	%r209, [%rd6+24];
	xor.b32  	%r330, %r330, %r209;
	ld.global.u32 	%r210, [%rd6+28];
	xor.b32  	%r329, %r329, %r210;
	ld.global.u32 	%r211, [%rd6+32];
	xor.b32  	%r328, %r328, %r211;
	ld.global.u32 	%r212, [%rd6+36];
	xor.b32  	%r327, %r327, %r212;
$L__BB0_11:
	and.b32  	%r214, %r197, 4;
	setp.eq.s32 	%p7, %r214, 0;
	@%p7 bra 	$L__BB0_13;
	ld.global.u32 	%r215, [%rd6+40];
	xor.b32  	%r331, %r331, %r215;
	ld.global.u32 	%r216, [%rd6+44];
	xor.b32  	%r330, %r330, %r216;
	ld.global.u32 	%r217, [%rd6+48];
	xor.b32  	%r329, %r329, %r217;
	ld.global.u32 	%r218, [%rd6+52];
	xor.b32  	%r328, %r328, %r218;
	ld.global.u32 	%r219, [%rd6+56];
	xor.b32  	%r327, %r327, %r219;
$L__BB0_13:
	and.b32  	%r221, %r197, 8;
	setp.eq.s32 	%p8, %r221, 0;
	@%p8 bra 	$L__BB0_15;
	ld.global.u32 	%r222, [%rd6+60];
	xor.b32  	%r331, %r331, %r222;
	ld.global.u32 	%r223, [%rd6+64];
	xor.b32  	%r330, %r330, %r223;
	ld.global.u32 	%r224, [%rd6+68];
	xor.b32  	%r329, %r329, %r224;
	ld.global.u32 	%r225, [%rd6+72];
	xor.b32  	%r328, %r328, %r225;
	ld.global.u32 	%r226, [%rd6+76];
	xor.b32  	%r327, %r327, %r226;
$L__BB0_15:
	and.b32  	%r228, %r197, 16;
	setp.eq.s32 	%p9, %r228, 0;
	@%p9 bra 	$L__BB0_17;
	ld.global.u32 	%r229, [%rd6+80];
	xor.b32  	%r331, %r331, %r229;
	ld.global.u32 	%r230, [%rd6+84];
	xor.b32  	%r330, %r330, %r230;
	ld.global.u32 	%r231, [%rd6+88];
	xor.b32  	%r329, %r329, %r231;
	ld.global.u32 	%r232, [%rd6+92];
	xor.b32  	%r328, %r328, %r232;
	ld.global.u32 	%r233, [%rd6+96];
	xor.b32  	%r327, %r327, %r233;
$L__BB0_17:
	and.b32  	%r235, %r197, 32;
	setp.eq.s32 	%p10, %r235, 0;
	@%p10 bra 	$L__BB0_19;
	ld.global.u32 	%r236, [%rd6+100];
	xor.b32  	%r331, %r331, %r236;
	ld.global.u32 	%r237, [%rd6+104];
	xor.b32  	%r330, %r330, %r237;
	ld.global.u32 	%r238, [%rd6+108];
	xor.b32  	%r329, %r329, %r238;
	ld.global.u32 	%r239, [%rd6+112];
	xor.b32  	%r328, %r328, %r239;
	ld.global.u32 	%r240, [%rd6+116];
	xor.b32  	%r327, %r327, %r240;
$L__BB0_19:
	and.b32  	%r242, %r197, 64;
	setp.eq.s32 	%p11, %r242, 0;
	@%p11 bra 	$L__BB0_21;
	ld.global.u32 	%r243, [%rd6+120];
	xor.b32  	%r331, %r331, %r243;
	ld.global.u32 	%r244, [%rd6+124];
	xor.b32  	%r330, %r330, %r244;
	ld.global.u32 	%r245, [%rd6+128];
	xor.b32  	%r329, %r329, %r245;
	ld.global.u32 	%r246, [%rd6+132];
	xor.b32  	%r328, %r328, %r246;
	ld.global.u32 	%r247, [%rd6+136];
	xor.b32  	%r327, %r327, %r247;
$L__BB0_21:
	and.b32  	%r249, %r197, 128;
	setp.eq.s32 	%p12, %r249, 0;
	@%p12 bra 	$L__BB0_23;
	ld.global.u32 	%r250, [%rd6+140];
	xor.b32  	%r331, %r331, %r250;
	ld.global.u32 	%r251, [%rd6+144];
	xor.b32  	%r330, %r330, %r251;
	ld.global.u32 	%r252, [%rd6+148];
	xor.b32  	%r329, %r329, %r252;
	ld.global.u32 	%r253, [%rd6+152];
	xor.b32  	%r328, %r328, %r253;
	ld.global.u32 	%r254, [%rd6+156];
	xor.b32  	%r327, %r327, %r254;
$L__BB0_23:
	and.b32  	%r256, %r197, 256;
	setp.eq.s32 	%p13, %r256, 0;
	@%p13 bra 	$L__BB0_25;
	ld.global.u32 	%r257, [%rd6+160];
	xor.b32  	%r331, %r331, %r257;
	ld.global.u32 	%r258, [%rd6+164];
	xor.b32  	%r330, %r330, %r258;
	ld.global.u32 	%r259, [%rd6+168];
	xor.b32  	%r329, %r329, %r259;
	ld.global.u32 	%r260, [%rd6+172];
	xor.b32  	%r328, %r328, %r260;
	ld.global.u32 	%r261, [%rd6+176];
	xor.b32  	%r327, %r327, %r261;
$L__BB0_25:
	and.b32  	%r263, %r197, 512;
	setp.eq.s32 	%p14, %r263, 0;
	@%p14 bra 	$L__BB0_27;
	ld.global.u32 	%r264, [%rd6+180];
	xor.b32  	%r331, %r331, %r264;
	ld.global.u32 	%r265, [%rd6+184];
	xor.b32  	%r330, %r330, %r265;
	ld.global.u32 	%r266, [%rd6+188];
	xor.b32  	%r329, %r329, %r266;
	ld.global.u32 	%r267, [%rd6+192];
	xor.b32  	%r328, %r328, %r267;
	ld.global.u32 	%r268, [%rd6+196];
	xor.b32  	%r327, %r327, %r268;
$L__BB0_27:
	and.b32  	%r270, %r197, 1024;
	setp.eq.s32 	%p15, %r270, 0;
	@%p15 bra 	$L__BB0_29;
	ld.global.u32 	%r271, [%rd6+200];
	xor.b32  	%r331, %r331, %r271;
	ld.global.u32 	%r272, [%rd6+204];
	xor.b32  	%r330, %r330, %r272;
	ld.global.u32 	%r273, [%rd6+208];
	xor.b32  	%r329, %r329, %r273;
	ld.global.u32 	%r274, [%rd6+212];
	xor.b32  	%r328, %r328, %r274;
	ld.global.u32 	%r275, [%rd6+216];
	xor.b32  	%r327, %r327, %r275;
$L__BB0_29:
	and.b32  	%r277, %r197, 2048;
	setp.eq.s32 	%p16, %r277, 0;
	@%p16 bra 	$L__BB0_31;
	ld.global.u32 	%r278, [%rd6+220];
	xor.b32  	%r331, %r331, %r278;
	ld.global.u32 	%r279, [%rd6+224];
	xor.b32  	%r330, %r330, %r279;
	ld.global.u32 	%r280, [%rd6+228];
	xor.b32  	%r329, %r329, %r280;
	ld.global.u32 	%r281, [%rd6+232];
	xor.b32  	%r328, %r328, %r281;
	ld.global.u32 	%r282, [%rd6+236];
	xor.b32  	%r327, %r327, %r282;
$L__BB0_31:
	and.b32  	%r284, %r197, 4096;
	setp.eq.s32 	%p17, %r284, 0;
	@%p17 bra 	$L__BB0_33;
	ld.global.u32 	%r285, [%rd6+240];
	xor.b32  	%r331, %r331, %r285;
	ld.global.u32 	%r286, [%rd6+244];
	xor.b32  	%r330, %r330, %r286;
	ld.global.u32 	%r287, [%rd6+248];
	xor.b32  	%r329, %r329, %r287;
	ld.global.u32 	%r288, [%rd6+252];
	xor.b32  	%r328, %r328, %r288;
	ld.global.u32 	%r289, [%rd6+256];
	xor.b32  	%r327, %r327, %r289;
$L__BB0_33:
	and.b32  	%r291, %r197, 8192;
	setp.eq.s32 	%p18, %r291, 0;
	@%p18 bra 	$L__BB0_35;
	ld.global.u32 	%r292, [%rd6+260];
	xor.b32  	%r331, %r331, %r292;
	ld.global.u32 	%r293, [%rd6+264];
	xor.b32  	%r330, %r330, %r293;
	ld.global.u32 	%r294, [%rd6+268];
	xor.b32  	%r329, %r329, %r294;
	ld.global.u32 	%r295, [%rd6+272];
	xor.b32  	%r328, %r328, %r295;
	ld.global.u32 	%r296, [%rd6+276];
	xor.b32  	%r327, %r327, %r296;
$L__BB0_35:
	and.b32  	%r298, %r197, 16384;
	setp.eq.s32 	%p19, %r298, 0;
	@%p19 bra 	$L__BB0_37;
	ld.global.u32 	%r299, [%rd6+280];
	xor.b32  	%r331, %r331, %r299;
	ld.global.u32 	%r300, [%rd6+284];
	xor.b32  	%r330, %r330, %r300;
	ld.global.u32 	%r301, [%rd6+288];
	xor.b32  	%r329, %r329, %r301;
	ld.global.u32 	%r302, [%rd6+292];
	xor.b32  	%r328, %r328, %r302;
	ld.global.u32 	%r303, [%rd6+296];
	xor.b32  	%r327, %r327, %r303;
$L__BB0_37:
	and.b32  	%r305, %r197, 32768;
	setp.eq.s32 	%p20, %r305, 0;
	@%p20 bra 	$L__BB0_39;
	ld.global.u32 	%r306, [%rd6+300];
	xor.b32  	%r331, %r331, %r306;
	ld.global.u32 	%r307, [%rd6+304];
	xor.b32  	%r330, %r330, %r307;
	ld.global.u32 	%r308, [%rd6+308];
	xor.b32  	%r329, %r329, %r308;
	ld.global.u32 	%r309, [%rd6+312];
	xor.b32  	%r328, %r328, %r309;
	ld.global.u32 	%r310, [%rd6+316];
	xor.b32  	%r327, %r327, %r310;
$L__BB0_39:
	add.s32 	%r326, %r326, 16;
	setp.ne.s32 	%p21, %r326, 32;
	@%p21 bra 	$L__BB0_7;
	mad.lo.s32 	%r311, %r320, -31, %r12;
	add.s32 	%r320, %r311, 1;
	setp.ne.s32 	%p22, %r320, 5;
	@%p22 bra 	$L__BB0_6;
	st.global.u32 	[%rd2+4], %r331;
	st.global.u32 	[%rd2+8], %r330;
	st.global.u32 	[%rd2+12], %r329;
	st.global.u32 	[%rd2+16], %r328;
	st.global.u32 	[%rd2+20], %r327;
	add.s32 	%r314, %r314, 1;
	setp.lt.u32 	%p23, %r314, %r3;
	@%p23 bra 	$L__BB0_5;
$L__BB0_42:
	shr.u64 	%rd7, %rd17, 2;
	add.s32 	%r313, %r313, 1;
	setp.gt.u64 	%p24, %rd17, 3;
	mov.u64 	%rd17, %rd7;
	@%p24 bra 	$L__BB0_3;
$L__BB0_43:
	mov.b32 	%r312, 0;
	st.global.v2.u32 	[%rd2+24], {%r312, %r312};
	st.global.u32 	[%rd2+32], %r312;
	mov.b64 	%rd16, 0;
	st.global.u64 	[%rd2+40], %rd16;
$L__BB0_44:
	ret;

}
	// .globl	_Z23generate_random_doublesP17curandStateXORWOWPdi
.visible .entry _Z23generate_random_doublesP17curandStateXORWOWPdi(
	.param .u64 .ptr .align 1 _Z23generate_random_doublesP17curandStateXORWOWPdi_param_0,
	.param .u64 .ptr .align 1 _Z23generate_random_doublesP17curandStateXORWOWPdi_param_1,
	.param .u32 _Z23generate_random_doublesP17curandStateXORWOWPdi_param_2
)
{
	.reg .pred 	%p<5>;
	.reg .b32 	%r<96>;
	.reg .b64 	%rd<21>;
	.reg .b64 	%fd<10>;

	ld.param.u64 	%rd4, [_Z23generate_random_doublesP17curandStateXORWOWPdi_param_0];
	ld.param.u64 	%rd5, [_Z23generate_random_doublesP17curandStateXORWOWPdi_param_1];
	ld.param.u32 	%r11, [_Z23generate_random_doublesP17curandStateXORWOWPdi_param_2];
	cvta.to.global.u64 	%rd1, %rd5;
	mov.u32 	%r12, %tid.x;
	mov.u32 	%r13, %ctaid.x;
	mov.u32 	%r14, %ntid.x;
	mad.lo.s32 	%r1, %r13, %r14, %r12;
	shl.b32 	%r2, %r1, 10;
	setp.ge.s32 	%p1, %r2, %r11;
	@%p1 bra 	$L__BB1_6;
	cvta.to.global.u64 	%rd6, %rd4;
	mul.wide.s32 	%rd7, %r1, 48;
	add.s64 	%rd2, %rd6, %rd7;
	not.b32 	%r16, %r2;
	add.s32 	%r17, %r11, %r16;
	min.u32 	%r3, %r17, 1023;
	setp.eq.s32 	%p2, %r17, 0;
	mov.b32 	%r95, 0;
	@%p2 bra 	$L__BB1_4;
	add.s32 	%r18, %r3, 1;
	and.b32  	%r95, %r18, 2046;
	neg.s32 	%r94, %r95;
	add.s64 	%rd3, %rd1, 8;
	mov.u32 	%r93, %r2;
$L__BB1_3:
	mul.wide.s32 	%rd8, %r93, 8;
	add.s64 	%rd9, %rd3, %rd8;
	ld.global.v2.u32 	{%r19, %r20}, [%rd2];
	shr.u32 	%r21, %r20, 2;
	xor.b32  	%r22, %r21, %r20;
	ld.global.v2.u32 	{%r23, %r24}, [%rd2+8];
	ld.global.v2.u32 	{%r25, %r26}, [%rd2+16];
	shl.b32 	%r27, %r26, 4;
	shl.b32 	%r28, %r22, 1;
	xor.b32  	%r29, %r28, %r27;
	xor.b32  	%r30, %r29, %r22;
	xor.b32  	%r31, %r30, %r26;
	add.s32 	%r32, %r19, %r31;
	add.s32 	%r33, %r32, 362437;
	shr.u32 	%r34, %r23, 2;
	xor.b32  	%r35, %r34, %r23;
	st.global.v2.u32 	[%rd2+8], {%r25, %r26};
	shl.b32 	%r36, %r31, 4;
	shl.b32 	%r37, %r35, 1;
	xor.b32  	%r38, %r37, %r36;
	xor.b32  	%r39, %r38, %r35;
	xor.b32  	%r40, %r39, %r31;
	st.global.v2.u32 	[%rd2+16], {%r31, %r40};
	add.s32 	%r41, %r19, 724874;
	st.global.v2.u32 	[%rd2], {%r41, %r24};
	add.s32 	%r42, %r40, %r41;
	cvt.u64.u32 	%rd10, %r33;
	mul.wide.u32 	%rd11, %r42, 2097152;
	xor.b64  	%rd12, %rd11, %rd10;
	cvt.rn.f64.u64 	%fd1, %rd12;
	fma.rn.f64 	%fd2, %fd1, 0d3CA0000000000000, 0d3C90000000000000;
	fma.rn.f64 	%fd3, %fd2, 0d4000000000000000, 0dC014000000000000;
	st.global.f64 	[%rd9+-8], %fd3;
	ld.global.v2.u32 	{%r43, %r44}, [%rd2];
	shr.u32 	%r45, %r44, 2;
	xor.b32  	%r46, %r45, %r44;
	ld.global.v2.u32 	{%r47, %r48}, [%rd2+8];
	ld.global.v2.u32 	{%r49, %r50}, [%rd2+16];
	shl.b32 	%r51, %r50, 4;
	shl.b32 	%r52, %r46, 1;
	xor.b32  	%r53, %r52, %r51;
	xor.b32  	%r54, %r53, %r46;
	xor.b32  	%r55, %r54, %r50;
	add.s32 	%r56, %r43, %r55;
	add.s32 	%r57, %r56, 362437;
	shr.u32 	%r58, %r47, 2;
	xor.b32  	%r59, %r58, %r47;
	st.global.v2.u32 	[%rd2+8], {%r49, %r50};
	shl.b32 	%r60, %r55, 4;
	shl.b32 	%r61, %r59, 1;
	xor.b32  	%r62, %r61, %r60;
	xor.b32  	%r63, %r62, %r59;
	xor.b32  	%r64, %r63, %r55;
	st.global.v2.u32 	[%rd2+16], {%r55, %r64};
	add.s32 	%r65, %r43, 724874;
	st.global.v2.u32 	[%rd2], {%r65, %r48};
	add.s32 	%r66, %r64, %r65;
	cvt.u64.u32 	%rd13, %r57;
	mul.wide.u32 	%rd14, %r66, 2097152;
	xor.b64  	%rd15, %rd14, %rd13;
	cvt.rn.f64.u64 	%fd4, %rd15;
	fma.rn.f64 	%fd5, %fd4, 0d3CA0000000000000, 0d3C90000000000000;
	fma.rn.f64 	%fd6, %fd5, 0d4000000000000000, 0dC014000000000000;
	st.global.f64 	[%rd9], %fd6;
	add.s32 	%r94, %r94, 2;
	add.s32 	%r93, %r93, 2;
	setp.ne.s32 	%p3, %r94, 0;
	@%p3 bra 	$L__BB1_3;
$L__BB1_4:
	and.b32  	%r67, %r3, 1;
	setp.eq.b32 	%p4, %r67, 1;
	@%p4 bra 	$L__BB1_6;
	add.s32 	%r68, %r95, %r2;
	ld.global.v2.u32 	{%r69, %r70}, [%rd2];
	shr.u32 	%r71, %r70, 2;
	xor.b32  	%r72, %r71, %r70;
	ld.global.v2.u32 	{%r73, %r74}, [%rd2+8];
	ld.global.v2.u32 	{%r75, %r76}, [%rd2+16];
	shl.b32 	%r77, %r76, 4;
	shl.b32 	%r78, %r72, 1;
	xor.b32  	%r79, %r78, %r77;
	xor.b32  	%r80, %r79, %r72;
	xor.b32  	%r81, %r80, %r76;
	add.s32 	%r82, %r69, %r81;
	add.s32 	%r83, %r82, 362437;
	shr.u32 	%r84, %r73, 2;
	xor.b32  	%r85, %r84, %r73;
	st.global.v2.u32 	[%rd2+8], {%r75, %r76};
	shl.b32 	%r86, %r81, 4;
	shl.b32 	%r87, %r85, 1;
	xor.b32  	%r88, %r87, %r86;
	xor.b32  	%r89, %r88, %r85;
	xor.b32  	%r90, %r89, %r81;
	st.global.v2.u32 	[%rd2+16], {%r81, %r90};
	add.s32 	%r91, %r69, 724874;
	st.global.v2.u32 	[%rd2], {%r91, %r74};
	add.s32 	%r92, %r90, %r91;
	cvt.u64.u32 	%rd16, %r83;
	mul.wide.u32 	%rd17, %r92, 2097152;
	xor.b64  	%rd18, %rd17, %rd16;
	cvt.rn.f64.u64 	%fd7, %rd18;
	fma.rn.f64 	%fd8, %fd7, 0d3CA0000000000000, 0d3C90000000000000;
	fma.rn.f64 	%fd9, %fd8, 0d4000000000000000, 0dC014000000000000;
	mul.wide.s32 	%rd19, %r68, 8;
	add.s64 	%rd20, %rd1, %rd19;
	st.global.f64 	[%rd20], %fd9;
$L__BB1_6:
	ret;

}
	// .globl	_Z14optimizeKernelIN4util10RosenbrockILi2EEELi2ELj128EEvddPdPiS3_S3_ii
.visible .entry _Z14optimizeKernelIN4util10RosenbrockILi2EEELi2ELj128EEvddPdPiS3_S3_ii(
	.param .f64 _Z14optimizeKernelIN4util10RosenbrockILi2EEELi2ELj128EEvddPdPiS3_S3_ii_param_0,
	.param .f64 _Z14optimizeKernelIN4util10RosenbrockILi2EEELi2ELj128EEvddPdPiS3_S3_ii_param_1,
	.param .u64 .ptr .align 1 _Z14optimizeKernelIN4util10RosenbrockILi2EEELi2ELj128EEvddPdPiS3_S3_ii_param_2,
	.param .u64 .ptr .align 1 _Z14optimizeKernelIN4util10RosenbrockILi2EEELi2ELj128EEvddPdPiS3_S3_ii_param_3,
	.param .u64 .ptr .align 1 _Z14optimizeKernelIN4util10RosenbrockILi2EEELi2ELj128EEvddPdPiS3_S3_ii_param_4,
	.param .u64 .ptr .align 1 _Z14optimizeKernelIN4util10RosenbrockILi2EEELi2ELj128EEvddPdPiS3_S3_ii_param_5,
	.param .u32 _Z14optimizeKernelIN4util10RosenbrockILi2EEELi2ELj128EEvddPdPiS3_S3_ii_param_6,
	.param .u32 _Z14optimizeKernelIN4util10RosenbrockILi2EEELi2ELj128EEvddPdPiS3_S3_ii_param_7
)
{
	.local .align 16 .b8 	__local_depot2[80];
	.reg .b64 	%SP;
	.reg .b64 	%SPL;
	.reg .pred 	%p<186>;
	.reg .b32 	%r<1296>;
	.reg .b32 	%f<469>;
	.reg .b64 	%rd<53>;
	.reg .b64 	%fd<410>;

	mov.u64 	%SPL, __local_depot2;
	cvta.local.u64 	%SP, %SPL;
	ld.param.f64 	%fd57, [_Z14optimizeKernelIN4util10RosenbrockILi2EEELi2ELj128EEvddPdPiS3_S3_ii_param_0];
	ld.param.f64 	%fd58, [_Z14optimizeKernelIN4util10RosenbrockILi2EEELi2ELj128EEvddPdPiS3_S3_ii_param_1];
	ld.param.u64 	%rd13, [_Z14optimizeKernelIN4util10RosenbrockILi2EEELi2ELj128EEvddPdPiS3_S3_ii_param_2];
	ld.param.u64 	%rd15, [_Z14optimizeKernelIN4util10RosenbrockILi2EEELi2ELj128EEvddPdPiS3_S3_ii_param_4];
	ld.param.u64 	%rd16, [_Z14optimizeKernelIN4util10RosenbrockILi2EEELi2ELj128EEvddPdPiS3_S3_ii_param_5];
	ld.param.u32 	%r552, [_Z14optimizeKernelIN4util10RosenbrockILi2EEELi2ELj128EEvddPdPiS3_S3_ii_param_6];
	ld.param.u32 	%r551, [_Z14optimizeKernelIN4util10RosenbrockILi2EEELi2ELj128EEvddPdPiS3_S3_ii_param_7];
	add.u64 	%rd1, %SPL, 0;
	add.u64 	%rd2, %SPL, 48;
	mov.u32 	%r553, %ctaid.x;
	mov.u32 	%r554, %ntid.x;
	mov.u32 	%r555, %tid.x;
	mad.lo.s32 	%r1, %r553, %r554, %r555;
	setp.ge.s32 	%p2, %r1, %r552;
	@%p2 bra 	$L__BB2_179;
	shl.b32 	%r2, %r1, 1;
	add.s32 	%r3, %r2, 379;
	cvt.s64.s32 	%rd3, %r1;
	sub.f64 	%fd1, %fd58, %fd57;
	mov.b32 	%r1008, 0;
	mov.pred 	%p185, -1;
$L__BB2_2:
	mov.pred 	%p1, %p185;
	setp.eq.s32 	%p4, %r1, 0;
	add.s32 	%r557, %r3, %r1008;
	xor.b32  	%r558, %r557, -1429050551;
	mul.lo.s32 	%r5, %r558, 1099087573;
	add.s32 	%r559, %r5, -638133224;
	add.s32 	%r1025, %r5, 123456789;
	st.local.v2.u32 	[%rd1], {%r559, %r1025};
	xor.b32  	%r1026, %r5, 362436069;
	mov.b32 	%r560, -123459836;
	st.local.v2.u32 	[%rd1+8], {%r1026, %r560};
	add.s32 	%r1029, %r5, 5783321;
	mov.b32 	%r561, -589760388;
	st.local.v2.u32 	[%rd1+16], {%r561, %r1029};
	@%p4 bra 	$L__BB2_117;
	mov.b32 	%r1012, 0;
	mov.u64 	%rd52, %rd3;
$L__BB2_4:
	mov.u64 	%rd4, %rd52;
	and.b64  	%rd5, %rd4, 3;
	setp.eq.s64 	%p5, %rd5, 0;
	@%p5 bra 	$L__BB2_116;
	mul.wide.u32 	%rd19, %r1012, 3200;
	mov.u64 	%rd20, precalc_xorwow_matrix;
	add.s64 	%rd6, %rd20, %rd19;
	mov.b32 	%r1025, 0;
	mov.u32 	%r1026, %r1025;
	mov.u32 	%r1027, %r1025;
	mov.u32 	%r1028, %r1025;
	mov.u32 	%r1029, %r1025;
	mov.u32 	%r1018, %r1025;
$L__BB2_6:
	mul.wide.u32 	%rd21, %r1018, 4;
	add.s64 	%rd22, %rd1, %rd21;
	ld.local.u32 	%r19, [%rd22+4];
	shl.b32 	%r20, %r1018, 5;
	mov.b32 	%r1024, 0;
$L__BB2_7:
	.pragma "nounroll";
	shr.u32 	%r565, %r19, %r1024;
	and.b32  	%r566, %r565, 1;
	setp.eq.b32 	%p6, %r566, 1;
	not.pred 	%p7, %p6;
	add.s32 	%r567, %r20, %r1024;
	mul.lo.s32 	%r568, %r567, 5;
	mul.wide.u32 	%rd23, %r568, 4;
	add.s64 	%rd7, %rd6, %rd23;
	@%p7 bra 	$L__BB2_9;
	ld.global.u32 	%r569, [%rd7];
	xor.b32  	%r1025, %r1025, %r569;
	ld.global.u32 	%r570, [%rd7+4];
	xor.b32  	%r1026, %r1026, %r570;
	ld.global.u32 	%r571, [%rd7+8];
	xor.b32  	%r1027, %r1027, %r571;
	ld.global.u32 	%r572, [%rd7+12];
	xor.b32  	%r1028, %r1028, %r572;
	ld.global.u32 	%r573, [%rd7+16];
	xor.b32  	%r1029, %r1029, %r573;
$L__BB2_9:
	and.b32  	%r575, %r565, 2;
	setp.eq.s32 	%p8, %r575, 0;
	@%p8 bra 	$L__BB2_11;
	ld.global.u32 	%r576, [%rd7+20];
	xor.b32  	%r1025, %r1025, %r576;
	ld.global.u32 	%r577, [%rd7+24];
	xor.b32  	%r1026, %r1026, %r577;
	ld.global.u32 	%r578, [%rd7+28];
	xor.b32  	%r1027, %r1027, %r578;
	ld.global.u32 	%r579, [%rd7+32];
	xor.b32  	%r1028, %r1028, %r579;
	ld.global.u32 	%r580, [%rd7+36];
	xor.b32  	%r1029, %r1029, %r580;
$L__BB2_11:
	and.b32  	%r582, %r565, 4;
	setp.eq.s32 	%p9, %r582, 0;
	@%p9 bra 	$L__BB2_13;
	ld.global.u32 	%r583, [%rd7+40];
	xor.b32  	%r1025, %r1025, %r583;
	ld.global.u32 	%r584, [%rd7+44];
	xor.b32  	%r1026, %r1026, %r584;
	ld.global.u32 	%r585, [%rd7+48];
	xor.b32  	%r1027, %r1027, %r585;
	ld.global.u32 	%r586, [%rd7+52];
	xor.b32  	%r1028, %r1028, %r586;
	ld.global.u32 	%r587, [%rd7+56];
	xor.b32  	%r1029, %r1029, %r587;
$L__BB2_13:
	and.b32  	%r589, %r565, 8;
	setp.eq.s32 	%p10, %r589, 0;
	@%p10 bra 	$L__BB2_15;
	ld.global.u32 	%r590, [%rd7+60];
	xor.b32  	%r1025, %r1025, %r590;
	ld.global.u32 	%r591, [%rd7+64];
	xor.b32  	%r1026, %r1026, %r591;
	ld.global.u32 	%r592, [%rd7+68];
	xor.b32  	%r1027, %r1027, %r592;
	ld.global.u32 	%r593, [%rd7+72];
	xor.b32  	%r1028, %r1028, %r593;
	ld.global.u32 	%r594, [%rd7+76];
	xor.b32  	%r1029, %r1029, %r594;
$L__BB2_15:
	and.b32  	%r596, %r565, 16;
	setp.eq.s32 	%p11, %r596, 0;
	@%p11 bra 	$L__BB2_17;
	ld.global.u32 	%r597, [%rd7+80];
	xor.b32  	%r1025, %r1025, %r597;
	ld.global.u32 	%r598, [%rd7+84];
	xor.b32  	%r1026, %r1026, %r598;
	ld.global.u32 	%r599, [%rd7+88];
	xor.b32  	%r1027, %r1027, %r599;
	ld.global.u32 	%r600, [%rd7+92];
	xor.b32  	%r1028, %r1028, %r600;
	ld.global.u32 	%r601, [%rd7+96];
	xor.b32  	%r1029, %r1029, %r601;
$L__BB2_17:
	and.b32  	%r603, %r565, 32;
	setp.eq.s32 	%p12, %r603, 0;
	@%p12 bra 	$L__BB2_19;
	ld.global.u32 	%r604, [%rd7+100];
	xor.b32  	%r1025, %r1025, %r604;
	ld.global.u32 	%r605, [%rd7+104];
	xor.b32  	%r1026, %r1026, %r605;
	ld.global.u32 	%r606, [%rd7+108];
	xor.b32  	%r1027, %r1027, %r606;
	ld.global.u32 	%r607, [%rd7+112];
	xor.b32  	%r1028, %r1028, %r607;
	ld.global.u32 	%r608, [%rd7+116];
	xor.b32  	%r1029, %r1029, %r608;
$L__BB2_19:
	and.b32  	%r610, %r565, 64;
	setp.eq.s32 	%p13, %r610, 0;
	@%p13 bra 	$L__BB2_21;
	ld.global.u32 	%r611, [%rd7+120];
	xor.b32  	%r1025, %r1025, %r611;
	ld.global.u32 	%r612, [%rd7+124];
	xor.b32  	%r1026, %r1026, %r612;
	ld.global.u32 	%r613, [%rd7+128];
	xor.b32  	%r1027, %r1027, %r613;
	ld.global.u32 	%r614, [%rd7+132];
	xor.b32  	%r1028, %r1028, %r614;
	ld.global.u32 	%r615, [%rd7+136];
	xor.b32  	%r1029, %r1029, %r615;
$L__BB2_21:
	and.b32  	%r617, %r565, 128;
	setp.eq.s32 	%p14, %r617, 0;
	@%p14 bra 	$L__BB2_23;
	ld.global.u32 	%r618, [%rd7+140];
	xor.b32  	%r1025, %r1025, %r618;
	ld.global.u32 	%r619, [%rd7+144];
	xor.b32  	%r1026, %r1026, %r619;
	ld.global.u32 	%r620, [%rd7+148];
	xor.b32  	%r1027, %r1027, %r620;
	ld.global.u32 	%r621, [%rd7+152];
	xor.b32  	%r1028, %r1028, %r621;
	ld.global.u32 	%r622, [%rd7+156];
	xor.b32  	%r1029, %r1029, %r622;
$L__BB2_23:
	and.b32  	%r624, %r565, 256;
	setp.eq.s32 	%p15, %r624, 0;
	@%p15 bra 	$L__BB2_25;
	ld.global.u32 	%r625, [%rd7+160];
	xor.b32  	%r1025, %r1025, %r625;
	ld.global.u32 	%r626, [%rd7+164];
	xor.b32  	%r1026, %r1026, %r626;
	ld.global.u32 	%r627, [%rd7+168];
	xor.b32  	%r1027, %r1027, %r627;
	ld.global.u32 	%r628, [%rd7+172];
	xor.b32  	%r1028, %r1028, %r628;
	ld.global.u32 	%r629, [%rd7+176];
	xor.b32  	%r1029, %r1029, %r629;
$L__BB2_25:
	and.b32  	%r631, %r565, 512;
	setp.eq.s32 	%p16, %r631, 0;
	@%p16 bra 	$L__BB2_27;
	ld.global.u32 	%r632, [%rd7+180];
	xor.b32  	%r1025, %r1025, %r632;
	ld.global.u32 	%r633, [%rd7+184];
	xor.b32  	%r1026, %r1026, %r633;
	ld.global.u32 	%r634, [%rd7+188];
	xor.b32  	%r1027, %r1027, %r634;
	ld.global.u32 	%r635, [%rd7+192];
	xor.b32  	%r1028, %r1028, %r635;
	ld.global.u32 	%r636, [%rd7+196];
	xor.b32  	%r1029, %r1029, %r636;
$L__BB2_27:
	and.b32  	%r638, %r565, 1024;
	setp.eq.s32 	%p17, %r638, 0;
	@%p17 bra 	$L__BB2_29;
	ld.global.u32 	%r639, [%rd7+200];
	xor.b32  	%r1025, %r1025, %r639;
	ld.global.u32 	%r640, [%rd7+204];
	xor.b32  	%r1026, %r1026, %r640;
	ld.global.u32 	%r641, [%rd7+208];
	xor.b32  	%r1027, %r1027, %r641;
	ld.global.u32 	%r642, [%rd7+212];
	xor.b32  	%r1028, %r1028, %r642;
	ld.global.u32 	%r643, [%rd7+216];
	xor.b32  	%r1029, %r1029, %r643;
$L__BB2_29:
	and.b32  	%r645, %r565, 2048;
	setp.eq.s32 	%p18, %r645, 0;
	@%p18 bra 	$L__BB2_31;
	ld.global.u32 	%r646, [%rd7+220];
	xor.b32  	%r1025, %r1025, %r646;
	ld.global.u32 	%r647, [%rd7+224];
	xor.b32  	%r1026, %r1026, %r647;
	ld.global.u32 	%r648, [%rd7+228];
	xor.b32  	%r1027, %r1027, %r648;
	ld.global.u32 	%r649, [%rd7+232];
	xor.b32  	%r1028, %r1028, %r649;
	ld.global.u32 	%r650, [%rd7+236];
	xor.b32  	%r1029, %r1029, %r650;
$L__BB2_31:
	and.b32  	%r652, %r565, 4096;
	setp.eq.s32 	%p19, %r652, 0;
	@%p19 bra 	$L__BB2_33;
	ld.global.u32 	%r653, [%rd7+240];
	xor.b32  	%r1025, %r1025, %r653;
	ld.global.u32 	%r654, [%rd7+244];
	xor.b32  	%r1026, %r1026, %r654;
	ld.global.u32 	%r655, [%rd7+248];
	xor.b32  	%r1027, %r1027, %r655;
	ld.global.u32 	%r656, [%rd7+252];
	xor.b32  	%r1028, %r1028, %r656;
	ld.global.u32 	%r657, [%rd7+256];
	xor.b32  	%r1029, %r1029, %r657;
$L__BB2_33:
	and.b32  	%r659, %r565, 8192;
	setp.eq.s32 	%p20, %r659, 0;
	@%p20 bra 	$L__BB2_35;
	ld.global.u32 	%r660, [%rd7+260];
	xor.b32  	%r1025, %r1025, %r660;
	ld.global.u32 	%r661, [%rd7+264];
	xor.b32  	%r1026, %r1026, %r661;
	ld.global.u32 	%r662, [%rd7+268];
	xor.b32  	%r1027, %r1027, %r662;
	ld.global.u32 	%r663, [%rd7+272];
	xor.b32  	%r1028, %r1028, %r663;
	ld.global.u32 	%r664, [%rd7+276];
	xor.b32  	%r1029, %r1029, %r664;
$L__BB2_35:
	and.b32  	%r666, %r565, 16384;
	setp.eq.s32 	%p21, %r666, 0;
	@%p21 bra 	$L__BB2_37;
	ld.global.u32 	%r667, [%rd7+280];
	xor.b32  	%r1025, %r1025, %r667;
	ld.global.u32 	%r668, [%rd7+284];
	xor.b32  	%r1026, %r1026, %r668;
	ld.global.u32 	%r669, [%rd7+288];
	xor.b32  	%r1027, %r1027, %r669;
	ld.global.u32 	%r670, [%rd7+292];
	xor.b32  	%r1028, %r1028, %r670;
	ld.global.u32 	%r671, [%rd7+296];
	xor.b32  	%r1029, %r1029, %r671;
$L__BB2_37:
	and.b32  	%r673, %r565, 32768;
	setp.eq.s32 	%p22, %r673, 0;
	@%p22 bra 	$L__BB2_39;
	ld.global.u32 	%r674, [%rd7+300];
	xor.b32  	%r1025, %r1025, %r674;
	ld.global.u32 	%r675, [%rd7+304];
	xor.b32  	%r1026, %r1026, %r675;
	ld.global.u32 	%r676, [%rd7+308];
	xor.b32  	%r1027, %r1027, %r676;
	ld.global.u32 	%r677, [%rd7+312];
	xor.b32  	%r1028, %r1028, %r677;
	ld.global.u32 	%r678, [%rd7+316];
	xor.b32  	%r1029, %r1029, %r678;
$L__BB2_39:
	add.s32 	%r1024, %r1024, 16;
	setp.ne.s32 	%p23, %r1024, 32;
	@%p23 bra 	$L__BB2_7;
	mad.lo.s32 	%r679, %r1018, -31, %r20;
	add.s32 	%r1018, %r679, 1;
	setp.ne.s32 	%p24, %r1018, 5;
	@%p24 bra 	$L__BB2_6;
	st.local.u32 	[%rd1+4], %r1025;
	st.local.v2.u32 	[%rd1+8], {%r1026, %r1027};
	st.local.v2.u32 	[%rd1+16], {%r1028, %r1029};
	setp.eq.s64 	%p25, %rd5, 1;
	@%p25 bra 	$L__BB2_116;
	mov.b32 	%r1025, 0;
	mov.u32 	%r1026, %r1025;
	mov.u32 	%r1119, %r1025;
	mov.u32 	%r1120, %r1025;
	mov.u32 	%r1029, %r1025;
	mov.u32 	%r1110, %r1025;
$L__BB2_43:
	mul.wide.u32 	%rd24, %r1110, 4;
	add.s64 	%rd25, %rd1, %rd24;
	ld.local.u32 	%r195, [%rd25+4];
	shl.b32 	%r196, %r1110, 5;
	mov.b32 	%r1116, 0;
$L__BB2_44:
	.pragma "nounroll";
	shr.u32 	%r682, %r195, %r1116;
	and.b32  	%r683, %r682, 1;
	setp.eq.b32 	%p26, %r683, 1;
	not.pred 	%p27, %p26;
	add.s32 	%r684, %r196, %r1116;
	mul.lo.s32 	%r685, %r684, 5;
	mul.wide.u32 	%rd26, %r685, 4;
	add.s64 	%rd8, %rd6, %rd26;
	@%p27 bra 	$L__BB2_46;
	ld.global.u32 	%r686, [%rd8];
	xor.b32  	%r1025, %r1025, %r686;
	ld.global.u32 	%r687, [%rd8+4];
	xor.b32  	%r1026, %r1026, %r687;
	ld.global.u32 	%r688, [%rd8+8];
	xor.b32  	%r1119, %r1119, %r688;
	ld.global.u32 	%r689, [%rd8+12];
	xor.b32  	%r1120, %r1120, %r689;
	ld.global.u32 	%r690, [%rd8+16];
	xor.b32  	%r1029, %r1029, %r690;
$L__BB2_46:
	and.b32  	%r692, %r682, 2;
	setp.eq.s32 	%p28, %r692, 0;
	@%p28 bra 	$L__BB2_48;
	ld.global.u32 	%r693, [%rd8+20];
	xor.b32  	%r1025, %r1025, %r693;
	ld.global.u32 	%r694, [%rd8+24];
	xor.b32  	%r1026, %r1026, %r694;
	ld.global.u32 	%r695, [%rd8+28];
	xor.b32  	%r1119, %r1119, %r695;
	ld.global.u32 	%r696, [%rd8+32];
	xor.b32  	%r1120, %r1120, %r696;
	ld.global.u32 	%r697, [%rd8+36];
	xor.b32  	%r1029, %r1029, %r697;
$L__BB2_48:
	and.b32  	%r699, %r682, 4;
	setp.eq.s32 	%p29, %r699, 0;
	@%p29 bra 	$L__BB2_50;
	ld.global.u32 	%r700, [%rd8+40];
	xor.b32  	%r1025, %r1025, %r700;
	ld.global.u32 	%r701, [%rd8+44];
	xor.b32  	%r1026, %r1026, %r701;
	ld.global.u32 	%r702, [%rd8+48];
	xor.b32  	%r1119, %r1119, %r702;
	ld.global.u32 	%r703, [%rd8+52];
	xor.b32  	%r1120, %r1120, %r703;
	ld.global.u32 	%r704, [%rd8+56];
	xor.b32  	%r1029, %r1029, %r704;
$L__BB2_50:
	and.b32  	%r706, %r682, 8;
	setp.eq.s32 	%p30, %r706, 0;
	@%p30 bra 	$L__BB2_52;
	ld.global.u32 	%r707, [%rd8+60];
	xor.b32  	%r1025, %r1025, %r707;
	ld.global.u32 	%r708, [%rd8+64];
	xor.b32  	%r1026, %r1026, %r708;
	ld.global.u32 	%r709, [%rd8+68];
	xor.b32  	%r1119, %r1119, %r709;
	ld.global.u32 	%r710, [%rd8+72];
	xor.b32  	%r1120, %r1120, %r710;
	ld.global.u32 	%r711, [%rd8+76];
	xor.b32  	%r1029, %r1029, %r711;
$L__BB2_52:
	and.b32  	%r713, %r682, 16;
	setp.eq.s32 	%p31, %r713, 0;
	@%p31 bra 	$L__BB2_54;
	ld.global.u32 	%r714, [%rd8+80];
	xor.b32  	%r1025, %r1025, %r714;
	ld.global.u32 	%r715, [%rd8+84];
	xor.b32  	%r1026, %r1026, %r715;
	ld.global.u32 	%r716, [%rd8+88];
	xor.b32  	%r1119, %r1119, %r716;
	ld.global.u32 	%r717, [%rd8+92];
	xor.b32  	%r1120, %r1120, %r717;
	ld.global.u32 	%r718, [%rd8+96];
	xor.b32  	%r1029, %r1029, %r718;
$L__BB2_54:
	and.b32  	%r720, %r682, 32;
	setp.eq.s32 	%p32, %r720, 0;
	@%p32 bra 	$L__BB2_56;
	ld.global.u32 	%r721, [%rd8+100];
	xor.b32  	%r1025, %r1025, %r721;
	ld.global.u32 	%r722, [%rd8+104];
	xor.b32  	%r1026, %r1026, %r722;
	ld.global.u32 	%r723, [%rd8+108];
	xor.b32  	%r1119, %r1119, %r723;
	ld.global.u32 	%r724, [%rd8+112];
	xor.b32  	%r1120, %r1120, %r724;
	ld.global.u32 	%r725, [%rd8+116];
	xor.b32  	%r1029, %r1029, %r725;
$L__BB2_56:
	and.b32  	%r727, %r682, 64;
	setp.eq.s32 	%p33, %r727, 0;
	@%p33 bra 	$L__BB2_58;
	ld.global.u32 	%r728, [%rd8+120];
	xor.b32  	%r1025, %r1025, %r728;
	ld.global.u32 	%r729, [%rd8+124];
	xor.b32  	%r1026, %r1026, %r729;
	ld.global.u32 	%r730, [%rd8+128];
	xor.b32  	%r1119, %r1119, %r730;
	ld.global.u32 	%r731, [%rd8+132];
	xor.b32  	%r1120, %r1120, %r731;
	ld.global.u32 	%r732, [%rd8+136];
	xor.b32  	%r1029, %r1029, %r732;
$L__BB2_58:
	and.b32  	%r734, %r682, 128;
	setp.eq.s32 	%p34, %r734, 0;
	@%p34 bra 	$L__BB2_60;
	ld.global.u32 	%r735, [%rd8+140];
	xor.b32  	%r1025, %r1025, %r735;
	ld.global.u32 	%r736, [%rd8+144];
	xor.b32  	%r1026, %r1026, %r736;
	ld.global.u32 	%r737, [%rd8+148];
	xor.b32  	%r1119, %r1119, %r737;
	ld.global.u32 	%r738, [%rd8+152];
	xor.b32  	%r1120, %r1120, %r738;
	ld.global.u32 	%r739, [%rd8+156];
	xor.b32  	%r1029, %r1029, %r739;
$L__BB2_60:
	and.b32  	%r741, %r682, 256;
	setp.eq.s32 	%p35, %r741, 0;
	@%p35 bra 	$L__BB2_62;
	ld.global.u32 	%r742, [%rd8+160];
	xor.b32  	%r1025, %r1025, %r742;
	ld.global.u32 	%r743, [%rd8+164];
	xor.b32  	%r1026, %r1026, %r743;
	ld.global.u32 	%r744, [%rd8+168];
	xor.b32  	%r1119, %r1119, %r744;
	ld.global.u32 	%r745, [%rd8+172];
	xor.b32  	%r1120, %r1120, %r745;
	ld.global.u32 	%r746, [%rd8+176];
	xor.b32  	%r1029, %r1029, %r746;
$L__BB2_62:
	and.b32  	%r748, %r682, 512;
	setp.eq.s32 	%p36, %r748, 0;
	@%p36 bra 	$L__BB2_64;
	ld.global.u32 	%r749, [%rd8+180];
	xor.b32  	%r1025, %r1025, %r749;
	ld.global.u32 	%r750, [%rd8+184];
	xor.b32  	%r1026, %r1026, %r750;
	ld.global.u32 	%r751, [%rd8+188];
	xor.b32  	%r1119, %r1119, %r751;
	ld.global.u32 	%r752, [%rd8+192];
	xor.b32  	%r1120, %r1120, %r752;
	ld.global.u32 	%r753, [%rd8+196];
	xor.b32  	%r1029, %r1029, %r753;
$L__BB2_64:
	and.b32  	%r755, %r682, 1024;
	setp.eq.s32 	%p37, %r755, 0;
	@%p37 bra 	$L__BB2_66;
	ld.global.u32 	%r756, [%rd8+200];
	xor.b32  	%r1025, %r1025, %r756;
	ld.global.u32 	%r757, [%rd8+204];
	xor.b32  	%r1026, %r1026, %r757;
	ld.global.u32 	%r758, [%rd8+208];
	xor.b32  	%r1119, %r1119, %r758;
	ld.global.u32 	%r759, [%rd8+212];
	xor.b32  	%r1120, %r1120, %r759;
	ld.global.u32 	%r760, [%rd8+216];
	xor.b32  	%r1029, %r1029, %r760;
$L__BB2_66:
	and.b32  	%r762, %r682, 2048;
	setp.eq.s32 	%p38, %r762, 0;
	@%p38 bra 	$L__BB2_68;
	ld.global.u32 	%r763, [%rd8+220];
	xor.b32  	%r1025, %r1025, %r763;
	ld.global.u32 	%r764, [%rd8+224];
	xor.b32  	%r1026, %r1026, %r764;
	ld.global.u32 	%r765, [%rd8+228];
	xor.b32  	%r1119, %r1119, %r765;
	ld.global.u32 	%r766, [%rd8+232];
	xor.b32  	%r1120, %r1120, %r766;
	ld.global.u32 	%r767, [%rd8+236];
	xor.b32  	%r1029, %r1029, %r767;
$L__BB2_68:
	and.b32  	%r769, %r682, 4096;
	setp.eq.s32 	%p39, %r769, 0;
	@%p39 bra 	$L__BB2_70;
	ld.global.u32 	%r770, [%rd8+240];
	xor.b32  	%r1025, %r1025, %r770;
	ld.global.u32 	%r771, [%rd8+244];
	xor.b32  	%r1026, %r1026, %r771;
	ld.global.u32 	%r772, [%rd8+248];
	xor.b32  	%r1119, %r1119, %r772;
	ld.global.u32 	%r773, [%rd8+252];
	xor.b32  	%r1120, %r1120, %r773;
	ld.global.u32 	%r774, [%rd8+256];
	xor.b32  	%r1029, %r1029, %r774;
$L__BB2_70:
	and.b32  	%r776, %r682, 8192;
	setp.eq.s32 	%p40, %r776, 0;
	@%p40 bra 	$L__BB2_72;
	ld.global.u32 	%r777, [%rd8+260];
	xor.b32  	%r1025, %r1025, %r777;
	ld.global.u32 	%r778, [%rd8+264];
	xor.b32  	%r1026, %r1026, %r778;
	ld.global.u32 	%r779, [%rd8+268];
	xor.b32  	%r1119, %r1119, %r779;
	ld.global.u32 	%r780, [%rd8+272];
	xor.b32  	%r1120, %r1120, %r780;
	ld.global.u32 	%r781, [%rd8+276];
	xor.b32  	%r1029, %r1029, %r781;
$L__BB2_72:
	and.b32  	%r783, %r682, 16384;
	setp.eq.s32 	%p41, %r783, 0;
	@%p41 bra 	$L__BB2_74;
	ld.global.u32 	%r784, [%rd8+280];
	xor.b32  	%r1025, %r1025, %r784;
	ld.global.u32 	%r785, [%rd8+284];
	xor.b32  	%r1026, %r1026, %r785;
	ld.global.u32 	%r786, [%rd8+288];
	xor.b32  	%r1119, %r1119, %r786;
	ld.global.u32 	%r787, [%rd8+292];
	xor.b32  	%r1120, %r1120, %r787;
	ld.global.u32 	%r788, [%rd8+296];
	xor.b32  	%r1029, %r1029, %r788;
$L__BB2_74:
	and.b32  	%r790, %r682, 32768;
	setp.eq.s32 	%p42, %r790, 0;
	@%p42 bra 	$L__BB2_76;
	ld.global.u32 	%r791, [%rd8+300];
	xor.b32  	%r1025, %r1025, %r791;
	ld.global.u32 	%r792, [%rd8+304];
	xor.b32  	%r1026, %r1026, %r792;
	ld.global.u32 	%r793, [%rd8+308];
	xor.b32  	%r1119, %r1119, %r793;
	ld.global.u32 	%r794, [%rd8+312];
	xor.b32  	%r1120, %r1120, %r794;
	ld.global.u32 	%r795, [%rd8+316];
	xor.b32  	%r1029, %r1029, %r795;
$L__BB2_76:
	add.s32 	%r1116, %r1116, 16;
	setp.ne.s32 	%p43, %r1116, 32;
	@%p43 bra 	$L__BB2_44;
	mad.lo.s32 	%r796, %r1110, -31, %r196;
	add.s32 	%r1110, %r796, 1;
	setp.ne.s32 	%p44, %r1110, 5;
	@%p44 bra 	$L__BB2_43;
	st.local.u32 	[%rd1+4], %r1025;
	st.local.v2.u32 	[%rd1+8], {%r1026, %r1119};
	st.local.v2.u32 	[%rd1+16], {%r1120, %r1029};
	setp.ne.s64 	%p45, %rd5, 3;
	@%p45 bra 	$L__BB2_116;
	mov.b32 	%r1025, 0;
	mov.u32 	%r1026, %r1025;
	mov.u32 	%r1211, %r1025;
	mov.u32 	%r1212, %r1025;
	mov.u32 	%r1029, %r1025;
	mov.u32 	%r1202, %r1025;
$L__BB2_80:
	mul.wide.u32 	%rd27, %r1202, 4;
	add.s64 	%rd28, %rd1, %rd27;
	ld.local.u32 	%r371, [%rd28+4];
	shl.b32 	%r372, %r1202, 5;
	mov.b32 	%r1208, 0;
$L__BB2_81:
	.pragma "nounroll";
	shr.u32 	%r799, %r371, %r1208;
	and.b32  	%r800, %r799, 1;
	setp.eq.b32 	%p46, %r800, 1;
	not.pred 	%p47, %p46;
	add.s32 	%r801, %r372, %r1208;
	mul.lo.s32 	%r802, %r801, 5;
	mul.wide.u32 	%rd29, %r802, 4;
	add.s64 	%rd9, %rd6, %rd29;
	@%p47 bra 	$L__BB2_83;
	ld.global.u32 	%r803, [%rd9];
	xor.b32  	%r1025, %r1025, %r803;
	ld.global.u32 	%r804, [%rd9+4];
	xor.b32  	%r1026, %r1026, %r804;
	ld.global.u32 	%r805, [%rd9+8];
	xor.b32  	%r1211, %r1211, %r805;
	ld.global.u32 	%r806, [%rd9+12];
	xor.b32  	%r1212, %r1212, %r806;
	ld.global.u32 	%r807, [%rd9+16];
	xor.b32  	%r1029, %r1029, %r807;
$L__BB2_83:
	and.b32  	%r809, %r799, 2;
	setp.eq.s32 	%p48, %r809, 0;
	@%p48 bra 	$L__BB2_85;
	ld.global.u32 	%r810, [%rd9+20];
	xor.b32  	%r1025, %r1025, %r810;
	ld.global.u32 	%r811, [%rd9+24];
	xor.b32  	%r1026, %r1026, %r811;
	ld.global.u32 	%r812, [%rd9+28];
	xor.b32  	%r1211, %r1211, %r812;
	ld.global.u32 	%r813, [%rd9+32];
	xor.b32  	%r1212, %r1212, %r813;
	ld.global.u32 	%r814, [%rd9+36];
	xor.b32  	%r1029, %r1029, %r814;
$L__BB2_85:
	and.b32  	%r816, %r799, 4;
	setp.eq.s32 	%p49, %r816, 0;
	@%p49 bra 	$L__BB2_87;
	ld.global.u32 	%r817, [%rd9+40];
	xor.b32  	%r1025, %r1025, %r817;
	ld.global.u32 	%r818, [%rd9+44];
	xor.b32  	%r1026, %r1026, %r818;
	ld.global.u32 	%r819, [%rd9+48];
	xor.b32  	%r1211, %r1211, %r819;
	ld.global.u32 	%r820, [%rd9+52];
	xor.b32  	%r1212, %r1212, %r820;
	ld.global.u32 	%r821, [%rd9+56];
	xor.b32  	%r1029, %r1029, %r821;
$L__BB2_87:
	and.b32  	%r823, %r799, 8;
	setp.eq.s32 	%p50, %r823, 0;
	@%p50 bra 	$L__BB2_89;
	ld.global.u32 	%r824, [%rd9+60];
	xor.b32  	%r1025, %r1025, %r824;
	ld.global.u32 	%r825, [%rd9+64];
	xor.b32  	%r1026, %r1026, %r825;
	ld.global.u32 	%r826, [%rd9+68];
	xor.b32  	%r1211, %r1211, %r826;
	ld.global.u32 	%r827, [%rd9+72];
	xor.b32  	%r1212, %r1212, %r827;
	ld.global.u32 	%r828, [%rd9+76];
	xor.b32  	%r1029, %r1029, %r828;
$L__BB2_89:
	and.b32  	%r830, %r799, 16;
	setp.eq.s32 	%p51, %r830, 0;
	@%p51 bra 	$L__BB2_91;
	ld.global.u32 	%r831, [%rd9+80];
	xor.b32  	%r1025, %r1025, %r831;
	ld.global.u32 	%r832, [%rd9+84];
	xor.b32  	%r1026, %r1026, %r832;
	ld.global.u32 	%r833, [%rd9+88];
	xor.b32  	%r1211, %r1211, %r833;
	ld.global.u32 	%r834, [%rd9+92];
	xor.b32  	%r1212, %r1212, %r834;
	ld.global.u32 	%r835, [%rd9+96];
	xor.b32  	%r1029, %r1029, %r835;
$L__BB2_91:
	and.b32  	%r837, %r799, 32;
	setp.eq.s32 	%p52, %r837, 0;
	@%p52 bra 	$L__BB2_93;
	ld.global.u32 	%r838, [%rd9+100];
	xor.b32  	%r1025, %r1025, %r838;
	ld.global.u32 	%r839, [%rd9+104];
	xor.b32  	%r1026, %r1026, %r839;
	ld.global.u32 	%r840, [%rd9+108];
	xor.b32  	%r1211, %r1211, %r840;
	ld.global.u32 	%r841, [%rd9+112];
	xor.b32  	%r1212, %r1212, %r841;
	ld.global.u32 	%r842, [%rd9+116];
	xor.b32  	%r1029, %r1029, %r842;
$L__BB2_93:
	and.b32  	%r844, %r799, 64;
	setp.eq.s32 	%p53, %r844, 0;
	@%p53 bra 	$L__BB2_95;
	ld.global.u32 	%r845, [%rd9+120];
	xor.b32  	%r1025, %r1025, %r845;
	ld.global.u32 	%r846, [%rd9+124];
	xor.b32  	%r1026, %r1026, %r846;
	ld.global.u32 	%r847, [%rd9+128];
	xor.b32  	%r1211, %r1211, %r847;
	ld.global.u32 	%r848, [%rd9+132];
	xor.b32  	%r1212, %r1212, %r848;
	ld.global.u32 	%r849, [%rd9+136];
	xor.b32  	%r1029, %r1029, %r849;
$L__BB2_95:
	and.b32  	%r851, %r799, 128;
	setp.eq.s32 	%p54, %r851, 0;
	@%p54 bra 	$L__BB2_97;
	ld.global.u32 	%r852, [%rd9+140];
	xor.b32  	%r1025, %r1025, %r852;
	ld.global.u32 	%r853, [%rd9+144];
	xor.b32  	%r1026, %r1026, %r853;
	ld.global.u32 	%r854, [%rd9+148];
	xor.b32  	%r1211, %r1211, %r854;
	ld.global.u32 	%r855, [%rd9+152];
	xor.b32  	%r1212, %r1212, %r855;
	ld.global.u32 	%r856, [%rd9+156];
	xor.b32  	%r1029, %r1029, %r856;
$L__BB2_97:
	and.b32  	%r858, %r799, 256;
	setp.eq.s32 	%p55, %r858, 0;
	@%p55 bra 	$L__BB2_99;
	ld.global.u32 	%r859, [%rd9+160];
	xor.b32  	%r1025, %r1025, %r859;
	ld.global.u32 	%r860, [%rd9+164];
	xor.b32  	%r1026, %r1026, %r860;
	ld.global.u32 	%r861, [%rd9+168];
	xor.b32  	%r1211, %r1211, %r861;
	ld.global.u32 	%r862, [%rd9+172];
	xor.b32  	%r1212, %r1212, %r862;
	ld.global.u32 	%r863, [%rd9+176];
	xor.b32  	%r1029, %r1029, %r863;
$L__BB2_99:
	and.b32  	%r865, %r799, 512;
	setp.eq.s32 	%p56, %r865, 0;
	@%p56 bra 	$L__BB2_101;
	ld.global.u32 	%r866, [%rd9+180];
	xor.b32  	%r1025, %r1025, %r866;
	ld.global.u32 	%r867, [%rd9+184];
	xor.b32  	%r1026, %r1026, %r867;
	ld.global.u32 	%r868, [%rd9+188];
	xor.b32  	%r1211, %r1211, %r868;
	ld.global.u32 	%r869, [%rd9+192];
	xor.b32  	%r1212, %r1212, %r869;
	ld.global.u32 	%r870, [%rd9+196];
	xor.b32  	%r1029, %r1029, %r870;
$L__BB2_101:
	and.b32  	%r872, %r799, 1024;
	setp.eq.s32 	%p57, %r872, 0;
	@%p57 bra 	$L__BB2_103;
	ld.global.u32 	%r873, [%rd9+200];
	xor.b32  	%r1025, %r1025, %r873;
	ld.global.u32 	%r874, [%rd9+204];
	xor.b32  	%r1026, %r1026, %r874;
	ld.global.u32 	%r875, [%rd9+208];
	xor.b32  	%r1211, %r1211, %r875;
	ld.global.u32 	%r876, [%rd9+212];
	xor.b32  	%r1212, %r1212, %r876;
	ld.global.u32 	%r877, [%rd9+216];
	xor.b32  	%r1029, %r1029, %r877;
$L__BB2_103:
	and.b32  	%r879, %r799, 2048;
	setp.eq.s32 	%p58, %r879, 0;
	@%p58 bra 	$L__BB2_105;
	ld.global.u32 	%r880, [%rd9+220];
	xor.b32  	%r1025, %r1025, %r880;
	ld.global.u32 	%r881, [%rd9+224];
	xor.b32  	%r1026, %r1026, %r881;
	ld.global.u32 	%r882, [%rd9+228];
	xor.b32  	%r1211, %r1211, %r882;
	ld.global.u32 	%r883, [%rd9+232];
	xor.b32  	%r1212, %r1212, %r883;
	ld.global.u32 	%r884, [%rd9+236];
	xor.b32  	%r1029, %r1029, %r884;
$L__BB2_105:
	and.b32  	%r886, %r799, 4096;
	setp.eq.s32 	%p59, %r886, 0;
	@%p59 bra 	$L__BB2_107;
	ld.global.u32 	%r887, [%rd9+240];
	xor.b32  	%r1025, %r1025, %r887;
	ld.global.u32 	%r888, [%rd9+244];
	xor.b32  	%r1026, %r1026, %r888;
	ld.global.u32 	%r889, [%rd9+248];
	xor.b32  	%r1211, %r1211, %r889;
	ld.global.u32 	%r890, [%rd9+252];
	xor.b32  	%r1212, %r1212, %r890;
	ld.global.u32 	%r891, [%rd9+256];
	xor.b32  	%r1029, %r1029, %r891;
$L__BB2_107:
	and.b32  	%r893, %r799, 8192;
	setp.eq.s32 	%p60, %r893, 0;
	@%p60 bra 	$L__BB2_109;
	ld.global.u32 	%r894, [%rd9+260];
	xor.b32  	%r1025, %r1025, %r894;
	ld.global.u32 	%r895, [%rd9+264];
	xor.b32  	%r1026, %r1026, %r895;
	ld.global.u32 	%r896, [%rd9+268];
	xor.b32  	%r1211, %r1211, %r896;
	ld.global.u32 	%r897, [%rd9+272];
	xor.b32  	%r1212, %r1212, %r897;
	ld.global.u32 	%r898, [%rd9+276];
	xor.b32  	%r1029, %r1029, %r898;
$L__BB2_109:
	and.b32  	%r900, %r799, 16384;
	setp.eq.s32 	%p61, %r900, 0;
	@%p61 bra 	$L__BB2_111;
	ld.global.u32 	%r901, [%rd9+280];
	xor.b32  	%r1025, %r1025, %r901;
	ld.global.u32 	%r902, [%rd9+284];
	xor.b32  	%r1026, %r1026, %r902;
	ld.global.u32 	%r903, [%rd9+288];
	xor.b32  	%r1211, %r1211, %r903;
	ld.global.u32 	%r904, [%rd9+292];
	xor.b32  	%r1212, %r1212, %r904;
	ld.global.u32 	%r905, [%rd9+296];
	xor.b32  	%r1029, %r1029, %r905;
$L__BB2_111:
	and.b32  	%r907, %r799, 32768;
	setp.eq.s32 	%p62, %r907, 0;
	@%p62 bra 	$L__BB2_113;
	ld.global.u32 	%r908, [%rd9+300];
	xor.b32  	%r1025, %r1025, %r908;
	ld.global.u32 	%r909, [%rd9+304];
	xor.b32  	%r1026, %r1026, %r909;
	ld.global.u32 	%r910, [%rd9+308];
	xor.b32  	%r1211, %r1211, %r910;
	ld.global.u32 	%r911, [%rd9+312];
	xor.b32  	%r1212, %r1212, %r911;
	ld.global.u32 	%r912, [%rd9+316];
	xor.b32  	%r1029, %r1029, %r912;
$L__BB2_113:
	add.s32 	%r1208, %r1208, 16;
	setp.ne.s32 	%p63, %r1208, 32;
	@%p63 bra 	$L__BB2_81;
	mad.lo.s32 	%r913, %r1202, -31, %r372;
	add.s32 	%r1202, %r913, 1;
	setp.ne.s32 	%p64, %r1202, 5;
	@%p64 bra 	$L__BB2_80;
	st.local.u32 	[%rd1+4], %r1025;
	st.local.v2.u32 	[%rd1+8], {%r1026, %r1211};
	st.local.v2.u32 	[%rd1+16], {%r1212, %r1029};
$L__BB2_116:
	shr.u64 	%rd52, %rd4, 2;
	add.s32 	%r1012, %r1012, 1;
	setp.gt.u64 	%p65, %rd4, 3;
	@%p65 bra 	$L__BB2_4;
$L__BB2_117:
	shr.u32 	%r915, %r1025, 2;
	xor.b32  	%r916, %r915, %r1025;
	shl.b32 	%r917, %r1029, 4;
	shl.b32 	%r918, %r916, 1;
	xor.b32  	%r919, %r918, %r917;
	xor.b32  	%r920, %r919, %r916;
	xor.b32  	%r921, %r920, %r1029;
	add.s32 	%r922, %r5, %r921;
	add.s32 	%r923, %r922, -637770787;
	shr.u32 	%r924, %r1026, 2;
	xor.b32  	%r925, %r924, %r1026;
	shl.b32 	%r926, %r921, 4;
	shl.b32 	%r927, %r925, 1;
	xor.b32  	%r928, %r927, %r926;
	xor.b32  	%r929, %r928, %r925;
	xor.b32  	%r930, %r929, %r921;
	add.s32 	%r931, %r5, %r930;
	add.s32 	%r932, %r931, -637408350;
	cvt.u64.u32 	%rd30, %r923;
	mul.wide.u32 	%rd31, %r932, 2097152;
	xor.b64  	%rd32, %rd31, %rd30;
	cvt.rn.f64.u64 	%fd59, %rd32;
	fma.rn.f64 	%fd60, %fd59, 0d3CA0000000000000, 0d3C90000000000000;
	fma.rn.f64 	%fd61, %fd1, %fd60, %fd57;
	mul.wide.u32 	%rd33, %r1008, 8;
	add.s64 	%rd34, %rd2, %rd33;
	st.local.f64 	[%rd34], %fd61;
	mov.b32 	%r1008, 1;
	mov.pred 	%p185, 0;
	@%p1 bra 	$L__BB2_2;
	setp.ne.s32 	%p67, %r1, 0;
	ld.local.v2.f64 	{%fd390, %fd389}, [%rd2];
	mul.f64 	%fd62, %fd390, %fd390;
	sub.f64 	%fd63, %fd389, %fd62;
	mul.f64 	%fd64, %fd63, 0d4059000000000000;
	mul.f64 	%fd65, %fd63, %fd64;
	mov.f64 	%fd66, 0d3FF0000000000000;
	sub.f64 	%fd4, %fd66, %fd390;
	fma.rn.f64 	%fd397, %fd4, %fd4, %fd65;
	cvta.to.global.u64 	%rd35, %rd13;
	shl.b64 	%rd36, %rd3, 3;
	add.s64 	%rd11, %rd35, %rd36;
	st.global.f64 	[%rd11], %fd397;
	@%p67 bra 	$L__BB2_120;
	add.u64 	%rd37, %SP, 64;
	add.u64 	%rd38, %SPL, 64;
	st.local.f64 	[%rd38], %fd397;
	mov.u64 	%rd39, $str;
	cvta.global.u64 	%rd40, %rd39;
	{ // callseq 0, 0
	.param .b64 param0;
	st.param.b64 	[param0], %rd40;
	.param .b64 param1;
	st.param.b64 	[param1], %rd37;
	.param .b32 retval0;
	call.uni (retval0), 
	vprintf, 
	(
	param0, 
	param1
	);
	ld.param.b32 	%r933, [retval0];
	} // callseq 0
$L__BB2_120:
	cvt.rn.f32.f64 	%f1, %fd4;
	abs.f32 	%f44, %f1;
	setp.lt.f32 	%p68, %f44, 0f00800000;
	mul.f32 	%f45, %f44, 0f4B800000;
	selp.f32 	%f46, %f45, %f44, %p68;
	selp.f32 	%f47, 0fC1C00000, 0f00000000, %p68;
	mov.b32 	%r935, %f46;
	add.s32 	%r936, %r935, -1060439283;
	and.b32  	%r937, %r936, -8388608;
	sub.s32 	%r938, %r935, %r937;
	mov.b32 	%f48, %r938;
	cvt.rn.f32.s32 	%f49, %r937;
	fma.rn.f32 	%f50, %f49, 0f34000000, %f47;
	add.f32 	%f51, %f48, 0fBF800000;
	add.f32 	%f52, %f48, 0f3F800000;
	rcp.approx.ftz.f32 	%f53, %f52;
	add.f32 	%f54, %f51, %f51;
	mul.f32 	%f55, %f54, %f53;
	mul.f32 	%f56, %f55, %f55;
	sub.f32 	%f57, %f51, %f55;
	add.f32 	%f58, %f57, %f57;
	neg.f32 	%f59, %f55;
	fma.rn.f32 	%f60, %f59, %f51, %f58;
	mul.rn.f32 	%f61, %f53, %f60;
	fma.rn.f32 	%f62, %f56, 0f3A2C32E4, 0f3B52E7DB;
	fma.rn.f32 	%f63, %f62, %f56, 0f3C93BB73;
	fma.rn.f32 	%f64, %f63, %f56, 0f3DF6384F;
	mul.rn.f32 	%f65, %f64, %f56;
	fma.rn.f32 	%f66, %f55, 0f3FB8AA3B, %f50;
	sub.f32 	%f67, %f50, %f66;
	fma.rn.f32 	%f68, %f55, 0f3FB8AA3B, %f67;
	fma.rn.f32 	%f69, %f61, 0f3FB8AA3B, %f68;
	fma.rn.f32 	%f70, %f55, 0f32A55E34, %f69;
	mul.f32 	%f71, %f65, 0f40400000;
	fma.rn.f32 	%f72, %f71, %f61, %f70;
	fma.rn.f32 	%f73, %f65, %f55, %f72;
	add.rn.f32 	%f74, %f66, %f73;
	neg.f32 	%f75, %f66;
	add.rn.f32 	%f76, %f74, %f75;
	neg.f32 	%f77, %f76;
	add.rn.f32 	%f78, %f73, %f77;
	mov.f32 	%f465, 0f3F800000;
	mul.rn.f32 	%f79, %f74, %f465;
	sub.f32 	%f80, %f74, %f79;
	add.f32 	%f81, %f78, %f80;
	cvt.rni.f32.f32 	%f82, %f79;
	sub.f32 	%f83, %f79, %f82;
	add.f32 	%f84, %f83, %f81;
	fma.rn.f32 	%f85, %f84, 0f391FCB8E, 0f3AAF85ED;
	fma.rn.f32 	%f86, %f85, %f84, 0f3C1D9856;
	fma.rn.f32 	%f87, %f86, %f84, 0f3D6357BB;
	fma.rn.f32 	%f88, %f87, %f84, 0f3E75FDEC;
	fma.rn.f32 	%f89, %f88, %f84, 0f3F317218;
	fma.rn.f32 	%f90, %f89, %f84, 0f3F800000;
	cvt.rzi.s32.f32 	%r939, %f82;
	setp.gt.f32 	%p69, %f82, 0f00000000;
	selp.b32 	%r940, 0, -2097152000, %p69;
	add.s32 	%r941, %r940, 2130706432;
	mov.b32 	%f91, %r941;
	mul.f32 	%f92, %f90, %f91;
	shl.b32 	%r942, %r939, 23;
	sub.s32 	%r943, %r942, %r940;
	mov.b32 	%f93, %r943;
	mul.f32 	%f94, %f92, %f93;
	abs.f32 	%f95, %f79;
	setp.gt.f32 	%p70, %f95, 0f43180000;
	setp.lt.f32 	%p71, %f79, 0f00000000;
	selp.f32 	%f96, 0f00000000, 0f7F800000, %p71;
	selp.f32 	%f97, %f96, %f94, %p70;
	setp.eq.f32 	%p72, %f1, 0f3F800000;
	setp.nan.f32 	%p73, %f44, %f44;
	setp.eq.f32 	%p74, %f1, 0f00000000;
	setp.eq.f32 	%p75, %f44, 0f7F800000;
	setp.geu.f32 	%p76, %f1, 0f00000000;
	neg.f32 	%f98, %f97;
	add.f32 	%f3, %f1, %f1;
	add.rn.f32 	%f4, %f1, %f465;
	cvt.rn.f32.f64 	%f5, %fd390;
	abs.f32 	%f99, %f5;
	setp.lt.f32 	%p77, %f99, 0f00800000;
	mul.f32 	%f100, %f99, 0f4B800000;
	selp.f32 	%f101, %f100, %f99, %p77;
	selp.f32 	%f102, 0fC1C00000, 0f00000000, %p77;
	mov.b32 	%r944, %f101;
	add.s32 	%r945, %r944, -1060439283;
	and.b32  	%r946, %r945, -8388608;
	sub.s32 	%r947, %r944, %r946;
	mov.b32 	%f103, %r947;
	cvt.rn.f32.s32 	%f104, %r946;
	fma.rn.f32 	%f105, %f104, 0f34000000, %f102;
	add.f32 	%f106, %f103, 0fBF800000;
	add.f32 	%f107, %f103, 0f3F800000;
	rcp.approx.ftz.f32 	%f108, %f107;
	add.f32 	%f109, %f106, %f106;
	mul.f32 	%f110, %f109, %f108;
	mul.f32 	%f111, %f110, %f110;
	sub.f32 	%f112, %f106, %f110;
	add.f32 	%f113, %f112, %f112;
	neg.f32 	%f114, %f110;
	fma.rn.f32 	%f115, %f114, %f106, %f113;
	mul.rn.f32 	%f116, %f108, %f115;
	fma.rn.f32 	%f117, %f111, 0f3A2C32E4, 0f3B52E7DB;
	fma.rn.f32 	%f118, %f117, %f111, 0f3C93BB73;
	fma.rn.f32 	%f119, %f118, %f111, 0f3DF6384F;
	mul.rn.f32 	%f120, %f119, %f111;
	fma.rn.f32 	%f121, %f110, 0f3FB8AA3B, %f105;
	sub.f32 	%f122, %f105, %f121;
	fma.rn.f32 	%f123, %f110, 0f3FB8AA3B, %f122;
	fma.rn.f32 	%f124, %f116, 0f3FB8AA3B, %f123;
	fma.rn.f32 	%f125, %f110, 0f32A55E34, %f124;
	mul.f32 	%f126, %f120, 0f40400000;
	fma.rn.f32 	%f127, %f126, %f116, %f125;
	fma.rn.f32 	%f128, %f120, %f110, %f127;
	add.rn.f32 	%f129, %f121, %f128;
	neg.f32 	%f130, %f121;
	add.rn.f32 	%f131, %f129, %f130;
	neg.f32 	%f132, %f131;
	add.rn.f32 	%f133, %f128, %f132;
	mov.f32 	%f134, 0f40000000;
	mul.rn.f32 	%f135, %f129, %f134;
	neg.f32 	%f136, %f135;
	fma.rn.f32 	%f137, %f129, 0f40000000, %f136;
	fma.rn.f32 	%f138, %f133, 0f40000000, %f137;
	cvt.rni.f32.f32 	%f139, %f135;
	sub.f32 	%f140, %f135, %f139;
	add.f32 	%f141, %f140, %f138;
	fma.rn.f32 	%f142, %f141, 0f391FCB8E, 0f3AAF85ED;
	fma.rn.f32 	%f143, %f142, %f141, 0f3C1D9856;
	fma.rn.f32 	%f144, %f143, %f141, 0f3D6357BB;
	fma.rn.f32 	%f145, %f144, %f141, 0f3E75FDEC;
	fma.rn.f32 	%f146, %f145, %f141, 0f3F317218;
	fma.rn.f32 	%f147, %f146, %f141, 0f3F800000;
	cvt.rzi.s32.f32 	%r948, %f139;
	setp.gt.f32 	%p78, %f139, 0f00000000;
	selp.b32 	%r949, 0, -2097152000, %p78;
	add.s32 	%r950, %r949, 2130706432;
	mov.b32 	%f148, %r950;
	mul.f32 	%f149, %f147, %f148;
	shl.b32 	%r951, %r948, 23;
	sub.s32 	%r952, %r951, %r949;
	mov.b32 	%f150, %r952;
	mul.f32 	%f151, %f149, %f150;
	abs.f32 	%f152, %f135;
	setp.gt.f32 	%p79, %f152, 0f43180000;
	setp.lt.f32 	%p80, %f135, 0f00000000;
	selp.f32 	%f153, 0f00000000, 0f7F800000, %p80;
	selp.f32 	%f154, %f153, %f151, %p79;
	setp.eq.f32 	%p81, %f5, 0f3F800000;
	setp.nan.f32 	%p82, %f99, %f99;
	setp.eq.f32 	%p83, %f5, 0f00000000;
	setp.eq.f32 	%p84, %f99, 0f7F800000;
	or.pred  	%p85, %p83, %p84;
	add.f32 	%f7, %f5, %f5;
	mov.b32 	%r953, %f7;
	and.b32  	%r954, %r953, 2147483647;
	mov.b32 	%f155, %r954;
	add.rn.f32 	%f156, %f5, %f134;
	mul.rn.f32 	%f157, %f129, %f465;
	sub.f32 	%f158, %f129, %f157;
	add.f32 	%f159, %f133, %f158;
	cvt.rni.f32.f32 	%f160, %f157;
	sub.f32 	%f161, %f157, %f160;
	add.f32 	%f162, %f161, %f159;
	fma.rn.f32 	%f163, %f162, 0f391FCB8E, 0f3AAF85ED;
	fma.rn.f32 	%f164, %f163, %f162, 0f3C1D9856;
	fma.rn.f32 	%f165, %f164, %f162, 0f3D6357BB;
	fma.rn.f32 	%f166, %f165, %f162, 0f3E75FDEC;
	fma.rn.f32 	%f167, %f166, %f162, 0f3F317218;
	fma.rn.f32 	%f168, %f167, %f162, 0f3F800000;
	cvt.rzi.s32.f32 	%r955, %f160;
	setp.gt.f32 	%p86, %f160, 0f00000000;
	selp.b32 	%r956, 0, -2097152000, %p86;
	add.s32 	%r957, %r956, 2130706432;
	mov.b32 	%f169, %r957;
	mul.f32 	%f170, %f168, %f169;
	shl.b32 	%r958, %r955, 23;
	sub.s32 	%r959, %r958, %r956;
	mov.b32 	%f171, %r959;
	mul.f32 	%f172, %f170, %f171;
	abs.f32 	%f173, %f157;
	setp.gt.f32 	%p87, %f173, 0f43180000;
	setp.lt.f32 	%p88, %f157, 0f00000000;
	selp.f32 	%f174, 0f00000000, 0f7F800000, %p88;
	selp.f32 	%f175, %f174, %f172, %p87;
	setp.geu.f32 	%p89, %f5, 0f00000000;
	neg.f32 	%f176, %f175;
	add.rn.f32 	%f8, %f5, %f465;
	selp.f32 	%f9, %f97, %f98, %p76;
	selp.f32 	%f177, %f3, %f9, %p75;
	selp.f32 	%f178, %f3, %f177, %p74;
	selp.f32 	%f179, %f4, %f178, %p73;
	selp.f32 	%f180, 0f3F800000, %f179, %p72;
	cvt.f64.f32 	%fd67, %f180;
	add.f64 	%fd6, %fd67, %fd67;
	selp.f32 	%f181, %f155, %f154, %p85;
	selp.f32 	%f182, %f156, %f181, %p82;
	selp.f32 	%f183, 0f3F800000, %f182, %p81;
	cvt.f64.f32 	%fd68, %f183;
	selp.f32 	%f10, %f175, %f176, %p89;
	selp.f32 	%f184, %f7, %f10, %p85;
	selp.f32 	%f185, %f8, %f184, %p82;
	selp.f32 	%f186, 0f3F800000, %f185, %p81;
	cvt.f64.f32 	%fd69, %f186;
	add.f64 	%fd7, %fd69, %fd69;
	sub.f64 	%fd70, %fd389, %fd68;
	cvt.rn.f32.f64 	%f11, %fd70;
	abs.f32 	%f12, %f11;
	setp.lt.f32 	%p90, %f12, 0f00800000;
	mul.f32 	%f187, %f12, 0f4B800000;
	selp.f32 	%f188, %f187, %f12, %p90;
	selp.f32 	%f189, 0fC1C00000, 0f00000000, %p90;
	mov.b32 	%r960, %f188;
	add.s32 	%r961, %r960, -1060439283;
	and.b32  	%r962, %r961, -8388608;
	sub.s32 	%r963, %r960, %r962;
	mov.b32 	%f190, %r963;
	cvt.rn.f32.s32 	%f191, %r962;
	fma.rn.f32 	%f192, %f191, 0f34000000, %f189;
	add.f32 	%f193, %f190, 0fBF800000;
	add.f32 	%f194, %f190, 0f3F800000;
	rcp.approx.ftz.f32 	%f195, %f194;
	add.f32 	%f196, %f193, %f193;
	mul.f32 	%f197, %f196, %f195;
	mul.f32 	%f198, %f197, %f197;
	sub.f32 	%f199, %f193, %f197;
	add.f32 	%f200, %f199, %f199;
	neg.f32 	%f201, %f197;
	fma.rn.f32 	%f202, %f201, %f193, %f200;
	mul.rn.f32 	%f203, %f195, %f202;
	fma.rn.f32 	%f204, %f198, 0f3A2C32E4, 0f3B52E7DB;
	fma.rn.f32 	%f205, %f204, %f198, 0f3C93BB73;
	fma.rn.f32 	%f206, %f205, %f198, 0f3DF6384F;
	mul.rn.f32 	%f207, %f206, %f198;
	fma.rn.f32 	%f208, %f197, 0f3FB8AA3B, %f192;
	sub.f32 	%f209, %f192, %f208;
	fma.rn.f32 	%f210, %f197, 0f3FB8AA3B, %f209;
	fma.rn.f32 	%f211, %f203, 0f3FB8AA3B, %f210;
	fma.rn.f32 	%f212, %f197, 0f32A55E34, %f211;
	mul.f32 	%f213, %f207, 0f40400000;
	fma.rn.f32 	%f214, %f213, %f203, %f212;
	fma.rn.f32 	%f215, %f207, %f197, %f214;
	add.rn.f32 	%f216, %f208, %f215;
	neg.f32 	%f217, %f208;
	add.rn.f32 	%f218, %f216, %f217;
	neg.f32 	%f219, %f218;
	add.rn.f32 	%f220, %f215, %f219;
	mul.rn.f32 	%f221, %f216, %f465;
	sub.f32 	%f222, %f216, %f221;
	add.f32 	%f223, %f220, %f222;
	cvt.rni.f32.f32 	%f224, %f221;
	sub.f32 	%f225, %f221, %f224;
	add.f32 	%f226, %f225, %f223;
	fma.rn.f32 	%f227, %f226, 0f391FCB8E, 0f3AAF85ED;
	fma.rn.f32 	%f228, %f227, %f226, 0f3C1D9856;
	fma.rn.f32 	%f229, %f228, %f226, 0f3D6357BB;
	fma.rn.f32 	%f230, %f229, %f226, 0f3E75FDEC;
	fma.rn.f32 	%f231, %f230, %f226, 0f3F317218;
	fma.rn.f32 	%f232, %f231, %f226, 0f3F800000;
	cvt.rzi.s32.f32 	%r964, %f224;
	setp.gt.f32 	%p91, %f224, 0f00000000;
	selp.b32 	%r965, 0, -2097152000, %p91;
	add.s32 	%r966, %r965, 2130706432;
	mov.b32 	%f233, %r966;
	mul.f32 	%f234, %f232, %f233;
	shl.b32 	%r967, %r964, 23;
	sub.s32 	%r968, %r967, %r965;
	mov.b32 	%f235, %r968;
	mul.f32 	%f236, %f234, %f235;
	abs.f32 	%f237, %f221;
	setp.gt.f32 	%p92, %f237, 0f43180000;
	setp.lt.f32 	%p93, %f221, 0f00000000;
	selp.f32 	%f238, 0f00000000, 0f7F800000, %p93;
	selp.f32 	%f13, %f238, %f236, %p92;
	setp.eq.f32 	%p94, %f11, 0f3F800000;
	@%p94 bra 	$L__BB2_127;
	setp.num.f32 	%p95, %f12, %f12;
	@%p95 bra 	$L__BB2_123;
	mov.f32 	%f239, 0f3F800000;
	add.rn.f32 	%f465, %f11, %f239;
	bra.uni 	$L__BB2_127;
$L__BB2_123:
	setp.neu.f32 	%p96, %f11, 0f00000000;
	setp.neu.f32 	%p97, %f12, 0f7F800000;
	and.pred  	%p98, %p96, %p97;
	@%p98 bra 	$L__BB2_125;
	add.f32 	%f465, %f11, %f11;
	bra.uni 	$L__BB2_127;
$L__BB2_125:
	setp.geu.f32 	%p99, %f11, 0f00000000;
	mov.f32 	%f465, %f13;
	@%p99 bra 	$L__BB2_127;
	neg.f32 	%f465, %f13;
$L__BB2_127:
	setp.eq.f32 	%p100, %f11, 0f3F800000;
	setp.nan.f32 	%p101, %f99, %f99;
	setp.eq.f32 	%p102, %f5, 0f3F800000;
	setp.nan.f32 	%p103, %f44, %f44;
	setp.eq.f32 	%p104, %f1, 0f3F800000;
	cvt.f64.f32 	%fd71, %f465;
	add.f64 	%fd72, %fd71, %fd71;
	mov.f64 	%fd73, 0d0000000000000000;
	sub.f64 	%fd74, %fd73, %fd7;
	mul.f64 	%fd75, %fd74, %fd72;
	mul.f64 	%fd76, %fd75, 0d4059000000000000;
	sub.f64 	%fd77, %fd76, %fd6;
	add.f64 	%fd396, %fd77, 0d0000000000000000;
	setp.eq.f32 	%p105, %f1, 0f00000000;
	setp.eq.f32 	%p106, %f44, 0f7F800000;
	selp.f32 	%f241, %f4, %f3, %p103;
	selp.f32 	%f242, 0f3F800000, %f241, %p104;
	selp.f32 	%f243, %f242, %f9, %p106;
	selp.f32 	%f244, %f242, %f243, %p105;
	selp.f32 	%f245, %f242, %f244, %p103;
	selp.f32 	%f246, %f242, %f245, %p104;
	cvt.f64.f32 	%fd78, %f246;
	add.f64 	%fd9, %fd78, %fd78;
	setp.eq.f32 	%p107, %f5, 0f00000000;
	setp.eq.f32 	%p108, %f99, 0f7F800000;
	selp.f32 	%f247, %f8, %f7, %p101;
	selp.f32 	%f248, 0f3F800000, %f247, %p102;
	selp.f32 	%f249, %f248, %f10, %p108;
	selp.f32 	%f250, %f248, %f249, %p107;
	selp.f32 	%f251, %f248, %f250, %p101;
	selp.f32 	%f252, %f248, %f251, %p102;
	cvt.f64.f32 	%fd79, %f252;
	add.f64 	%fd80, %fd79, %fd79;
	mul.f64 	%fd10, %fd80, 0d0000000000000000;
	mov.f32 	%f466, 0f3F800000;
	@%p100 bra 	$L__BB2_134;
	setp.nan.f32 	%p109, %f12, %f12;
	@%p109 bra 	$L__BB2_133;
	setp.eq.f32 	%p110, %f11, 0f00000000;
	setp.eq.f32 	%p111, %f12, 0f7F800000;
	or.pred  	%p112, %p110, %p111;
	@%p112 bra 	$L__BB2_132;
	setp.geu.f32 	%p113, %f11, 0f00000000;
	mov.f32 	%f466, %f13;
	@%p113 bra 	$L__BB2_134;
	neg.f32 	%f466, %f13;
	bra.uni 	$L__BB2_134;
$L__BB2_132:
	add.f32 	%f466, %f11, %f11;
	bra.uni 	$L__BB2_134;
$L__BB2_133:
	mov.f32 	%f253, 0f3F800000;
	add.rn.f32 	%f466, %f11, %f253;
$L__BB2_134:
	cvt.f64.f32 	%fd81, %f466;
	add.f64 	%fd82, %fd81, %fd81;
	mov.f64 	%fd83, 0d3FF0000000000000;
	sub.f64 	%fd84, %fd83, %fd10;
	mul.f64 	%fd85, %fd84, %fd82;
	mul.f64 	%fd86, %fd9, 0d8000000000000000;
	fma.rn.f64 	%fd11, %fd85, 0d4059000000000000, %fd86;
	setp.lt.s32 	%p114, %r551, 1;
	@%p114 bra 	$L__BB2_178;
	add.f64 	%fd395, %fd11, 0d0000000000000000;
	mul.lo.s32 	%r548, %r2, %r551;
	cvta.to.global.u64 	%rd12, %rd16;
	mov.b32 	%r1295, 0;
	mov.f64 	%fd400, 0d0000000000000000;
	mov.f64 	%fd399, 0d3FF0000000000000;
	mov.f64 	%fd401, %fd400;
	mov.f64 	%fd402, %fd399;
$L__BB2_136:
	mul.f64 	%fd89, %fd395, %fd395;
	fma.rn.f64 	%fd90, %fd396, %fd396, %fd89;
	sqrt.rn.f64 	%fd91, %fd90;
	setp.geu.f64 	%p115, %fd91, 0d3E45798EE2308C3A;
	@%p115 bra 	$L__BB2_138;
	mov.u64 	%rd43, $str$1;
	cvta.global.u64 	%rd44, %rd43;
	{ // callseq 1, 0
	.param .b64 param0;
	st.param.b64 	[param0], %rd44;
	.param .b64 param1;
	st.param.b64 	[param1], 0;
	.param .b32 retval0;
	call.uni (retval0), 
	vprintf, 
	(
	param0, 
	param1
	);
	ld.param.b32 	%r1006, [retval0];
	} // callseq 1
	bra.uni 	$L__BB2_178;
$L__BB2_138:
	fma.rn.f64 	%fd93, %fd402, %fd396, 0d0000000000000000;
	fma.rn.f64 	%fd22, %fd401, %fd395, %fd93;
	fma.rn.f64 	%fd94, %fd400, %fd396, 0d0000000000000000;
	fma.rn.f64 	%fd23, %fd399, %fd395, %fd94;
	mul.f64 	%fd95, %fd22, %fd396;
	mov.f64 	%fd96, 0d0000000000000000;
	sub.f64 	%fd97, %fd96, %fd95;
	mul.f64 	%fd98, %fd23, %fd395;
	sub.f64 	%fd24, %fd97, %fd98;
	sub.f64 	%fd99, %fd390, %fd22;
	sub.f64 	%fd100, %fd389, %fd23;
	mul.f64 	%fd101, %fd99, %fd99;
	sub.f64 	%fd102, %fd100, %fd101;
	mul.f64 	%fd103, %fd102, 0d4059000000000000;
	mul.f64 	%fd104, %fd102, %fd103;
	mov.f64 	%fd398, 0d3FF0000000000000;
	sub.f64 	%fd105, %fd398, %fd99;
	fma.rn.f64 	%fd106, %fd105, %fd105, %fd104;
	fma.rn.f64 	%fd107, %fd24, 0d3FD3333333333333, %fd397;
	setp.le.f64 	%p116, %fd106, %fd107;
	@%p116 bra 	$L__BB2_159;
	fma.rn.f64 	%fd109, %fd22, 0dBFE0000000000000, %fd390;
	fma.rn.f64 	%fd110, %fd23, 0dBFE0000000000000, %fd389;
	mul.f64 	%fd111, %fd109, %fd109;
	sub.f64 	%fd112, %fd110, %fd111;
	mul.f64 	%fd113, %fd112, 0d4059000000000000;
	mul.f64 	%fd114, %fd112, %fd113;
	mov.f64 	%fd115, 0d3FF0000000000000;
	sub.f64 	%fd116, %fd115, %fd109;
	fma.rn.f64 	%fd117, %fd116, %fd116, %fd114;
	fma.rn.f64 	%fd118, %fd24, 0d3FC3333333333333, %fd397;
	setp.le.f64 	%p117, %fd117, %fd118;
	mov.f64 	%fd398, 0d3FE0000000000000;
	@%p117 bra 	$L__BB2_159;
	fma.rn.f64 	%fd120, %fd22, 0dBFD0000000000000, %fd390;
	fma.rn.f64 	%fd121, %fd23, 0dBFD0000000000000, %fd389;
	mul.f64 	%fd122, %fd120, %fd120;
	sub.f64 	%fd123, %fd121, %fd122;
	mul.f64 	%fd124, %fd123, 0d4059000000000000;
	mul.f64 	%fd125, %fd123, %fd124;
	mov.f64 	%fd126, 0d3FF0000000000000;
	sub.f64 	%fd127, %fd126, %fd120;
	fma.rn.f64 	%fd128, %fd127, %fd127, %fd125;
	fma.rn.f64 	%fd129, %fd24, 0d3FB3333333333333, %fd397;
	setp.le.f64 	%p118, %fd128, %fd129;
	mov.f64 	%fd398, 0d3FD0000000000000;
	@%p118 bra 	$L__BB2_159;
	fma.rn.f64 	%fd131, %fd22, 0dBFC0000000000000, %fd390;
	fma.rn.f64 	%fd132, %fd23, 0dBFC0000000000000, %fd389;
	mul.f64 	%fd133, %fd131, %fd131;
	sub.f64 	%fd134, %fd132, %fd133;
	mul.f64 	%fd135, %fd134, 0d4059000000000000;
	mul.f64 	%fd136, %fd134, %fd135;
	mov.f64 	%fd137, 0d3FF0000000000000;
	sub.f64 	%fd138, %fd137, %fd131;
	fma.rn.f64 	%fd139, %fd138, %fd138, %fd136;
	fma.rn.f64 	%fd140, %fd24, 0d3FA3333333333333, %fd397;
	setp.le.f64 	%p119, %fd139, %fd140;
	mov.f64 	%fd398, 0d3FC0000000000000;
	@%p119 bra 	$L__BB2_159;
	fma.rn.f64 	%fd142, %fd22, 0dBFB0000000000000, %fd390;
	fma.rn.f64 	%fd143, %fd23, 0dBFB0000000000000, %fd389;
	mul.f64 	%fd144, %fd142, %fd142;
	sub.f64 	%fd145, %fd143, %fd144;
	mul.f64 	%fd146, %fd145, 0d4059000000000000;
	mul.f64 	%fd147, %fd145, %fd146;
	mov.f64 	%fd148, 0d3FF0000000000000;
	sub.f64 	%fd149, %fd148, %fd142;
	fma.rn.f64 	%fd150, %fd149, %fd149, %fd147;
	fma.rn.f64 	%fd151, %fd24, 0d3F93333333333333, %fd397;
	setp.le.f64 	%p120, %fd150, %fd151;
	mov.f64 	%fd398, 0d3FB0000000000000;
	@%p120 bra 	$L__BB2_159;
	fma.rn.f64 	%fd153, %fd22, 0dBFA0000000000000, %fd390;
	fma.rn.f64 	%fd154, %fd23, 0dBFA0000000000000, %fd389;
	mul.f64 	%fd155, %fd153, %fd153;
	sub.f64 	%fd156, %fd154, %fd155;
	mul.f64 	%fd157, %fd156, 0d4059000000000000;
	mul.f64 	%fd158, %fd156, %fd157;
	mov.f64 	%fd159, 0d3FF0000000000000;
	sub.f64 	%fd160, %fd159, %fd153;
	fma.rn.f64 	%fd161, %fd160, %fd160, %fd158;
	fma.rn.f64 	%fd162, %fd24, 0d3F83333333333333, %fd397;
	setp.le.f64 	%p121, %fd161, %fd162;
	mov.f64 	%fd398, 0d3FA0000000000000;
	@%p121 bra 	$L__BB2_159;
	fma.rn.f64 	%fd164, %fd22, 0dBF90000000000000, %fd390;
	fma.rn.f64 	%fd165, %fd23, 0dBF90000000000000, %fd389;
	mul.f64 	%fd166, %fd164, %fd164;
	sub.f64 	%fd167, %fd165, %fd166;
	mul.f64 	%fd168, %fd167, 0d4059000000000000;
	mul.f64 	%fd169, %fd167, %fd168;
	mov.f64 	%fd170, 0d3FF0000000000000;
	sub.f64 	%fd171, %fd170, %fd164;
	fma.rn.f64 	%fd172, %fd171, %fd171, %fd169;
	fma.rn.f64 	%fd173, %fd24, 0d3F73333333333333, %fd397;
	setp.le.f64 	%p122, %fd172, %fd173;
	mov.f64 	%fd398, 0d3F90000000000000;
	@%p122 bra 	$L__BB2_159;
	fma.rn.f64 	%fd175, %fd22, 0dBF80000000000000, %fd390;
	fma.rn.f64 	%fd176, %fd23, 0dBF80000000000000, %fd389;
	mul.f64 	%fd177, %fd175, %fd175;
	sub.f64 	%fd178, %fd176, %fd177;
	mul.f64 	%fd179, %fd178, 0d4059000000000000;
	mul.f64 	%fd180, %fd178, %fd179;
	mov.f64 	%fd181, 0d3FF0000000000000;
	sub.f64 	%fd182, %fd181, %fd175;
	fma.rn.f64 	%fd183, %fd182, %fd182, %fd180;
	fma.rn.f64 	%fd184, %fd24, 0d3F63333333333333, %fd397;
	setp.le.f64 	%p123, %fd183, %fd184;
	mov.f64 	%fd398, 0d3F80000000000000;
	@%p123 bra 	$L__BB2_159;
	fma.rn.f64 	%fd186, %fd22, 0dBF70000000000000, %fd390;
	fma.rn.f64 	%fd187, %fd23, 0dBF70000000000000, %fd389;
	mul.f64 	%fd188, %fd186, %fd186;
	sub.f64 	%fd189, %fd187, %fd188;
	mul.f64 	%fd190, %fd189, 0d4059000000000000;
	mul.f64 	%fd191, %fd189, %fd190;
	mov.f64 	%fd192, 0d3FF0000000000000;
	sub.f64 	%fd193, %fd192, %fd186;
	fma.rn.f64 	%fd194, %fd193, %fd193, %fd191;
	fma.rn.f64 	%fd195, %fd24, 0d3F53333333333333, %fd397;
	setp.le.f64 	%p124, %fd194, %fd195;
	mov.f64 	%fd398, 0d3F70000000000000;
	@%p124 bra 	$L__BB2_159;
	fma.rn.f64 	%fd197, %fd22, 0dBF60000000000000, %fd390;
	fma.rn.f64 	%fd198, %fd23, 0dBF60000000000000, %fd389;
	mul.f64 	%fd199, %fd197, %fd197;
	sub.f64 	%fd200, %fd198, %fd199;
	mul.f64 	%fd201, %fd200, 0d4059000000000000;
	mul.f64 	%fd202, %fd200, %fd201;
	mov.f64 	%fd203, 0d3FF0000000000000;
	sub.f64 	%fd204, %fd203, %fd197;
	fma.rn.f64 	%fd205, %fd204, %fd204, %fd202;
	fma.rn.f64 	%fd206, %fd24, 0d3F43333333333333, %fd397;
	setp.le.f64 	%p125, %fd205, %fd206;
	mov.f64 	%fd398, 0d3F60000000000000;
	@%p125 bra 	$L__BB2_159;
	fma.rn.f64 	%fd208, %fd22, 0dBF50000000000000, %fd390;
	fma.rn.f64 	%fd209, %fd23, 0dBF50000000000000, %fd389;
	mul.f64 	%fd210, %fd208, %fd208;
	sub.f64 	%fd211, %fd209, %fd210;
	mul.f64 	%fd212, %fd211, 0d4059000000000000;
	mul.f64 	%fd213, %fd211, %fd212;
	mov.f64 	%fd214, 0d3FF0000000000000;
	sub.f64 	%fd215, %fd214, %fd208;
	fma.rn.f64 	%fd216, %fd215, %fd215, %fd213;
	fma.rn.f64 	%fd217, %fd24, 0d3F33333333333333, %fd397;
	setp.le.f64 	%p126, %fd216, %fd217;
	mov.f64 	%fd398, 0d3F50000000000000;
	@%p126 bra 	$L__BB2_159;
	fma.rn.f64 	%fd219, %fd22, 0dBF40000000000000, %fd390;
	fma.rn.f64 	%fd220, %fd23, 0dBF40000000000000, %fd389;
	mul.f64 	%fd221, %fd219, %fd219;
	sub.f64 	%fd222, %fd220, %fd221;
	mul.f64 	%fd223, %fd222, 0d4059000000000000;
	mul.f64 	%fd224, %fd222, %fd223;
	mov.f64 	%fd225, 0d3FF0000000000000;
	sub.f64 	%fd226, %fd225, %fd219;
	fma.rn.f64 	%fd227, %fd226, %fd226, %fd224;
	fma.rn.f64 	%fd228, %fd24, 0d3F23333333333333, %fd397;
	setp.le.f64 	%p127, %fd227, %fd228;
	mov.f64 	%fd398, 0d3F40000000000000;
	@%p127 bra 	$L__BB2_159;
	fma.rn.f64 	%fd230, %fd22, 0dBF30000000000000, %fd390;
	fma.rn.f64 	%fd231, %fd23, 0dBF30000000000000, %fd389;
	mul.f64 	%fd232, %fd230, %fd230;
	sub.f64 	%fd233, %fd231, %fd232;
	mul.f64 	%fd234, %fd233, 0d4059000000000000;
	mul.f64 	%fd235, %fd233, %fd234;
	mov.f64 	%fd236, 0d3FF0000000000000;
	sub.f64 	%fd237, %fd236, %fd230;
	fma.rn.f64 	%fd238, %fd237, %fd237, %fd235;
	fma.rn.f64 	%fd239, %fd24, 0d3F13333333333333, %fd397;
	setp.le.f64 	%p128, %fd238, %fd239;
	mov.f64 	%fd398, 0d3F30000000000000;
	@%p128 bra 	$L__BB2_159;
	fma.rn.f64 	%fd241, %fd22, 0dBF20000000000000, %fd390;
	fma.rn.f64 	%fd242, %fd23, 0dBF20000000000000, %fd389;
	mul.f64 	%fd243, %fd241, %fd241;
	sub.f64 	%fd244, %fd242, %fd243;
	mul.f64 	%fd245, %fd244, 0d4059000000000000;
	mul.f64 	%fd246, %fd244, %fd245;
	mov.f64 	%fd247, 0d3FF0000000000000;
	sub.f64 	%fd248, %fd247, %fd241;
	fma.rn.f64 	%fd249, %fd248, %fd248, %fd246;
	fma.rn.f64 	%fd250, %fd24, 0d3F03333333333333, %fd397;
	setp.le.f64 	%p129, %fd249, %fd250;
	mov.f64 	%fd398, 0d3F20000000000000;
	@%p129 bra 	$L__BB2_159;
	fma.rn.f64 	%fd252, %fd22, 0dBF10000000000000, %fd390;
	fma.rn.f64 	%fd253, %fd23, 0dBF10000000000000, %fd389;
	mul.f64 	%fd254, %fd252, %fd252;
	sub.f64 	%fd255, %fd253, %fd254;
	mul.f64 	%fd256, %fd255, 0d4059000000000000;
	mul.f64 	%fd257, %fd255, %fd256;
	mov.f64 	%fd258, 0d3FF0000000000000;
	sub.f64 	%fd259, %fd258, %fd252;
	fma.rn.f64 	%fd260, %fd259, %fd259, %fd257;
	fma.rn.f64 	%fd261, %fd24, 0d3EF3333333333333, %fd397;
	setp.le.f64 	%p130, %fd260, %fd261;
	mov.f64 	%fd398, 0d3F10000000000000;
	@%p130 bra 	$L__BB2_159;
	fma.rn.f64 	%fd263, %fd22, 0dBF00000000000000, %fd390;
	fma.rn.f64 	%fd264, %fd23, 0dBF00000000000000, %fd389;
	mul.f64 	%fd265, %fd263, %fd263;
	sub.f64 	%fd266, %fd264, %fd265;
	mul.f64 	%fd267, %fd266, 0d4059000000000000;
	mul.f64 	%fd268, %fd266, %fd267;
	mov.f64 	%fd269, 0d3FF0000000000000;
	sub.f64 	%fd270, %fd269, %fd263;
	fma.rn.f64 	%fd271, %fd270, %fd270, %fd268;
	fma.rn.f64 	%fd272, %fd24, 0d3EE3333333333333, %fd397;
	setp.le.f64 	%p131, %fd271, %fd272;
	mov.f64 	%fd398, 0d3F00000000000000;
	@%p131 bra 	$L__BB2_159;
	fma.rn.f64 	%fd274, %fd22, 0dBEF0000000000000, %fd390;
	fma.rn.f64 	%fd275, %fd23, 0dBEF0000000000000, %fd389;
	mul.f64 	%fd276, %fd274, %fd274;
	sub.f64 	%fd277, %fd275, %fd276;
	mul.f64 	%fd278, %fd277, 0d4059000000000000;
	mul.f64 	%fd279, %fd277, %fd278;
	mov.f64 	%fd280, 0d3FF0000000000000;
	sub.f64 	%fd281, %fd280, %fd274;
	fma.rn.f64 	%fd282, %fd281, %fd281, %fd279;
	fma.rn.f64 	%fd283, %fd24, 0d3ED3333333333333, %fd397;
	setp.le.f64 	%p132, %fd282, %fd283;
	mov.f64 	%fd398, 0d3EF0000000000000;
	@%p132 bra 	$L__BB2_159;
	fma.rn.f64 	%fd285, %fd22, 0dBEE0000000000000, %fd390;
	fma.rn.f64 	%fd286, %fd23, 0dBEE0000000000000, %fd389;
	mul.f64 	%fd287, %fd285, %fd285;
	sub.f64 	%fd288, %fd286, %fd287;
	mul.f64 	%fd289, %fd288, 0d4059000000000000;
	mul.f64 	%fd290, %fd288, %fd289;
	mov.f64 	%fd291, 0d3FF0000000000000;
	sub.f64 	%fd292, %fd291, %fd285;
	fma.rn.f64 	%fd293, %fd292, %fd292, %fd290;
	fma.rn.f64 	%fd294, %fd24, 0d3EC3333333333333, %fd397;
	setp.le.f64 	%p133, %fd293, %fd294;
	mov.f64 	%fd398, 0d3EE0000000000000;
	@%p133 bra 	$L__BB2_159;
	fma.rn.f64 	%fd296, %fd22, 0dBED0000000000000, %fd390;
	fma.rn.f64 	%fd297, %fd23, 0dBED0000000000000, %fd389;
	mul.f64 	%fd298, %fd296, %fd296;
	sub.f64 	%fd299, %fd297, %fd298;
	mul.f64 	%fd300, %fd299, 0d4059000000000000;
	mul.f64 	%fd301, %fd299, %fd300;
	mov.f64 	%fd302, 0d3FF0000000000000;
	sub.f64 	%fd303, %fd302, %fd296;
	fma.rn.f64 	%fd304, %fd303, %fd303, %fd301;
	fma.rn.f64 	%fd305, %fd24, 0d3EB3333333333333, %fd397;
	setp.le.f64 	%p134, %fd304, %fd305;
	mov.f64 	%fd398, 0d3ED0000000000000;
	@%p134 bra 	$L__BB2_159;
	fma.rn.f64 	%fd307, %fd22, 0dBEC0000000000000, %fd390;
	fma.rn.f64 	%fd308, %fd23, 0dBEC0000000000000, %fd389;
	mul.f64 	%fd309, %fd307, %fd307;
	sub.f64 	%fd310, %fd308, %fd309;
	mul.f64 	%fd311, %fd310, 0d4059000000000000;
	mul.f64 	%fd312, %fd310, %fd311;
	mov.f64 	%fd313, 0d3FF0000000000000;
	sub.f64 	%fd314, %fd313, %fd307;
	fma.rn.f64 	%fd315, %fd314, %fd314, %fd312;
	fma.rn.f64 	%fd316, %fd24, 0d3EA3333333333333, %fd397;
	setp.le.f64 	%p135, %fd315, %fd316;
	mov.f64 	%fd398, 0d3EC0000000000000;
	@%p135 bra 	$L__BB2_159;
	mov.f64 	%fd398, 0d3EB0000000000000;
$L__BB2_159:
	mul.f64 	%fd318, %fd22, %fd398;
	sub.f64 	%fd26, %fd390, %fd318;
	sub.f64 	%fd27, %fd26, %fd390;
	mul.f64 	%fd319, %fd23, %fd398;
	sub.f64 	%fd28, %fd389, %fd319;
	sub.f64 	%fd29, %fd28, %fd389;
	mul.f64 	%fd320, %fd26, %fd26;
	sub.f64 	%fd321, %fd28, %fd320;
	mul.f64 	%fd322, %fd321, 0d4059000000000000;
	mul.f64 	%fd323, %fd321, %fd322;
	mov.f64 	%fd324, 0d3FF0000000000000;
	sub.f64 	%fd325, %fd324, %fd26;
	fma.rn.f64 	%fd30, %fd325, %fd325, %fd323;
	cvt.rn.f32.f64 	%f22, %fd325;
	abs.f32 	%f255, %f22;
	setp.lt.f32 	%p136, %f255, 0f00800000;
	mul.f32 	%f256, %f255, 0f4B800000;
	selp.f32 	%f257, %f256, %f255, %p136;
	selp.f32 	%f258, 0fC1C00000, 0f00000000, %p136;
	mov.b32 	%r970, %f257;
	add.s32 	%r971, %r970, -1060439283;
	and.b32  	%r972, %r971, -8388608;
	sub.s32 	%r973, %r970, %r972;
	mov.b32 	%f259, %r973;
	cvt.rn.f32.s32 	%f260, %r972;
	fma.rn.f32 	%f261, %f260, 0f34000000, %f258;
	add.f32 	%f262, %f259, 0fBF800000;
	add.f32 	%f263, %f259, 0f3F800000;
	rcp.approx.ftz.f32 	%f264, %f263;
	add.f32 	%f265, %f262, %f262;
	mul.f32 	%f266, %f265, %f264;
	mul.f32 	%f267, %f266, %f266;
	sub.f32 	%f268, %f262, %f266;
	add.f32 	%f269, %f268, %f268;
	neg.f32 	%f270, %f266;
	fma.rn.f32 	%f271, %f270, %f262, %f269;
	mul.rn.f32 	%f272, %f264, %f271;
	fma.rn.f32 	%f273, %f267, 0f3A2C32E4, 0f3B52E7DB;
	fma.rn.f32 	%f274, %f273, %f267, 0f3C93BB73;
	fma.rn.f32 	%f275, %f274, %f267, 0f3DF6384F;
	mul.rn.f32 	%f276, %f275, %f267;
	fma.rn.f32 	%f277, %f266, 0f3FB8AA3B, %f261;
	sub.f32 	%f278, %f261, %f277;
	fma.rn.f32 	%f279, %f266, 0f3FB8AA3B, %f278;
	fma.rn.f32 	%f280, %f272, 0f3FB8AA3B, %f279;
	fma.rn.f32 	%f281, %f266, 0f32A55E34, %f280;
	mul.f32 	%f282, %f276, 0f40400000;
	fma.rn.f32 	%f283, %f282, %f272, %f281;
	fma.rn.f32 	%f284, %f276, %f266, %f283;
	add.rn.f32 	%f285, %f277, %f284;
	neg.f32 	%f286, %f277;
	add.rn.f32 	%f287, %f285, %f286;
	neg.f32 	%f288, %f287;
	add.rn.f32 	%f289, %f284, %f288;
	mov.f32 	%f467, 0f3F800000;
	mul.rn.f32 	%f290, %f285, %f467;
	sub.f32 	%f291, %f285, %f290;
	add.f32 	%f292, %f289, %f291;
	cvt.rni.f32.f32 	%f293, %f290;
	sub.f32 	%f294, %f290, %f293;
	add.f32 	%f295, %f294, %f292;
	fma.rn.f32 	%f296, %f295, 0f391FCB8E, 0f3AAF85ED;
	fma.rn.f32 	%f297, %f296, %f295, 0f3C1D9856;
	fma.rn.f32 	%f298, %f297, %f295, 0f3D6357BB;
	fma.rn.f32 	%f299, %f298, %f295, 0f3E75FDEC;
	fma.rn.f32 	%f300, %f299, %f295, 0f3F317218;
	fma.rn.f32 	%f301, %f300, %f295, 0f3F800000;
	cvt.rzi.s32.f32 	%r974, %f293;
	setp.gt.f32 	%p137, %f293, 0f00000000;
	selp.b32 	%r975, 0, -2097152000, %p137;
	add.s32 	%r976, %r975, 2130706432;
	mov.b32 	%f302, %r976;
	mul.f32 	%f303, %f301, %f302;
	shl.b32 	%r977, %r974, 23;
	sub.s32 	%r978, %r977, %r975;
	mov.b32 	%f304, %r978;
	mul.f32 	%f305, %f303, %f304;
	abs.f32 	%f306, %f290;
	setp.gt.f32 	%p138, %f306, 0f43180000;
	setp.lt.f32 	%p139, %f290, 0f00000000;
	selp.f32 	%f307, 0f00000000, 0f7F800000, %p139;
	selp.f32 	%f308, %f307, %f305, %p138;
	setp.eq.f32 	%p140, %f22, 0f3F800000;
	setp.nan.f32 	%p141, %f255, %f255;
	setp.eq.f32 	%p142, %f22, 0f00000000;
	setp.eq.f32 	%p143, %f255, 0f7F800000;
	setp.geu.f32 	%p144, %f22, 0f00000000;
	neg.f32 	%f309, %f308;
	add.f32 	%f24, %f22, %f22;
	add.rn.f32 	%f25, %f22, %f467;
	cvt.rn.f32.f64 	%f26, %fd26;
	abs.f32 	%f310, %f26;
	setp.lt.f32 	%p145, %f310, 0f00800000;
	mul.f32 	%f311, %f310, 0f4B800000;
	selp.f32 	%f312, %f311, %f310, %p145;
	selp.f32 	%f313, 0fC1C00000, 0f00000000, %p145;
	mov.b32 	%r979, %f312;
	add.s32 	%r980, %r979, -1060439283;
	and.b32  	%r981, %r980, -8388608;
	sub.s32 	%r982, %r979, %r981;
	mov.b32 	%f314, %r982;
	cvt.rn.f32.s32 	%f315, %r981;
	fma.rn.f32 	%f316, %f315, 0f34000000, %f313;
	add.f32 	%f317, %f314, 0fBF800000;
	add.f32 	%f318, %f314, 0f3F800000;
	rcp.approx.ftz.f32 	%f319, %f318;
	add.f32 	%f320, %f317, %f317;
	mul.f32 	%f321, %f320, %f319;
	mul.f32 	%f322, %f321, %f321;
	sub.f32 	%f323, %f317, %f321;
	add.f32 	%f324, %f323, %f323;
	neg.f32 	%f325, %f321;
	fma.rn.f32 	%f326, %f325, %f317, %f324;
	mul.rn.f32 	%f327, %f319, %f326;
	fma.rn.f32 	%f328, %f322, 0f3A2C32E4, 0f3B52E7DB;
	fma.rn.f32 	%f329, %f328, %f322, 0f3C93BB73;
	fma.rn.f32 	%f330, %f329, %f322, 0f3DF6384F;
	mul.rn.f32 	%f331, %f330, %f322;
	fma.rn.f32 	%f332, %f321, 0f3FB8AA3B, %f316;
	sub.f32 	%f333, %f316, %f332;
	fma.rn.f32 	%f334, %f321, 0f3FB8AA3B, %f333;
	fma.rn.f32 	%f335, %f327, 0f3FB8AA3B, %f334;
	fma.rn.f32 	%f336, %f321, 0f32A55E34, %f335;
	mul.f32 	%f337, %f331, 0f40400000;
	fma.rn.f32 	%f338, %f337, %f327, %f336;
	fma.rn.f32 	%f339, %f331, %f321, %f338;
	add.rn.f32 	%f340, %f332, %f339;
	neg.f32 	%f341, %f332;
	add.rn.f32 	%f342, %f340, %f341;
	neg.f32 	%f343, %f342;
	add.rn.f32 	%f344, %f339, %f343;
	mov.f32 	%f345, 0f40000000;
	mul.rn.f32 	%f346, %f340, %f345;
	neg.f32 	%f347, %f346;
	fma.rn.f32 	%f348, %f340, 0f40000000, %f347;
	fma.rn.f32 	%f349, %f344, 0f40000000, %f348;
	cvt.rni.f32.f32 	%f350, %f346;
	sub.f32 	%f351, %f346, %f350;
	add.f32 	%f352, %f351, %f349;
	fma.rn.f32 	%f353, %f352, 0f391FCB8E, 0f3AAF85ED;
	fma.rn.f32 	%f354, %f353, %f352, 0f3C1D9856;
	fma.rn.f32 	%f355, %f354, %f352, 0f3D6357BB;
	fma.rn.f32 	%f356, %f355, %f352, 0f3E75FDEC;
	fma.rn.f32 	%f357, %f356, %f352, 0f3F317218;
	fma.rn.f32 	%f358, %f357, %f352, 0f3F800000;
	cvt.rzi.s32.f32 	%r983, %f350;
	setp.gt.f32 	%p146, %f350, 0f00000000;
	selp.b32 	%r984, 0, -2097152000, %p146;
	add.s32 	%r985, %r984, 2130706432;
	mov.b32 	%f359, %r985;
	mul.f32 	%f360, %f358, %f359;
	shl.b32 	%r986, %r983, 23;
	sub.s32 	%r987, %r986, %r984;
	mov.b32 	%f361, %r987;
	mul.f32 	%f362, %f360, %f361;
	abs.f32 	%f363, %f346;
	setp.gt.f32 	%p147, %f363, 0f43180000;
	setp.lt.f32 	%p148, %f346, 0f00000000;
	selp.f32 	%f364, 0f00000000, 0f7F800000, %p148;
	selp.f32 	%f365, %f364, %f362, %p147;
	setp.eq.f32 	%p149, %f26, 0f3F800000;
	setp.nan.f32 	%p150, %f310, %f310;
	setp.eq.f32 	%p151, %f26, 0f00000000;
	setp.eq.f32 	%p152, %f310, 0f7F800000;
	or.pred  	%p153, %p151, %p152;
	add.f32 	%f28, %f26, %f26;
	mov.b32 	%r988, %f28;
	and.b32  	%r989, %r988, 2147483647;
	mov.b32 	%f366, %r989;
	add.rn.f32 	%f367, %f26, %f345;
	mul.rn.f32 	%f368, %f340, %f467;
	sub.f32 	%f369, %f340, %f368;
	add.f32 	%f370, %f344, %f369;
	cvt.rni.f32.f32 	%f371, %f368;
	sub.f32 	%f372, %f368, %f371;
	add.f32 	%f373, %f372, %f370;
	fma.rn.f32 	%f374, %f373, 0f391FCB8E, 0f3AAF85ED;
	fma.rn.f32 	%f375, %f374, %f373, 0f3C1D9856;
	fma.rn.f32 	%f376, %f375, %f373, 0f3D6357BB;
	fma.rn.f32 	%f377, %f376, %f373, 0f3E75FDEC;
	fma.rn.f32 	%f378, %f377, %f373, 0f3F317218;
	fma.rn.f32 	%f379, %f378, %f373, 0f3F800000;
	cvt.rzi.s32.f32 	%r990, %f371;
	setp.gt.f32 	%p154, %f371, 0f00000000;
	selp.b32 	%r991, 0, -2097152000, %p154;
	add.s32 	%r992, %r991, 2130706432;
	mov.b32 	%f380, %r992;
	mul.f32 	%f381, %f379, %f380;
	shl.b32 	%r993, %r990, 23;
	sub.s32 	%r994, %r993, %r991;
	mov.b32 	%f382, %r994;
	mul.f32 	%f383, %f381, %f382;
	abs.f32 	%f384, %f368;
	setp.gt.f32 	%p155, %f384, 0f43180000;
	setp.lt.f32 	%p156, %f368, 0f00000000;
	selp.f32 	%f385, 0f00000000, 0f7F800000, %p156;
	selp.f32 	%f386, %f385, %f383, %p155;
	setp.geu.f32 	%p157, %f26, 0f00000000;
	neg.f32 	%f387, %f386;
	add.rn.f32 	%f29, %f26, %f467;
	selp.f32 	%f30, %f308, %f309, %p144;
	selp.f32 	%f388, %f24, %f30, %p143;
	selp.f32 	%f389, %f24, %f388, %p142;
	selp.f32 	%f390, %f25, %f389, %p141;
	selp.f32 	%f391, 0f3F800000, %f390, %p140;
	cvt.f64.f32 	%fd326, %f391;
	add.f64 	%fd31, %fd326, %fd326;
	selp.f32 	%f392, %f366, %f365, %p153;
	selp.f32 	%f393, %f367, %f392, %p150;
	selp.f32 	%f394, 0f3F800000, %f393, %p149;
	cvt.f64.f32 	%fd327, %f394;
	selp.f32 	%f31, %f386, %f387, %p157;
	selp.f32 	%f395, %f28, %f31, %p153;
	selp.f32 	%f396, %f29, %f395, %p150;
	selp.f32 	%f397, 0f3F800000, %f396, %p149;
	cvt.f64.f32 	%fd328, %f397;
	add.f64 	%fd32, %fd328, %fd328;
	sub.f64 	%fd329, %fd28, %fd327;
	cvt.rn.f32.f64 	%f32, %fd329;
	abs.f32 	%f33, %f32;
	setp.lt.f32 	%p158, %f33, 0f00800000;
	mul.f32 	%f398, %f33, 0f4B800000;
	selp.f32 	%f399, %f398, %f33, %p158;
	selp.f32 	%f400, 0fC1C00000, 0f00000000, %p158;
	mov.b32 	%r995, %f399;
	add.s32 	%r996, %r995, -1060439283;
	and.b32  	%r997, %r996, -8388608;
	sub.s32 	%r998, %r995, %r997;
	mov.b32 	%f401, %r998;
	cvt.rn.f32.s32 	%f402, %r997;
	fma.rn.f32 	%f403, %f402, 0f34000000, %f400;
	add.f32 	%f404, %f401, 0fBF800000;
	add.f32 	%f405, %f401, 0f3F800000;
	rcp.approx.ftz.f32 	%f406, %f405;
	add.f32 	%f407, %f404, %f404;
	mul.f32 	%f408, %f407, %f406;
	mul.f32 	%f409, %f408, %f408;
	sub.f32 	%f410, %f404, %f408;
	add.f32 	%f411, %f410, %f410;
	neg.f32 	%f412, %f408;
	fma.rn.f32 	%f413, %f412, %f404, %f411;
	mul.rn.f32 	%f414, %f406, %f413;
	fma.rn.f32 	%f415, %f409, 0f3A2C32E4, 0f3B52E7DB;
	fma.rn.f32 	%f416, %f415, %f409, 0f3C93BB73;
	fma.rn.f32 	%f417, %f416, %f409, 0f3DF6384F;
	mul.rn.f32 	%f418, %f417, %f409;
	fma.rn.f32 	%f419, %f408, 0f3FB8AA3B, %f403;
	sub.f32 	%f420, %f403, %f419;
	fma.rn.f32 	%f421, %f408, 0f3FB8AA3B, %f420;
	fma.rn.f32 	%f422, %f414, 0f3FB8AA3B, %f421;
	fma.rn.f32 	%f423, %f408, 0f32A55E34, %f422;
	mul.f32 	%f424, %f418, 0f40400000;
	fma.rn.f32 	%f425, %f424, %f414, %f423;
	fma.rn.f32 	%f426, %f418, %f408, %f425;
	add.rn.f32 	%f427, %f419, %f426;
	neg.f32 	%f428, %f419;
	add.rn.f32 	%f429, %f427, %f428;
	neg.f32 	%f430, %f429;
	add.rn.f32 	%f431, %f426, %f430;
	mul.rn.f32 	%f432, %f427, %f467;
	sub.f32 	%f433, %f427, %f432;
	add.f32 	%f434, %f431, %f433;
	cvt.rni.f32.f32 	%f435, %f432;
	sub.f32 	%f436, %f432, %f435;
	add.f32 	%f437, %f436, %f434;
	fma.rn.f32 	%f438, %f437, 0f391FCB8E, 0f3AAF85ED;
	fma.rn.f32 	%f439, %f438, %f437, 0f3C1D9856;
	fma.rn.f32 	%f440, %f439, %f437, 0f3D6357BB;
	fma.rn.f32 	%f441, %f440, %f437, 0f3E75FDEC;
	fma.rn.f32 	%f442, %f441, %f437, 0f3F317218;
	fma.rn.f32 	%f443, %f442, %f437, 0f3F800000;
	cvt.rzi.s32.f32 	%r999, %f435;
	setp.gt.f32 	%p159, %f435, 0f00000000;
	selp.b32 	%r1000, 0, -2097152000, %p159;
	add.s32 	%r1001, %r1000, 2130706432;
	mov.b32 	%f444, %r1001;
	mul.f32 	%f445, %f443, %f444;
	shl.b32 	%r1002, %r999, 23;
	sub.s32 	%r1003, %r1002, %r1000;
	mov.b32 	%f446, %r1003;
	mul.f32 	%f447, %f445, %f446;
	abs.f32 	%f448, %f432;
	setp.gt.f32 	%p160, %f448, 0f43180000;
	setp.lt.f32 	%p161, %f432, 0f00000000;
	selp.f32 	%f449, 0f00000000, 0f7F800000, %p161;
	selp.f32 	%f34, %f449, %f447, %p160;
	setp.eq.f32 	%p162, %f32, 0f3F800000;
	@%p162 bra 	$L__BB2_166;
	setp.num.f32 	%p163, %f33, %f33;
	@%p163 bra 	$L__BB2_162;
	mov.f32 	%f450, 0f3F800000;
	add.rn.f32 	%f467, %f32, %f450;
	bra.uni 	$L__BB2_166;
$L__BB2_162:
	setp.neu.f32 	%p164, %f32, 0f00000000;
	setp.neu.f32 	%p165, %f33, 0f7F800000;
	and.pred  	%p166, %p164, %p165;
	@%p166 bra 	$L__BB2_164;
	add.f32 	%f467, %f32, %f32;
	bra.uni 	$L__BB2_166;
$L__BB2_164:
	setp.geu.f32 	%p167, %f32, 0f00000000;
	mov.f32 	%f467, %f34;
	@%p167 bra 	$L__BB2_166;
	neg.f32 	%f467, %f34;
$L__BB2_166:
	setp.eq.f32 	%p168, %f32, 0f3F800000;
	setp.nan.f32 	%p169, %f310, %f310;
	setp.eq.f32 	%p170, %f26, 0f3F800000;
	setp.nan.f32 	%p171, %f255, %f255;
	setp.eq.f32 	%p172, %f22, 0f3F800000;
	cvt.f64.f32 	%fd330, %f467;
	add.f64 	%fd331, %fd330, %fd330;
	mov.f64 	%fd332, 0d0000000000000000;
	sub.f64 	%fd333, %fd332, %fd32;
	mul.f64 	%fd334, %fd333, %fd331;
	mul.f64 	%fd335, %fd334, 0d4059000000000000;
	sub.f64 	%fd336, %fd335, %fd31;
	add.f64 	%fd33, %fd336, 0d0000000000000000;
	setp.eq.f32 	%p173, %f22, 0f00000000;
	setp.eq.f32 	%p174, %f255, 0f7F800000;
	selp.f32 	%f452, %f25, %f24, %p171;
	selp.f32 	%f453, 0f3F800000, %f452, %p172;
	selp.f32 	%f454, %f453, %f30, %p174;
	selp.f32 	%f455, %f453, %f454, %p173;
	selp.f32 	%f456, %f453, %f455, %p171;
	selp.f32 	%f457, %f453, %f456, %p172;
	cvt.f64.f32 	%fd337, %f457;
	add.f64 	%fd34, %fd337, %fd337;
	setp.eq.f32 	%p175, %f26, 0f00000000;
	setp.eq.f32 	%p176, %f310, 0f7F800000;
	selp.f32 	%f458, %f29, %f28, %p169;
	selp.f32 	%f459, 0f3F800000, %f458, %p170;
	selp.f32 	%f460, %f459, %f31, %p176;
	selp.f32 	%f461, %f459, %f460, %p175;
	selp.f32 	%f462, %f459, %f461, %p169;
	selp.f32 	%f463, %f459, %f462, %p170;
	cvt.f64.f32 	%fd338, %f463;
	add.f64 	%fd339, %fd338, %fd338;
	mul.f64 	%fd35, %fd339, 0d0000000000000000;
	mov.f32 	%f468, 0f3F800000;
	@%p168 bra 	$L__BB2_173;
	setp.nan.f32 	%p177, %f33, %f33;
	@%p177 bra 	$L__BB2_172;
	setp.eq.f32 	%p178, %f32, 0f00000000;
	setp.eq.f32 	%p179, %f33, 0f7F800000;
	or.pred  	%p180, %p178, %p179;
	@%p180 bra 	$L__BB2_171;
	setp.geu.f32 	%p181, %f32, 0f00000000;
	mov.f32 	%f468, %f34;
	@%p181 bra 	$L__BB2_173;
	neg.f32 	%f468, %f34;
	bra.uni 	$L__BB2_173;
$L__BB2_171:
	add.f32 	%f468, %f32, %f32;
	bra.uni 	$L__BB2_173;
$L__BB2_172:
	mov.f32 	%f464, 0f3F800000;
	add.rn.f32 	%f468, %f32, %f464;
$L__BB2_173:
	cvt.f64.f32 	%fd340, %f468;
	add.f64 	%fd341, %fd340, %fd340;
	mov.f64 	%fd342, 0d3FF0000000000000;
	sub.f64 	%fd343, %fd342, %fd35;
	mul.f64 	%fd344, %fd343, %fd341;
	mul.f64 	%fd345, %fd344, 0d4059000000000000;
	mul.f64 	%fd346, %fd34, 0d0000000000000000;
	sub.f64 	%fd347, %fd345, %fd346;
	add.f64 	%fd36, %fd347, 0d0000000000000000;
	sub.f64 	%fd37, %fd33, %fd396;
	sub.f64 	%fd38, %fd36, %fd395;
	mul.f64 	%fd39, %fd27, %fd37;
	add.f64 	%fd348, %fd39, 0d0000000000000000;
	mul.f64 	%fd40, %fd29, %fd38;
	add.f64 	%fd41, %fd348, %fd40;
	abs.f64 	%fd349, %fd41;
	setp.lt.f64 	%p182, %fd349, 0d3D06849B86A12B9B;
	@%p182 bra 	$L__BB2_175;
	rcp.rn.f64 	%fd350, %fd41;
	mul.f64 	%fd351, %fd27, %fd38;
	mul.f64 	%fd352, %fd29, %fd37;
	mul.f64 	%fd353, %fd27, %fd27;
	mul.f64 	%fd354, %fd27, %fd29;
	mul.f64 	%fd355, %fd29, %fd29;
	mul.f64 	%fd356, %fd350, %fd39;
	mov.f64 	%fd357, 0d3FF0000000000000;
	sub.f64 	%fd358, %fd357, %fd356;
	fma.rn.f64 	%fd359, %fd358, %fd402, 0d0000000000000000;
	fma.rn.f64 	%fd360, %fd358, %fd401, %fd359;
	fma.rn.f64 	%fd361, %fd360, %fd358, 0d0000000000000000;
	mul.f64 	%fd362, %fd350, %fd351;
	mov.f64 	%fd363, 0d0000000000000000;
	sub.f64 	%fd364, %fd363, %fd362;
	fma.rn.f64 	%fd365, %fd360, %fd364, %fd361;
	fma.rn.f64 	%fd402, %fd350, %fd353, %fd365;
	fma.rn.f64 	%fd366, %fd364, %fd402, 0d0000000000000000;
	fma.rn.f64 	%fd367, %fd364, %fd401, %fd366;
	mul.f64 	%fd368, %fd350, %fd352;
	sub.f64 	%fd369, %fd363, %fd368;
	fma.rn.f64 	%fd370, %fd367, %fd369, 0d0000000000000000;
	mul.f64 	%fd371, %fd350, %fd40;
	sub.f64 	%fd372, %fd357, %fd371;
	fma.rn.f64 	%fd373, %fd367, %fd372, %fd370;
	fma.rn.f64 	%fd401, %fd350, %fd354, %fd373;
	fma.rn.f64 	%fd374, %fd369, %fd400, 0d0000000000000000;
	fma.rn.f64 	%fd375, %fd369, %fd399, %fd374;
	fma.rn.f64 	%fd376, %fd375, %fd358, 0d0000000000000000;
	fma.rn.f64 	%fd377, %fd375, %fd364, %fd376;
	fma.rn.f64 	%fd400, %fd350, %fd354, %fd377;
	fma.rn.f64 	%fd378, %fd372, %fd400, 0d0000000000000000;
	fma.rn.f64 	%fd379, %fd372, %fd399, %fd378;
	fma.rn.f64 	%fd380, %fd379, %fd369, 0d0000000000000000;
	fma.rn.f64 	%fd381, %fd379, %fd372, %fd380;
	fma.rn.f64 	%fd399, %fd350, %fd355, %fd381;
$L__BB2_175:
	setp.geu.f64 	%p183, %fd30, %fd397;
	@%p183 bra 	$L__BB2_177;
	mov.f64 	%fd389, %fd28;
	mov.f64 	%fd390, %fd26;
	mov.f64 	%fd395, %fd36;
	mov.f64 	%fd396, %fd33;
	mov.f64 	%fd397, %fd30;
$L__BB2_177:
	shl.b32 	%r1004, %r1295, 1;
	add.s32 	%r1005, %r1004, %r548;
	mul.wide.s32 	%rd41, %r1005, 8;
	add.s64 	%rd42, %rd12, %rd41;
	st.global.f64 	[%rd42], %fd390;
	st.global.f64 	[%rd42+8], %fd389;
	add.s32 	%r1295, %r1295, 1;
	setp.ne.s32 	%p184, %r1295, %r551;
	@%p184 bra 	$L__BB2_136;
$L__BB2_178:
	ld.param.u64 	%rd51, [_Z14optimizeKernelIN4util10RosenbrockILi2EEELi2ELj128EEvddPdPiS3_S3_ii_param_3];
	mul.f64 	%fd382, %fd390, %fd390;
	sub.f64 	%fd383, %fd389, %fd382;
	mul.f64 	%fd384, %fd383, 0d4059000000000000;
	mul.f64 	%fd385, %fd383, %fd384;
	mov.f64 	%fd386, 0d3FF0000000000000;
	sub.f64 	%fd387, %fd386, %fd390;
	fma.rn.f64 	%fd388, %fd387, %fd387, %fd385;
	st.global.f64 	[%rd11], %fd388;
	cvta.to.global.u64 	%rd45, %rd51;
	mul.wide.s32 	%rd46, %r1, 4;
	add.s64 	%rd47, %rd45, %rd46;
	st.global.u32 	[%rd47], %r1;
	cvta.to.global.u64 	%rd48, %rd15;
	mul.wide.s32 	%rd49, %r2, 8;
	add.s64 	%rd50, %rd48, %rd49;
	st.global.f64 	[%rd50], %fd390;
	st.global.f64 	[%rd50+8], %fd389;
$L__BB2_179:
	ret;

}
	// .globl	_Z14optimizeKernelIN4util9RastriginILi2EEELi2ELj128EEvddPdPiS3_S3_ii
.visible .entry _Z14optimizeKernelIN4util9RastriginILi2EEELi2ELj128EEvddPdPiS3_S3_ii(
	.param .f64 _Z14optimizeKernelIN4util9RastriginILi2EEELi2ELj128EEvddPdPiS3_S3_ii_param_0,
	.param .f64 _Z14optimizeKernelIN4util9RastriginILi2EEELi2ELj128EEvddPdPiS3_S3_ii_param_1,
	.param .u64 .ptr .align 1 _Z14optimizeKernelIN4util9RastriginILi2EEELi2ELj128EEvddPdPiS3_S3_ii_param_2,
	.param .u64 .ptr .align 1 _Z14optimizeKernelIN4util9RastriginILi2EEELi2ELj128EEvddPdPiS3_S3_ii_param_3,
	.param .u64 .ptr .align 1 _Z14optimizeKernelIN4util9RastriginILi2EEELi2ELj128EEvddPdPiS3_S3_ii_param_4,
	.param .u64 .ptr .align 1 _Z14optimizeKernelIN4util9RastriginILi2EEELi2ELj128EEvddPdPiS3_S3_ii_param_5,
	.param .u32 _Z14optimizeKernelIN4util9RastriginILi2EEELi2ELj128EEvddPdPiS3_S3_ii_param_6,
	.param .u32 _Z14optimizeKernelIN4util9RastriginILi2EEELi2ELj128EEvddPdPiS3_S3_ii_param_7
)
{
	.local .align 16 .b8 	__local_depot3[80];
	.reg .b64 	%SP;
	.reg .b64 	%SPL;
	.reg .pred 	%p<205>;
	.reg .b32 	%r<1857>;
	.reg .b32 	%f<377>;
	.reg .b64 	%rd<335>;
	.reg .b64 	%fd<244>;

	mov.u64 	%SPL, __local_depot3;
	cvta.local.u64 	%SP, %SPL;
	ld.param.f64 	%fd63, [_Z14optimizeKernelIN4util9RastriginILi2EEELi2ELj128EEvddPdPiS3_S3_ii_param_0];
	ld.param.f64 	%fd64, [_Z14optimizeKernelIN4util9RastriginILi2EEELi2ELj128EEvddPdPiS3_S3_ii_param_1];
	ld.param.u64 	%rd98, [_Z14optimizeKernelIN4util9RastriginILi2EEELi2ELj128EEvddPdPiS3_S3_ii_param_2];
	ld.param.u32 	%r763, [_Z14optimizeKernelIN4util9RastriginILi2EEELi2ELj128EEvddPdPiS3_S3_ii_param_6];
	ld.param.u32 	%r762, [_Z14optimizeKernelIN4util9RastriginILi2EEELi2ELj128EEvddPdPiS3_S3_ii_param_7];
	add.u64 	%rd1, %SPL, 0;
	add.u64 	%rd2, %SPL, 0;
	add.u64 	%rd3, %SPL, 0;
	add.u64 	%rd4, %SPL, 0;
	add.u64 	%rd5, %SPL, 0;
	add.u64 	%rd6, %SPL, 0;
	add.u64 	%rd7, %SPL, 0;
	add.u64 	%rd8, %SPL, 48;
	mov.u32 	%r764, %ctaid.x;
	mov.u32 	%r765, %ntid.x;
	mov.u32 	%r766, %tid.x;
	mad.lo.s32 	%r1, %r764, %r765, %r766;
	setp.ge.s32 	%p2, %r1, %r763;
	@%p2 bra 	$L__BB3_263;
	shl.b32 	%r2, %r1, 1;
	add.s32 	%r3, %r2, 379;
	cvt.s64.s32 	%rd9, %r1;
	sub.f64 	%fd1, %fd64, %fd63;
	mov.b32 	%r1504, 0;
	mov.pred 	%p204, -1;
$L__BB3_2:
	mov.pred 	%p1, %p204;
	setp.eq.s32 	%p4, %r1, 0;
	add.s32 	%r768, %r3, %r1504;
	xor.b32  	%r769, %r768, -1429050551;
	mul.lo.s32 	%r5, %r769, 1099087573;
	add.s32 	%r770, %r5, -638133224;
	add.s32 	%r1523, %r5, 123456789;
	st.local.v2.u32 	[%rd7], {%r770, %r1523};
	xor.b32  	%r1522, %r5, 362436069;
	mov.b32 	%r771, -123459836;
	st.local.v2.u32 	[%rd7+8], {%r1522, %r771};
	add.s32 	%r1525, %r5, 5783321;
	mov.b32 	%r772, -589760388;
	st.local.v2.u32 	[%rd7+16], {%r772, %r1525};
	@%p4 bra 	$L__BB3_117;
	mov.b32 	%r1508, 0;
	mov.u64 	%rd302, %rd9;
$L__BB3_4:
	mov.u64 	%rd10, %rd302;
	and.b64  	%rd11, %rd10, 3;
	setp.eq.s64 	%p5, %rd11, 0;
	@%p5 bra 	$L__BB3_116;
	mul.wide.u32 	%rd110, %r1508, 3200;
	mov.u64 	%rd111, precalc_xorwow_matrix;
	add.s64 	%rd12, %rd111, %rd110;
	mov.b32 	%r1521, 0;
	mov.u32 	%r1522, %r1521;
	mov.u32 	%r1523, %r1521;
	mov.u32 	%r1524, %r1521;
	mov.u32 	%r1525, %r1521;
	mov.u32 	%r1514, %r1521;
$L__BB3_6:
	mul.wide.u32 	%rd112, %r1514, 4;
	add.s64 	%rd113, %rd7, %rd112;
	ld.local.u32 	%r19, [%rd113+4];
	shl.b32 	%r20, %r1514, 5;
	mov.b32 	%r1520, 0;
$L__BB3_7:
	.pragma "nounroll";
	shr.u32 	%r776, %r19, %r1520;
	and.b32  	%r777, %r776, 1;
	setp.eq.b32 	%p6, %r777, 1;
	not.pred 	%p7, %p6;
	add.s32 	%r778, %r20, %r1520;
	mul.lo.s32 	%r779, %r778, 5;
	mul.wide.u32 	%rd114, %r779, 4;
	add.s64 	%rd13, %rd12, %rd114;
	@%p7 bra 	$L__BB3_9;
	ld.global.u32 	%r780, [%rd13];
	xor.b32  	%r1523, %r1523, %r780;
	ld.global.u32 	%r781, [%rd13+4];
	xor.b32  	%r1522, %r1522, %r781;
	ld.global.u32 	%r782, [%rd13+8];
	xor.b32  	%r1521, %r1521, %r782;
	ld.global.u32 	%r783, [%rd13+12];
	xor.b32  	%r1524, %r1524, %r783;
	ld.global.u32 	%r784, [%rd13+16];
	xor.b32  	%r1525, %r1525, %r784;
$L__BB3_9:
	and.b32  	%r786, %r776, 2;
	setp.eq.s32 	%p8, %r786, 0;
	@%p8 bra 	$L__BB3_11;
	ld.global.u32 	%r787, [%rd13+20];
	xor.b32  	%r1523, %r1523, %r787;
	ld.global.u32 	%r788, [%rd13+24];
	xor.b32  	%r1522, %r1522, %r788;
	ld.global.u32 	%r789, [%rd13+28];
	xor.b32  	%r1521, %r1521, %r789;
	ld.global.u32 	%r790, [%rd13+32];
	xor.b32  	%r1524, %r1524, %r790;
	ld.global.u32 	%r791, [%rd13+36];
	xor.b32  	%r1525, %r1525, %r791;
$L__BB3_11:
	and.b32  	%r793, %r776, 4;
	setp.eq.s32 	%p9, %r793, 0;
	@%p9 bra 	$L__BB3_13;
	ld.global.u32 	%r794, [%rd13+40];
	xor.b32  	%r1523, %r1523, %r794;
	ld.global.u32 	%r795, [%rd13+44];
	xor.b32  	%r1522, %r1522, %r795;
	ld.global.u32 	%r796, [%rd13+48];
	xor.b32  	%r1521, %r1521, %r796;
	ld.global.u32 	%r797, [%rd13+52];
	xor.b32  	%r1524, %r1524, %r797;
	ld.global.u32 	%r798, [%rd13+56];
	xor.b32  	%r1525, %r1525, %r798;
$L__BB3_13:
	and.b32  	%r800, %r776, 8;
	setp.eq.s32 	%p10, %r800, 0;
	@%p10 bra 	$L__BB3_15;
	ld.global.u32 	%r801, [%rd13+60];
	xor.b32  	%r1523, %r1523, %r801;
	ld.global.u32 	%r802, [%rd13+64];
	xor.b32  	%r1522, %r1522, %r802;
	ld.global.u32 	%r803, [%rd13+68];
	xor.b32  	%r1521, %r1521, %r803;
	ld.global.u32 	%r804, [%rd13+72];
	xor.b32  	%r1524, %r1524, %r804;
	ld.global.u32 	%r805, [%rd13+76];
	xor.b32  	%r1525, %r1525, %r805;
$L__BB3_15:
	and.b32  	%r807, %r776, 16;
	setp.eq.s32 	%p11, %r807, 0;
	@%p11 bra 	$L__BB3_17;
	ld.global.u32 	%r808, [%rd13+80];
	xor.b32  	%r1523, %r1523, %r808;
	ld.global.u32 	%r809, [%rd13+84];
	xor.b32  	%r1522, %r1522, %r809;
	ld.global.u32 	%r810, [%rd13+88];
	xor.b32  	%r1521, %r1521, %r810;
	ld.global.u32 	%r811, [%rd13+92];
	xor.b32  	%r1524, %r1524, %r811;
	ld.global.u32 	%r812, [%rd13+96];
	xor.b32  	%r1525, %r1525, %r812;
$L__BB3_17:
	and.b32  	%r814, %r776, 32;
	setp.eq.s32 	%p12, %r814, 0;
	@%p12 bra 	$L__BB3_19;
	ld.global.u32 	%r815, [%rd13+100];
	xor.b32  	%r1523, %r1523, %r815;
	ld.global.u32 	%r816, [%rd13+104];
	xor.b32  	%r1522, %r1522, %r816;
	ld.global.u32 	%r817, [%rd13+108];
	xor.b32  	%r1521, %r1521, %r817;
	ld.global.u32 	%r818, [%rd13+112];
	xor.b32  	%r1524, %r1524, %r818;
	ld.global.u32 	%r819, [%rd13+116];
	xor.b32  	%r1525, %r1525, %r819;
$L__BB3_19:
	and.b32  	%r821, %r776, 64;
	setp.eq.s32 	%p13, %r821, 0;
	@%p13 bra 	$L__BB3_21;
	ld.global.u32 	%r822, [%rd13+120];
	xor.b32  	%r1523, %r1523, %r822;
	ld.global.u32 	%r823, [%rd13+124];
	xor.b32  	%r1522, %r1522, %r823;
	ld.global.u32 	%r824, [%rd13+128];
	xor.b32  	%r1521, %r1521, %r824;
	ld.global.u32 	%r825, [%rd13+132];
	xor.b32  	%r1524, %r1524, %r825;
	ld.global.u32 	%r826, [%rd13+136];
	xor.b32  	%r1525, %r1525, %r826;
$L__BB3_21:
	and.b32  	%r828, %r776, 128;
	setp.eq.s32 	%p14, %r828, 0;
	@%p14 bra 	$L__BB3_23;
	ld.global.u32 	%r829, [%rd13+140];
	xor.b32  	%r1523, %r1523, %r829;
	ld.global.u32 	%r830, [%rd13+144];
	xor.b32  	%r1522, %r1522, %r830;
	ld.global.u32 	%r831, [%rd13+148];
	xor.b32  	%r1521, %r1521, %r831;
	ld.global.u32 	%r832, [%rd13+152];
	xor.b32  	%r1524, %r1524, %r832;
	ld.global.u32 	%r833, [%rd13+156];
	xor.b32  	%r1525, %r1525, %r833;
$L__BB3_23:
	and.b32  	%r835, %r776, 256;
	setp.eq.s32 	%p15, %r835, 0;
	@%p15 bra 	$L__BB3_25;
	ld.global.u32 	%r836, [%rd13+160];
	xor.b32  	%r1523, %r1523, %r836;
	ld.global.u32 	%r837, [%rd13+164];
	xor.b32  	%r1522, %r1522, %r837;
	ld.global.u32 	%r838, [%rd13+168];
	xor.b32  	%r1521, %r1521, %r838;
	ld.global.u32 	%r839, [%rd13+172];
	xor.b32  	%r1524, %r1524, %r839;
	ld.global.u32 	%r840, [%rd13+176];
	xor.b32  	%r1525, %r1525, %r840;
$L__BB3_25:
	and.b32  	%r842, %r776, 512;
	setp.eq.s32 	%p16, %r842, 0;
	@%p16 bra 	$L__BB3_27;
	ld.global.u32 	%r843, [%rd13+180];
	xor.b32  	%r1523, %r1523, %r843;
	ld.global.u32 	%r844, [%rd13+184];
	xor.b32  	%r1522, %r1522, %r844;
	ld.global.u32 	%r845, [%rd13+188];
	xor.b32  	%r1521, %r1521, %r845;
	ld.global.u32 	%r846, [%rd13+192];
	xor.b32  	%r1524, %r1524, %r846;
	ld.global.u32 	%r847, [%rd13+196];
	xor.b32  	%r1525, %r1525, %r847;
$L__BB3_27:
	and.b32  	%r849, %r776, 1024;
	setp.eq.s32 	%p17, %r849, 0;
	@%p17 bra 	$L__BB3_29;
	ld.global.u32 	%r850, [%rd13+200];
	xor.b32  	%r1523, %r1523, %r850;
	ld.global.u32 	%r851, [%rd13+204];
	xor.b32  	%r1522, %r1522, %r851;
	ld.global.u32 	%r852, [%rd13+208];
	xor.b32  	%r1521, %r1521, %r852;
	ld.global.u32 	%r853, [%rd13+212];
	xor.b32  	%r1524, %r1524, %r853;
	ld.global.u32 	%r854, [%rd13+216];
	xor.b32  	%r1525, %r1525, %r854;
$L__BB3_29:
	and.b32  	%r856, %r776, 2048;
	setp.eq.s32 	%p18, %r856, 0;
	@%p18 bra 	$L__BB3_31;
	ld.global.u32 	%r857, [%rd13+220];
	xor.b32  	%r1523, %r1523, %r857;
	ld.global.u32 	%r858, [%rd13+224];
	xor.b32  	%r1522, %r1522, %r858;
	ld.global.u32 	%r859, [%rd13+228];
	xor.b32  	%r1521, %r1521, %r859;
	ld.global.u32 	%r860, [%rd13+232];
	xor.b32  	%r1524, %r1524, %r860;
	ld.global.u32 	%r861, [%rd13+236];
	xor.b32  	%r1525, %r1525, %r861;
$L__BB3_31:
	and.b32  	%r863, %r776, 4096;
	setp.eq.s32 	%p19, %r863, 0;
	@%p19 bra 	$L__BB3_33;
	ld.global.u32 	%r864, [%rd13+240];
	xor.b32  	%r1523, %r1523, %r864;
	ld.global.u32 	%r865, [%rd13+244];
	xor.b32  	%r1522, %r1522, %r865;
	ld.global.u32 	%r866, [%rd13+248];
	xor.b32  	%r1521, %r1521, %r866;
	ld.global.u32 	%r867, [%rd13+252];
	xor.b32  	%r1524, %r1524, %r867;
	ld.global.u32 	%r868, [%rd13+256];
	xor.b32  	%r1525, %r1525, %r868;
$L__BB3_33:
	and.b32  	%r870, %r776, 8192;
	setp.eq.s32 	%p20, %r870, 0;
	@%p20 bra 	$L__BB3_35;
	ld.global.u32 	%r871, [%rd13+260];
	xor.b32  	%r1523, %r1523, %r871;
	ld.global.u32 	%r872, [%rd13+264];
	xor.b32  	%r1522, %r1522, %r872;
	ld.global.u32 	%r873, [%rd13+268];
	xor.b32  	%r1521, %r1521, %r873;
	ld.global.u32 	%r874, [%rd13+272];
	xor.b32  	%r1524, %r1524, %r874;
	ld.global.u32 	%r875, [%rd13+276];
	xor.b32  	%r1525, %r1525, %r875;
$L__BB3_35:
	and.b32  	%r877, %r776, 16384;
	setp.eq.s32 	%p21, %r877, 0;
	@%p21 bra 	$L__BB3_37;
	ld.global.u32 	%r878, [%rd13+280];
	xor.b32  	%r1523, %r1523, %r878;
	ld.global.u32 	%r879, [%rd13+284];
	xor.b32  	%r1522, %r1522, %r879;
	ld.global.u32 	%r880, [%rd13+288];
	xor.b32  	%r1521, %r1521, %r880;
	ld.global.u32 	%r881, [%rd13+292];
	xor.b32  	%r1524, %r1524, %r881;
	ld.global.u32 	%r882, [%rd13+296];
	xor.b32  	%r1525, %r1525, %r882;
$L__BB3_37:
	and.b32  	%r884, %r776, 32768;
	setp.eq.s32 	%p22, %r884, 0;
	@%p22 bra 	$L__BB3_39;
	ld.global.u32 	%r885, [%rd13+300];
	xor.b32  	%r1523, %r1523, %r885;
	ld.global.u32 	%r886, [%rd13+304];
	xor.b32  	%r1522, %r1522, %r886;
	ld.global.u32 	%r887, [%rd13+308];
	xor.b32  	%r1521, %r1521, %r887;
	ld.global.u32 	%r888, [%rd13+312];
	xor.b32  	%r1524, %r1524, %r888;
	ld.global.u32 	%r889, [%rd13+316];
	xor.b32  	%r1525, %r1525, %r889;
$L__BB3_39:
	add.s32 	%r1520, %r1520, 16;
	setp.ne.s32 	%p23, %r1520, 32;
	@%p23 bra 	$L__BB3_7;
	mad.lo.s32 	%r890, %r1514, -31, %r20;
	add.s32 	%r1514, %r890, 1;
	setp.ne.s32 	%p24, %r1514, 5;
	@%p24 bra 	$L__BB3_6;
	st.local.u32 	[%rd7+4], %r1523;
	st.local.v2.u32 	[%rd7+8], {%r1522, %r1521};
	st.local.v2.u32 	[%rd7+16], {%r1524, %r1525};
	setp.eq.s64 	%p25, %rd11, 1;
	@%p25 bra 	$L__BB3_116;
	mov.b32 	%r1613, 0;
	mov.u32 	%r1522, %r1613;
	mov.u32 	%r1523, %r1613;
	mov.u32 	%r1616, %r1613;
	mov.u32 	%r1525, %r1613;
	mov.u32 	%r1606, %r1613;
$L__BB3_43:
	mul.wide.u32 	%rd115, %r1606, 4;
	add.s64 	%rd116, %rd7, %rd115;
	ld.local.u32 	%r195, [%rd116+4];
	shl.b32 	%r196, %r1606, 5;
	mov.b32 	%r1612, 0;
$L__BB3_44:
	.pragma "nounroll";
	shr.u32 	%r893, %r195, %r1612;
	and.b32  	%r894, %r893, 1;
	setp.eq.b32 	%p26, %r894, 1;
	not.pred 	%p27, %p26;
	add.s32 	%r895, %r196, %r1612;
	mul.lo.s32 	%r896, %r895, 5;
	mul.wide.u32 	%rd117, %r896, 4;
	add.s64 	%rd14, %rd12, %rd117;
	@%p27 bra 	$L__BB3_46;
	ld.global.u32 	%r897, [%rd14];
	xor.b32  	%r1523, %r1523, %r897;
	ld.global.u32 	%r898, [%rd14+4];
	xor.b32  	%r1522, %r1522, %r898;
	ld.global.u32 	%r899, [%rd14+8];
	xor.b32  	%r1613, %r1613, %r899;
	ld.global.u32 	%r900, [%rd14+12];
	xor.b32  	%r1616, %r1616, %r900;
	ld.global.u32 	%r901, [%rd14+16];
	xor.b32  	%r1525, %r1525, %r901;
$L__BB3_46:
	and.b32  	%r903, %r893, 2;
	setp.eq.s32 	%p28, %r903, 0;
	@%p28 bra 	$L__BB3_48;
	ld.global.u32 	%r904, [%rd14+20];
	xor.b32  	%r1523, %r1523, %r904;
	ld.global.u32 	%r905, [%rd14+24];
	xor.b32  	%r1522, %r1522, %r905;
	ld.global.u32 	%r906, [%rd14+28];
	xor.b32  	%r1613, %r1613, %r906;
	ld.global.u32 	%r907, [%rd14+32];
	xor.b32  	%r1616, %r1616, %r907;
	ld.global.u32 	%r908, [%rd14+36];
	xor.b32  	%r1525, %r1525, %r908;
$L__BB3_48:
	and.b32  	%r910, %r893, 4;
	setp.eq.s32 	%p29, %r910, 0;
	@%p29 bra 	$L__BB3_50;
	ld.global.u32 	%r911, [%rd14+40];
	xor.b32  	%r1523, %r1523, %r911;
	ld.global.u32 	%r912, [%rd14+44];
	xor.b32  	%r1522, %r1522, %r912;
	ld.global.u32 	%r913, [%rd14+48];
	xor.b32  	%r1613, %r1613, %r913;
	ld.global.u32 	%r914, [%rd14+52];
	xor.b32  	%r1616, %r1616, %r914;
	ld.global.u32 	%r915, [%rd14+56];
	xor.b32  	%r1525, %r1525, %r915;
$L__BB3_50:
	and.b32  	%r917, %r893, 8;
	setp.eq.s32 	%p30, %r917, 0;
	@%p30 bra 	$L__BB3_52;
	ld.global.u32 	%r918, [%rd14+60];
	xor.b32  	%r1523, %r1523, %r918;
	ld.global.u32 	%r919, [%rd14+64];
	xor.b32  	%r1522, %r1522, %r919;
	ld.global.u32 	%r920, [%rd14+68];
	xor.b32  	%r1613, %r1613, %r920;
	ld.global.u32 	%r921, [%rd14+72];
	xor.b32  	%r1616, %r1616, %r921;
	ld.global.u32 	%r922, [%rd14+76];
	xor.b32  	%r1525, %r1525, %r922;
$L__BB3_52:
	and.b32  	%r924, %r893, 16;
	setp.eq.s32 	%p31, %r924, 0;
	@%p31 bra 	$L__BB3_54;
	ld.global.u32 	%r925, [%rd14+80];
	xor.b32  	%r1523, %r1523, %r925;
	ld.global.u32 	%r926, [%rd14+84];
	xor.b32  	%r1522, %r1522, %r926;
	ld.global.u32 	%r927, [%rd14+88];
	xor.b32  	%r1613, %r1613, %r927;
	ld.global.u32 	%r928, [%rd14+92];
	xor.b32  	%r1616, %r1616, %r928;
	ld.global.u32 	%r929, [%rd14+96];
	xor.b32  	%r1525, %r1525, %r929;
$L__BB3_54:
	and.b32  	%r931, %r893, 32;
	setp.eq.s32 	%p32, %r931, 0;
	@%p32 bra 	$L__BB3_56;
	ld.global.u32 	%r932, [%rd14+100];
	xor.b32  	%r1523, %r1523, %r932;
	ld.global.u32 	%r933, [%rd14+104];
	xor.b32  	%r1522, %r1522, %r933;
	ld.global.u32 	%r934, [%rd14+108];
	xor.b32  	%r1613, %r1613, %r934;
	ld.global.u32 	%r935, [%rd14+112];
	xor.b32  	%r1616, %r1616, %r935;
	ld.global.u32 	%r936, [%rd14+116];
	xor.b32  	%r1525, %r1525, %r936;
$L__BB3_56:
	and.b32  	%r938, %r893, 64;
	setp.eq.s32 	%p33, %r938, 0;
	@%p33 bra 	$L__BB3_58;
	ld.global.u32 	%r939, [%rd14+120];
	xor.b32  	%r1523, %r1523, %r939;
	ld.global.u32 	%r940, [%rd14+124];
	xor.b32  	%r1522, %r1522, %r940;
	ld.global.u32 	%r941, [%rd14+128];
	xor.b32  	%r1613, %r1613, %r941;
	ld.global.u32 	%r942, [%rd14+132];
	xor.b32  	%r1616, %r1616, %r942;
	ld.global.u32 	%r943, [%rd14+136];
	xor.b32  	%r1525, %r1525, %r943;
$L__BB3_58:
	and.b32  	%r945, %r893, 128;
	setp.eq.s32 	%p34, %r945, 0;
	@%p34 bra 	$L__BB3_60;
	ld.global.u32 	%r946, [%rd14+140];
	xor.b32  	%r1523, %r1523, %r946;
	ld.global.u32 	%r947, [%rd14+144];
	xor.b32  	%r1522, %r1522, %r947;
	ld.global.u32 	%r948, [%rd14+148];
	xor.b32  	%r1613, %r1613, %r948;
	ld.global.u32 	%r949, [%rd14+152];
	xor.b32  	%r1616, %r1616, %r949;
	ld.global.u32 	%r950, [%rd14+156];
	xor.b32  	%r1525, %r1525, %r950;
$L__BB3_60:
	and.b32  	%r952, %r893, 256;
	setp.eq.s32 	%p35, %r952, 0;
	@%p35 bra 	$L__BB3_62;
	ld.global.u32 	%r953, [%rd14+160];
	xor.b32  	%r1523, %r1523, %r953;
	ld.global.u32 	%r954, [%rd14+164];
	xor.b32  	%r1522, %r1522, %r954;
	ld.global.u32 	%r955, [%rd14+168];
	xor.b32  	%r1613, %r1613, %r955;
	ld.global.u32 	%r956, [%rd14+172];
	xor.b32  	%r1616, %r1616, %r956;
	ld.global.u32 	%r957, [%rd14+176];
	xor.b32  	%r1525, %r1525, %r957;
$L__BB3_62:
	and.b32  	%r959, %r893, 512;
	setp.eq.s32 	%p36, %r959, 0;
	@%p36 bra 	$L__BB3_64;
	ld.global.u32 	%r960, [%rd14+180];
	xor.b32  	%r1523, %r1523, %r960;
	ld.global.u32 	%r961, [%rd14+184];
	xor.b32  	%r1522, %r1522, %r961;
	ld.global.u32 	%r962, [%rd14+188];
	xor.b32  	%r1613, %r1613, %r962;
	ld.global.u32 	%r963, [%rd14+192];
	xor.b32  	%r1616, %r1616, %r963;
	ld.global.u32 	%r964, [%rd14+196];
	xor.b32  	%r1525, %r1525, %r964;
$L__BB3_64:
	and.b32  	%r966, %r893, 1024;
	setp.eq.s32 	%p37, %r966, 0;
	@%p37 bra 	$L__BB3_66;
	ld.global.u32 	%r967, [%rd14+200];
	xor.b32  	%r1523, %r1523, %r967;
	ld.global.u32 	%r968, [%rd14+204];
	xor.b32  	%r1522, %r1522, %r968;
	ld.global.u32 	%r969, [%rd14+208];
	xor.b32  	%r1613, %r1613, %r969;
	ld.global.u32 	%r970, [%rd14+212];
	xor.b32  	%r1616, %r1616, %r970;
	ld.global.u32 	%r971, [%rd14+216];
	xor.b32  	%r1525, %r1525, %r971;
$L__BB3_66:
	and.b32  	%r973, %r893, 2048;
	setp.eq.s32 	%p38, %r973, 0;
	@%p38 bra 	$L__BB3_68;
	ld.global.u32 	%r974, [%rd14+220];
	xor.b32  	%r1523, %r1523, %r974;
	ld.global.u32 	%r975, [%rd14+224];
	xor.b32  	%r1522, %r1522, %r975;
	ld.global.u32 	%r976, [%rd14+228];
	xor.b32  	%r1613, %r1613, %r976;
	ld.global.u32 	%r977, [%rd14+232];
	xor.b32  	%r1616, %r1616, %r977;
	ld.global.u32 	%r978, [%rd14+236];
	xor.b32  	%r1525, %r1525, %r978;
$L__BB3_68:
	and.b32  	%r980, %r893, 4096;
	setp.eq.s32 	%p39, %r980, 0;
	@%p39 bra 	$L__BB3_70;
	ld.global.u32 	%r981, [%rd14+240];
	xor.b32  	%r1523, %r1523, %r981;
	ld.global.u32 	%r982, [%rd14+244];
	xor.b32  	%r1522, %r1522, %r982;
	ld.global.u32 	%r983, [%rd14+248];
	xor.b32  	%r1613, %r1613, %r983;
	ld.global.u32 	%r984, [%rd14+252];
	xor.b32  	%r1616, %r1616, %r984;
	ld.global.u32 	%r985, [%rd14+256];
	xor.b32  	%r1525, %r1525, %r985;
$L__BB3_70:
	and.b32  	%r987, %r893, 8192;
	setp.eq.s32 	%p40, %r987, 0;
	@%p40 bra 	$L__BB3_72;
	ld.global.u32 	%r988, [%rd14+260];
	xor.b32  	%r1523, %r1523, %r988;
	ld.global.u32 	%r989, [%rd14+264];
	xor.b32  	%r1522, %r1522, %r989;
	ld.global.u32 	%r990, [%rd14+268];
	xor.b32  	%r1613, %r1613, %r990;
	ld.global.u32 	%r991, [%rd14+272];
	xor.b32  	%r1616, %r1616, %r991;
	ld.global.u32 	%r992, [%rd14+276];
	xor.b32  	%r1525, %r1525, %r992;
$L__BB3_72:
	and.b32  	%r994, %r893, 16384;
	setp.eq.s32 	%p41, %r994, 0;
	@%p41 bra 	$L__BB3_74;
	ld.global.u32 	%r995, [%rd14+280];
	xor.b32  	%r1523, %r1523, %r995;
	ld.global.u32 	%r996, [%rd14+284];
	xor.b32  	%r1522, %r1522, %r996;
	ld.global.u32 	%r997, [%rd14+288];
	xor.b32  	%r1613, %r1613, %r997;
	ld.global.u32 	%r998, [%rd14+292];
	xor.b32  	%r1616, %r1616, %r998;
	ld.global.u32 	%r999, [%rd14+296];
	xor.b32  	%r1525, %r1525, %r999;
$L__BB3_74:
	and.b32  	%r1001, %r893, 32768;
	setp.eq.s32 	%p42, %r1001, 0;
	@%p42 bra 	$L__BB3_76;
	ld.global.u32 	%r1002, [%rd14+300];
	xor.b32  	%r1523, %r1523, %r1002;
	ld.global.u32 	%r1003, [%rd14+304];
	xor.b32  	%r1522, %r1522, %r1003;
	ld.global.u32 	%r1004, [%rd14+308];
	xor.b32  	%r1613, %r1613, %r1004;
	ld.global.u32 	%r1005, [%rd14+312];
	xor.b32  	%r1616, %r1616, %r1005;
	ld.global.u32 	%r1006, [%rd14+316];
	xor.b32  	%r1525, %r1525, %r1006;
$L__BB3_76:
	add.s32 	%r1612, %r1612, 16;
	setp.ne.s32 	%p43, %r1612, 32;
	@%p43 bra 	$L__BB3_44;
	mad.lo.s32 	%r1007, %r1606, -31, %r196;
	add.s32 	%r1606, %r1007, 1;
	setp.ne.s32 	%p44, %r1606, 5;
	@%p44 bra 	$L__BB3_43;
	st.local.u32 	[%rd7+4], %r1523;
	st.local.v2.u32 	[%rd7+8], {%r1522, %r1613};
	st.local.v2.u32 	[%rd7+16], {%r1616, %r1525};
	setp.ne.s64 	%p45, %rd11, 3;
	@%p45 bra 	$L__BB3_116;
	mov.b32 	%r1705, 0;
	mov.u32 	%r1522, %r1705;
	mov.u32 	%r1523, %r1705;
	mov.u32 	%r1708, %r1705;
	mov.u32 	%r1525, %r1705;
	mov.u32 	%r1698, %r1705;
$L__BB3_80:
	mul.wide.u32 	%rd118, %r1698, 4;
	add.s64 	%rd119, %rd7, %rd118;
	ld.local.u32 	%r371, [%rd119+4];
	shl.b32 	%r372, %r1698, 5;
	mov.b32 	%r1704, 0;
$L__BB3_81:
	.pragma "nounroll";
	shr.u32 	%r1010, %r371, %r1704;
	and.b32  	%r1011, %r1010, 1;
	setp.eq.b32 	%p46, %r1011, 1;
	not.pred 	%p47, %p46;
	add.s32 	%r1012, %r372, %r1704;
	mul.lo.s32 	%r1013, %r1012, 5;
	mul.wide.u32 	%rd120, %r1013, 4;
	add.s64 	%rd15, %rd12, %rd120;
	@%p47 bra 	$L__BB3_83;
	ld.global.u32 	%r1014, [%rd15];
	xor.b32  	%r1523, %r1523, %r1014;
	ld.global.u32 	%r1015, [%rd15+4];
	xor.b32  	%r1522, %r1522, %r1015;
	ld.global.u32 	%r1016, [%rd15+8];
	xor.b32  	%r1705, %r1705, %r1016;
	ld.global.u32 	%r1017, [%rd15+12];
	xor.b32  	%r1708, %r1708, %r1017;
	ld.global.u32 	%r1018, [%rd15+16];
	xor.b32  	%r1525, %r1525, %r1018;
$L__BB3_83:
	and.b32  	%r1020, %r1010, 2;
	setp.eq.s32 	%p48, %r1020, 0;
	@%p48 bra 	$L__BB3_85;
	ld.global.u32 	%r1021, [%rd15+20];
	xor.b32  	%r1523, %r1523, %r1021;
	ld.global.u32 	%r1022, [%rd15+24];
	xor.b32  	%r1522, %r1522, %r1022;
	ld.global.u32 	%r1023, [%rd15+28];
	xor.b32  	%r1705, %r1705, %r1023;
	ld.global.u32 	%r1024, [%rd15+32];
	xor.b32  	%r1708, %r1708, %r1024;
	ld.global.u32 	%r1025, [%rd15+36];
	xor.b32  	%r1525, %r1525, %r1025;
$L__BB3_85:
	and.b32  	%r1027, %r1010, 4;
	setp.eq.s32 	%p49, %r1027, 0;
	@%p49 bra 	$L__BB3_87;
	ld.global.u32 	%r1028, [%rd15+40];
	xor.b32  	%r1523, %r1523, %r1028;
	ld.global.u32 	%r1029, [%rd15+44];
	xor.b32  	%r1522, %r1522, %r1029;
	ld.global.u32 	%r1030, [%rd15+48];
	xor.b32  	%r1705, %r1705, %r1030;
	ld.global.u32 	%r1031, [%rd15+52];
	xor.b32  	%r1708, %r1708, %r1031;
	ld.global.u32 	%r1032, [%rd15+56];
	xor.b32  	%r1525, %r1525, %r1032;
$L__BB3_87:
	and.b32  	%r1034, %r1010, 8;
	setp.eq.s32 	%p50, %r1034, 0;
	@%p50 bra 	$L__BB3_89;
	ld.global.u32 	%r1035, [%rd15+60];
	xor.b32  	%r1523, %r1523, %r1035;
	ld.global.u32 	%r1036, [%rd15+64];
	xor.b32  	%r1522, %r1522, %r1036;
	ld.global.u32 	%r1037, [%rd15+68];
	xor.b32  	%r1705, %r1705, %r1037;
	ld.global.u32 	%r1038, [%rd15+72];
	xor.b32  	%r1708, %r1708, %r1038;
	ld.global.u32 	%r1039, [%rd15+76];
	xor.b32  	%r1525, %r1525, %r1039;
$L__BB3_89:
	and.b32  	%r1041, %r1010, 16;
	setp.eq.s32 	%p51, %r1041, 0;
	@%p51 bra 	$L__BB3_91;
	ld.global.u32 	%r1042, [%rd15+80];
	xor.b32  	%r1523, %r1523, %r1042;
	ld.global.u32 	%r1043, [%rd15+84];
	xor.b32  	%r1522, %r1522, %r1043;
	ld.global.u32 	%r1044, [%rd15+88];
	xor.b32  	%r1705, %r1705, %r1044;
	ld.global.u32 	%r1045, [%rd15+92];
	xor.b32  	%r1708, %r1708, %r1045;
	ld.global.u32 	%r1046, [%rd15+96];
	xor.b32  	%r1525, %r1525, %r1046;
$L__BB3_91:
	and.b32  	%r1048, %r1010, 32;
	setp.eq.s32 	%p52, %r1048, 0;
	@%p52 bra 	$L__BB3_93;
	ld.global.u32 	%r1049, [%rd15+100];
	xor.b32  	%r1523, %r1523, %r1049;
	ld.global.u32 	%r1050, [%rd15+104];
	xor.b32  	%r1522, %r1522, %r1050;
	ld.global.u32 	%r1051, [%rd15+108];
	xor.b32  	%r1705, %r1705, %r1051;
	ld.global.u32 	%r1052, [%rd15+112];
	xor.b32  	%r1708, %r1708, %r1052;
	ld.global.u32 	%r1053, [%rd15+116];
	xor.b32  	%r1525, %r1525, %r1053;
$L__BB3_93:
	and.b32  	%r1055, %r1010, 64;
	setp.eq.s32 	%p53, %r1055, 0;
	@%p53 bra 	$L__BB3_95;
	ld.global.u32 	%r1056, [%rd15+120];
	xor.b32  	%r1523, %r1523, %r1056;
	ld.global.u32 	%r1057, [%rd15+124];
	xor.b32  	%r1522, %r1522, %r1057;
	ld.global.u32 	%r1058, [%rd15+128];
	xor.b32  	%r1705, %r1705, %r1058;
	ld.global.u32 	%r1059, [%rd15+132];
	xor.b32  	%r1708, %r1708, %r1059;
	ld.global.u32 	%r1060, [%rd15+136];
	xor.b32  	%r1525, %r1525, %r1060;
$L__BB3_95:
	and.b32  	%r1062, %r1010, 128;
	setp.eq.s32 	%p54, %r1062, 0;
	@%p54 bra 	$L__BB3_97;
	ld.global.u32 	%r1063, [%rd15+140];
	xor.b32  	%r1523, %r1523, %r1063;
	ld.global.u32 	%r1064, [%rd15+144];
	xor.b32  	%r1522, %r1522, %r1064;
	ld.global.u32 	%r1065, [%rd15+148];
	xor.b32  	%r1705, %r1705, %r1065;
	ld.global.u32 	%r1066, [%rd15+152];
	xor.b32  	%r1708, %r1708, %r1066;
	ld.global.u32 	%r1067, [%rd15+156];
	xor.b32  	%r1525, %r1525, %r1067;
$L__BB3_97:
	and.b32  	%r1069, %r1010, 256;
	setp.eq.s32 	%p55, %r1069, 0;
	@%p55 bra 	$L__BB3_99;
	ld.global.u32 	%r1070, [%rd15+160];
	xor.b32  	%r1523, %r1523, %r1070;
	ld.global.u32 	%r1071, [%rd15+164];
	xor.b32  	%r1522, %r1522, %r1071;
	ld.global.u32 	%r1072, [%rd15+168];
	xor.b32  	%r1705, %r1705, %r1072;
	ld.global.u32 	%r1073, [%rd15+172];
	xor.b32  	%r1708, %r1708, %r1073;
	ld.global.u32 	%r1074, [%rd15+176];
	xor.b32  	%r1525, %r1525, %r1074;
$L__BB3_99:
	and.b32  	%r1076, %r1010, 512;
	setp.eq.s32 	%p56, %r1076, 0;
	@%p56 bra 	$L__BB3_101;
	ld.global.u32 	%r1077, [%rd15+180];
	xor.b32  	%r1523, %r1523, %r1077;
	ld.global.u32 	%r1078, [%rd15+184];
	xor.b32  	%r1522, %r1522, %r1078;
	ld.global.u32 	%r1079, [%rd15+188];
	xor.b32  	%r1705, %r1705, %r1079;
	ld.global.u32 	%r1080, [%rd15+192];
	xor.b32  	%r1708, %r1708, %r1080;
	ld.global.u32 	%r1081, [%rd15+196];
	xor.b32  	%r1525, %r1525, %r1081;
$L__BB3_101:
	and.b32  	%r1083, %r1010, 1024;
	setp.eq.s32 	%p57, %r1083, 0;
	@%p57 bra 	$L__BB3_103;
	ld.global.u32 	%r1084, [%rd15+200];
	xor.b32  	%r1523, %r1523, %r1084;
	ld.global.u32 	%r1085, [%rd15+204];
	xor.b32  	%r1522, %r1522, %r1085;
	ld.global.u32 	%r1086, [%rd15+208];
	xor.b32  	%r1705, %r1705, %r1086;
	ld.global.u32 	%r1087, [%rd15+212];
	xor.b32  	%r1708, %r1708, %r1087;
	ld.global.u32 	%r1088, [%rd15+216];
	xor.b32  	%r1525, %r1525, %r1088;
$L__BB3_103:
	and.b32  	%r1090, %r1010, 2048;
	setp.eq.s32 	%p58, %r1090, 0;
	@%p58 bra 	$L__BB3_105;
	ld.global.u32 	%r1091, [%rd15+220];
	xor.b32  	%r1523, %r1523, %r1091;
	ld.global.u32 	%r1092, [%rd15+224];
	xor.b32  	%r1522, %r1522, %r1092;
	ld.global.u32 	%r1093, [%rd15+228];
	xor.b32  	%r1705, %r1705, %r1093;
	ld.global.u32 	%r1094, [%rd15+232];
	xor.b32  	%r1708, %r1708, %r1094;
	ld.global.u32 	%r1095, [%rd15+236];
	xor.b32  	%r1525, %r1525, %r1095;
$L__BB3_105:
	and.b32  	%r1097, %r1010, 4096;
	setp.eq.s32 	%p59, %r1097, 0;
	@%p59 bra 	$L__BB3_107;
	ld.global.u32 	%r1098, [%rd15+240];
	xor.b32  	%r1523, %r1523, %r1098;
	ld.global.u32 	%r1099, [%rd15+244];
	xor.b32  	%r1522, %r1522, %r1099;
	ld.global.u32 	%r1100, [%rd15+248];
	xor.b32  	%r1705, %r1705, %r1100;
	ld.global.u32 	%r1101, [%rd15+252];
	xor.b32  	%r1708, %r1708, %r1101;
	ld.global.u32 	%r1102, [%rd15+256];
	xor.b32  	%r1525, %r1525, %r1102;
$L__BB3_107:
	and.b32  	%r1104, %r1010, 8192;
	setp.eq.s32 	%p60, %r1104, 0;
	@%p60 bra 	$L__BB3_109;
	ld.global.u32 	%r1105, [%rd15+260];
	xor.b32  	%r1523, %r1523, %r1105;
	ld.global.u32 	%r1106, [%rd15+264];
	xor.b32  	%r1522, %r1522, %r1106;
	ld.global.u32 	%r1107, [%rd15+268];
	xor.b32  	%r1705, %r1705, %r1107;
	ld.global.u32 	%r1108, [%rd15+272];
	xor.b32  	%r1708, %r1708, %r1108;
	ld.global.u32 	%r1109, [%rd15+276];
	xor.b32  	%r1525, %r1525, %r1109;
$L__BB3_109:
	and.b32  	%r1111, %r1010, 16384;
	setp.eq.s32 	%p61, %r1111, 0;
	@%p61 bra 	$L__BB3_111;
	ld.global.u32 	%r1112, [%rd15+280];
	xor.b32  	%r1523, %r1523, %r1112;
	ld.global.u32 	%r1113, [%rd15+284];
	xor.b32  	%r1522, %r1522, %r1113;
	ld.global.u32 	%r1114, [%rd15+288];
	xor.b32  	%r1705, %r1705, %r1114;
	ld.global.u32 	%r1115, [%rd15+292];
	xor.b32  	%r1708, %r1708, %r1115;
	ld.global.u32 	%r1116, [%rd15+296];
	xor.b32  	%r1525, %r1525, %r1116;
$L__BB3_111:
	and.b32  	%r1118, %r1010, 32768;
	setp.eq.s32 	%p62, %r1118, 0;
	@%p62 bra 	$L__BB3_113;
	ld.global.u32 	%r1119, [%rd15+300];
	xor.b32  	%r1523, %r1523, %r1119;
	ld.global.u32 	%r1120, [%rd15+304];
	xor.b32  	%r1522, %r1522, %r1120;
	ld.global.u32 	%r1121, [%rd15+308];
	xor.b32  	%r1705, %r1705, %r1121;
	ld.global.u32 	%r1122, [%rd15+312];
	xor.b32  	%r1708, %r1708, %r1122;
	ld.global.u32 	%r1123, [%rd15+316];
	xor.b32  	%r1525, %r1525, %r1123;
$L__BB3_113:
	add.s32 	%r1704, %r1704, 16;
	setp.ne.s32 	%p63, %r1704, 32;
	@%p63 bra 	$L__BB3_81;
	mad.lo.s32 	%r1124, %r1698, -31, %r372;
	add.s32 	%r1698, %r1124, 1;
	setp.ne.s32 	%p64, %r1698, 5;
	@%p64 bra 	$L__BB3_80;
	st.local.u32 	[%rd7+4], %r1523;
	st.local.v2.u32 	[%rd7+8], {%r1522, %r1705};
	st.local.v2.u32 	[%rd7+16], {%r1708, %r1525};
$L__BB3_116:
	shr.u64 	%rd302, %rd10, 2;
	add.s32 	%r1508, %r1508, 1;
	setp.gt.u64 	%p65, %rd10, 3;
	@%p65 bra 	$L__BB3_4;
$L__BB3_117:
	shr.u32 	%r1126, %r1523, 2;
	xor.b32  	%r1127, %r1126, %r1523;
	shl.b32 	%r1128, %r1525, 4;
	shl.b32 	%r1129, %r1127, 1;
	xor.b32  	%r1130, %r1129, %r1128;
	xor.b32  	%r1131, %r1130, %r1127;
	xor.b32  	%r1132, %r1131, %r1525;
	add.s32 	%r1133, %r5, %r1132;
	add.s32 	%r1134, %r1133, -637770787;
	shr.u32 	%r1135, %r1522, 2;
	xor.b32  	%r1136, %r1135, %r1522;
	shl.b32 	%r1137, %r1132, 4;
	shl.b32 	%r1138, %r1136, 1;
	xor.b32  	%r1139, %r1138, %r1137;
	xor.b32  	%r1140, %r1139, %r1136;
	xor.b32  	%r1141, %r1140, %r1132;
	add.s32 	%r1142, %r5, %r1141;
	add.s32 	%r1143, %r1142, -637408350;
	cvt.u64.u32 	%rd121, %r1134;
	mul.wide.u32 	%rd122, %r1143, 2097152;
	xor.b64  	%rd123, %rd122, %rd121;
	cvt.rn.f64.u64 	%fd65, %rd123;
	fma.rn.f64 	%fd66, %fd65, 0d3CA0000000000000, 0d3C90000000000000;
	fma.rn.f64 	%fd67, %fd1, %fd66, %fd63;
	mul.wide.u32 	%rd124, %r1504, 8;
	add.s64 	%rd125, %rd8, %rd124;
	st.local.f64 	[%rd125], %fd67;
	mov.b32 	%r1504, 1;
	mov.pred 	%p204, 0;
	@%p1 bra 	$L__BB3_2;
	ld.local.f64 	%fd222, [%rd8];
	mul.f64 	%fd68, %fd222, 0d401921FB54442D18;
	cvt.rn.f32.f64 	%f1, %fd68;
	mul.f32 	%f73, %f1, 0f3F22F983;
	cvt.rni.s32.f32 	%r1810, %f73;
	cvt.rn.f32.s32 	%f74, %r1810;
	fma.rn.f32 	%f75, %f74, 0fBFC90FDA, %f1;
	fma.rn.f32 	%f76, %f74, 0fB3A22168, %f75;
	fma.rn.f32 	%f365, %f74, 0fA7C234C5, %f76;
	abs.f32 	%f3, %f1;
	setp.ltu.f32 	%p67, %f3, 0f47CE4780;
	mov.u32 	%r1794, %r1810;
	mov.f32 	%f361, %f365;
	@%p67 bra 	$L__BB3_126;
	setp.neu.f32 	%p68, %f3, 0f7F800000;
	@%p68 bra 	$L__BB3_121;
	mov.f32 	%f79, 0f00000000;
	mul.rn.f32 	%f361, %f1, %f79;
	mov.b32 	%r1794, 0;
	bra.uni 	$L__BB3_126;
$L__BB3_121:
	mov.b32 	%r549, %f1;
	shl.b32 	%r1145, %r549, 8;
	or.b32  	%r550, %r1145, -2147483648;
	mov.b64 	%rd305, 0;
	mov.b32 	%r1791, 0;
	mov.u64 	%rd303, __cudart_i2opi_f;
	mov.u64 	%rd304, %rd6;
$L__BB3_122:
	.pragma "nounroll";
	ld.global.nc.u32 	%r1146, [%rd303];
	mad.wide.u32 	%rd128, %r1146, %r550, %rd305;
	shr.u64 	%rd305, %rd128, 32;
	st.local.u32 	[%rd304], %rd128;
	add.s32 	%r1791, %r1791, 1;
	add.s64 	%rd304, %rd304, 4;
	add.s64 	%rd303, %rd303, 4;
	setp.ne.s32 	%p69, %r1791, 6;
	@%p69 bra 	$L__BB3_122;
	shr.u32 	%r1147, %r549, 23;
	st.local.u32 	[%rd6+24], %rd305;
	and.b32  	%r553, %r1147, 31;
	and.b32  	%r1148, %r1147, 224;
	add.s32 	%r1149, %r1148, -128;
	shr.u32 	%r1150, %r1149, 5;
	mul.wide.u32 	%rd129, %r1150, 4;
	sub.s64 	%rd23, %rd6, %rd129;
	ld.local.u32 	%r1792, [%rd23+24];
	ld.local.u32 	%r1793, [%rd23+20];
	setp.eq.s32 	%p70, %r553, 0;
	@%p70 bra 	$L__BB3_125;
	shf.l.wrap.b32 	%r1792, %r1793, %r1792, %r553;
	ld.local.u32 	%r1151, [%rd23+16];
	shf.l.wrap.b32 	%r1793, %r1151, %r1793, %r553;
$L__BB3_125:
	shr.u32 	%r1152, %r1792, 30;
	shf.l.wrap.b32 	%r1153, %r1793, %r1792, 2;
	shl.b32 	%r1154, %r1793, 2;
	shr.u32 	%r1155, %r1153, 31;
	add.s32 	%r1156, %r1155, %r1152;
	neg.s32 	%r1157, %r1156;
	setp.lt.s32 	%p71, %r549, 0;
	selp.b32 	%r1794, %r1157, %r1156, %p71;
	xor.b32  	%r1158, %r1153, %r549;
	shr.s32 	%r1159, %r1153, 31;
	xor.b32  	%r1160, %r1159, %r1153;
	xor.b32  	%r1161, %r1159, %r1154;
	cvt.u64.u32 	%rd130, %r1160;
	shl.b64 	%rd131, %rd130, 32;
	cvt.u64.u32 	%rd132, %r1161;
	or.b64  	%rd133, %rd131, %rd132;
	cvt.rn.f64.s64 	%fd69, %rd133;
	mul.f64 	%fd70, %fd69, 0d3BF921FB54442D19;
	cvt.rn.f32.f64 	%f77, %fd70;
	neg.f32 	%f78, %f77;
	setp.lt.s32 	%p72, %r1158, 0;
	selp.f32 	%f361, %f78, %f77, %p72;
$L__BB3_126:
	add.s32 	%r1163, %r1794, 1;
	mul.rn.f32 	%f80, %f361, %f361;
	and.b32  	%r1164, %r1794, 1;
	setp.eq.b32 	%p73, %r1164, 1;
	selp.f32 	%f81, %f361, 0f3F800000, %p73;
	fma.rn.f32 	%f82, %f80, %f81, 0f00000000;
	fma.rn.f32 	%f83, %f80, 0f37CBAC00, 0fBAB607ED;
	selp.f32 	%f84, 0fB94D4153, %f83, %p73;
	selp.f32 	%f85, 0f3C0885E4, 0f3D2AAABB, %p73;
	fma.rn.f32 	%f86, %f84, %f80, %f85;
	selp.f32 	%f87, 0fBE2AAAA8, 0fBEFFFFFF, %p73;
	fma.rn.f32 	%f88, %f86, %f80, %f87;
	fma.rn.f32 	%f89, %f88, %f82, %f81;
	and.b32  	%r1165, %r1163, 2;
	setp.eq.s32 	%p74, %r1165, 0;
	mov.f32 	%f90, 0f00000000;
	sub.f32 	%f91, %f90, %f89;
	selp.f32 	%f92, %f89, %f91, %p74;
	cvt.f64.f32 	%fd71, %f92;
	mul.f64 	%fd72, %fd71, 0dC024000000000000;
	fma.rn.f64 	%fd3, %fd222, %fd222, %fd72;
	ld.local.f64 	%fd221, [%rd8+8];
	mul.f64 	%fd73, %fd221, 0d401921FB54442D18;
	cvt.rn.f32.f64 	%f7, %fd73;
	mul.f32 	%f93, %f7, 0f3F22F983;
	cvt.rni.s32.f32 	%r1814, %f93;
	cvt.rn.f32.s32 	%f94, %r1814;
	fma.rn.f32 	%f95, %f94, 0fBFC90FDA, %f7;
	fma.rn.f32 	%f96, %f94, 0fB3A22168, %f95;
	fma.rn.f32 	%f366, %f94, 0fA7C234C5, %f96;
	abs.f32 	%f9, %f7;
	setp.ltu.f32 	%p75, %f9, 0f47CE4780;
	mov.u32 	%r1798, %r1814;
	mov.f32 	%f362, %f366;
	@%p75 bra 	$L__BB3_134;
	setp.eq.f32 	%p76, %f9, 0f7F800000;
	@%p76 bra 	$L__BB3_133;
	mov.b32 	%r563, %f7;
	shl.b32 	%r1167, %r563, 8;
	or.b32  	%r564, %r1167, -2147483648;
	mov.b64 	%rd308, 0;
	mov.b32 	%r1795, 0;
	mov.u64 	%rd306, __cudart_i2opi_f;
	mov.u64 	%rd307, %rd6;
$L__BB3_129:
	.pragma "nounroll";
	ld.global.nc.u32 	%r1168, [%rd306];
	mad.wide.u32 	%rd136, %r1168, %r564, %rd308;
	shr.u64 	%rd308, %rd136, 32;
	st.local.u32 	[%rd307], %rd136;
	add.s32 	%r1795, %r1795, 1;
	add.s64 	%rd307, %rd307, 4;
	add.s64 	%rd306, %rd306, 4;
	setp.ne.s32 	%p77, %r1795, 6;
	@%p77 bra 	$L__BB3_129;
	shr.u32 	%r1169, %r563, 23;
	st.local.u32 	[%rd6+24], %rd308;
	and.b32  	%r567, %r1169, 31;
	and.b32  	%r1170, %r1169, 224;
	add.s32 	%r1171, %r1170, -128;
	shr.u32 	%r1172, %r1171, 5;
	mul.wide.u32 	%rd137, %r1172, 4;
	sub.s64 	%rd30, %rd6, %rd137;
	ld.local.u32 	%r1796, [%rd30+24];
	ld.local.u32 	%r1797, [%rd30+20];
	setp.eq.s32 	%p78, %r567, 0;
	@%p78 bra 	$L__BB3_132;
	shf.l.wrap.b32 	%r1796, %r1797, %r1796, %r567;
	ld.local.u32 	%r1173, [%rd30+16];
	shf.l.wrap.b32 	%r1797, %r1173, %r1797, %r567;
$L__BB3_132:
	shr.u32 	%r1174, %r1796, 30;
	shf.l.wrap.b32 	%r1175, %r1797, %r1796, 2;
	shl.b32 	%r1176, %r1797, 2;
	shr.u32 	%r1177, %r1175, 31;
	add.s32 	%r1178, %r1177, %r1174;
	neg.s32 	%r1179, %r1178;
	setp.lt.s32 	%p79, %r563, 0;
	selp.b32 	%r1798, %r1179, %r1178, %p79;
	xor.b32  	%r1180, %r1175, %r563;
	shr.s32 	%r1181, %r1175, 31;
	xor.b32  	%r1182, %r1181, %r1175;
	xor.b32  	%r1183, %r1181, %r1176;
	cvt.u64.u32 	%rd138, %r1182;
	shl.b64 	%rd139, %rd138, 32;
	cvt.u64.u32 	%rd140, %r1183;
	or.b64  	%rd141, %rd139, %rd140;
	cvt.rn.f64.s64 	%fd74, %rd141;
	mul.f64 	%fd75, %fd74, 0d3BF921FB54442D19;
	cvt.rn.f32.f64 	%f97, %fd75;
	neg.f32 	%f98, %f97;
	setp.lt.s32 	%p80, %r1180, 0;
	selp.f32 	%f362, %f98, %f97, %p80;
	bra.uni 	$L__BB3_134;
$L__BB3_133:
	mov.f32 	%f99, 0f00000000;
	mul.rn.f32 	%f362, %f7, %f99;
	mov.b32 	%r1798, 0;
$L__BB3_134:
	setp.ne.s32 	%p81, %r1, 0;
	add.s32 	%r1185, %r1798, 1;
	mul.rn.f32 	%f100, %f362, %f362;
	and.b32  	%r1186, %r1798, 1;
	setp.eq.b32 	%p82, %r1186, 1;
	selp.f32 	%f101, %f362, 0f3F800000, %p82;
	fma.rn.f32 	%f102, %f100, %f101, 0f00000000;
	fma.rn.f32 	%f103, %f100, 0f37CBAC00, 0fBAB607ED;
	selp.f32 	%f104, 0fB94D4153, %f103, %p82;
	selp.f32 	%f105, 0f3C0885E4, 0f3D2AAABB, %p82;
	fma.rn.f32 	%f106, %f104, %f100, %f105;
	selp.f32 	%f107, 0fBE2AAAA8, 0fBEFFFFFF, %p82;
	fma.rn.f32 	%f108, %f106, %f100, %f107;
	fma.rn.f32 	%f109, %f108, %f102, %f101;
	and.b32  	%r1187, %r1185, 2;
	setp.eq.s32 	%p83, %r1187, 0;
	mov.f32 	%f110, 0f00000000;
	sub.f32 	%f111, %f110, %f109;
	selp.f32 	%f112, %f109, %f111, %p83;
	cvt.f64.f32 	%fd76, %f112;
	mul.f64 	%fd77, %fd76, 0dC024000000000000;
	fma.rn.f64 	%fd78, %fd221, %fd221, %fd77;
	add.f64 	%fd79, %fd3, 0d4034000000000000;
	add.f64 	%fd229, %fd79, %fd78;
	cvta.to.global.u64 	%rd142, %rd98;
	shl.b64 	%rd143, %rd9, 3;
	add.s64 	%rd31, %rd142, %rd143;
	st.global.f64 	[%rd31], %fd229;
	@%p81 bra 	$L__BB3_136;
	add.u64 	%rd144, %SP, 64;
	add.u64 	%rd145, %SPL, 64;
	st.local.f64 	[%rd145], %fd229;
	mov.u64 	%rd146, $str;
	cvta.global.u64 	%rd147, %rd146;
	{ // callseq 2, 0
	.param .b64 param0;
	st.param.b64 	[param0], %rd147;
	.param .b64 param1;
	st.param.b64 	[param1], %rd144;
	.param .b32 retval0;
	call.uni (retval0), 
	vprintf, 
	(
	param0, 
	param1
	);
	ld.param.b32 	%r1188, [retval0];
	} // callseq 2
$L__BB3_136:
	setp.ltu.f32 	%p84, %f3, 0f47CE4780;
	mov.u32 	%r1802, %r1810;
	mov.f32 	%f363, %f365;
	@%p84 bra 	$L__BB3_144;
	setp.neu.f32 	%p85, %f3, 0f7F800000;
	@%p85 bra 	$L__BB3_139;
	mov.f32 	%f115, 0f00000000;
	mul.rn.f32 	%f363, %f1, %f115;
	mov.b32 	%r1802, 0;
	bra.uni 	$L__BB3_144;
$L__BB3_139:
	mov.b32 	%r576, %f1;
	shl.b32 	%r1191, %r576, 8;
	or.b32  	%r577, %r1191, -2147483648;
	mov.b64 	%rd311, 0;
	mov.b32 	%r1799, 0;
	mov.u64 	%rd309, __cudart_i2opi_f;
	mov.u64 	%rd310, %rd5;
$L__BB3_140:
	.pragma "nounroll";
	ld.global.nc.u32 	%r1192, [%rd309];
	mad.wide.u32 	%rd150, %r1192, %r577, %rd311;
	shr.u64 	%rd311, %rd150, 32;
	st.local.u32 	[%rd310], %rd150;
	add.s32 	%r1799, %r1799, 1;
	add.s64 	%rd310, %rd310, 4;
	add.s64 	%rd309, %rd309, 4;
	setp.ne.s32 	%p86, %r1799, 6;
	@%p86 bra 	$L__BB3_140;
	shr.u32 	%r1193, %r576, 23;
	st.local.u32 	[%rd5+24], %rd311;
	and.b32  	%r580, %r1193, 31;
	and.b32  	%r1194, %r1193, 224;
	add.s32 	%r1195, %r1194, -128;
	shr.u32 	%r1196, %r1195, 5;
	mul.wide.u32 	%rd151, %r1196, 4;
	sub.s64 	%rd38, %rd5, %rd151;
	ld.local.u32 	%r1800, [%rd38+24];
	ld.local.u32 	%r1801, [%rd38+20];
	setp.eq.s32 	%p87, %r580, 0;
	@%p87 bra 	$L__BB3_143;
	shf.l.wrap.b32 	%r1800, %r1801, %r1800, %r580;
	ld.local.u32 	%r1197, [%rd38+16];
	shf.l.wrap.b32 	%r1801, %r1197, %r1801, %r580;
$L__BB3_143:
	shr.u32 	%r1198, %r1800, 30;
	shf.l.wrap.b32 	%r1199, %r1801, %r1800, 2;
	shl.b32 	%r1200, %r1801, 2;
	shr.u32 	%r1201, %r1199, 31;
	add.s32 	%r1202, %r1201, %r1198;
	neg.s32 	%r1203, %r1202;
	setp.lt.s32 	%p88, %r576, 0;
	selp.b32 	%r1802, %r1203, %r1202, %p88;
	xor.b32  	%r1204, %r1199, %r576;
	shr.s32 	%r1205, %r1199, 31;
	xor.b32  	%r1206, %r1205, %r1199;
	xor.b32  	%r1207, %r1205, %r1200;
	cvt.u64.u32 	%rd152, %r1206;
	shl.b64 	%rd153, %rd152, 32;
	cvt.u64.u32 	%rd154, %r1207;
	or.b64  	%rd155, %rd153, %rd154;
	cvt.rn.f64.s64 	%fd80, %rd155;
	mul.f64 	%fd81, %fd80, 0d3BF921FB54442D19;
	cvt.rn.f32.f64 	%f113, %fd81;
	neg.f32 	%f114, %f113;
	setp.lt.s32 	%p89, %r1204, 0;
	selp.f32 	%f363, %f114, %f113, %p89;
$L__BB3_144:
	setp.ltu.f32 	%p90, %f9, 0f47CE4780;
	mul.rn.f32 	%f116, %f363, %f363;
	and.b32  	%r1209, %r1802, 1;
	setp.eq.b32 	%p91, %r1209, 1;
	selp.f32 	%f117, 0f3F800000, %f363, %p91;
	fma.rn.f32 	%f118, %f116, %f117, 0f00000000;
	fma.rn.f32 	%f119, %f116, 0f37CBAC00, 0fBAB607ED;
	selp.f32 	%f120, %f119, 0fB94D4153, %p91;
	selp.f32 	%f121, 0f3D2AAABB, 0f3C0885E4, %p91;
	fma.rn.f32 	%f122, %f120, %f116, %f121;
	selp.f32 	%f123, 0fBEFFFFFF, 0fBE2AAAA8, %p91;
	fma.rn.f32 	%f124, %f122, %f116, %f123;
	fma.rn.f32 	%f125, %f124, %f118, %f117;
	and.b32  	%r1210, %r1802, 2;
	setp.eq.s32 	%p92, %r1210, 0;
	mov.f32 	%f126, 0f00000000;
	sub.f32 	%f127, %f126, %f125;
	selp.f32 	%f128, %f125, %f127, %p92;
	cvt.f64.f32 	%fd82, %f128;
	mul.f64 	%fd83, %fd82, 0d401921FB54442D18;
	add.f64 	%fd84, %fd222, %fd222;
	fma.rn.f64 	%fd6, %fd83, 0d4024000000000000, %fd84;
	mul.f64 	%fd85, %fd221, 0d0000000000000000;
	fma.rn.f64 	%fd7, %fd221, 0d0000000000000000, %fd85;
	mov.u32 	%r1806, %r1814;
	mov.f32 	%f364, %f366;
	@%p90 bra 	$L__BB3_152;
	setp.eq.f32 	%p93, %f9, 0f7F800000;
	@%p93 bra 	$L__BB3_151;
	mov.b32 	%r589, %f7;
	shl.b32 	%r1212, %r589, 8;
	or.b32  	%r590, %r1212, -2147483648;
	mov.b64 	%rd314, 0;
	mov.b32 	%r1803, 0;
	mov.u64 	%rd312, __cudart_i2opi_f;
	mov.u64 	%rd313, %rd5;
$L__BB3_147:
	.pragma "nounroll";
	ld.global.nc.u32 	%r1213, [%rd312];
	mad.wide.u32 	%rd158, %r1213, %r590, %rd314;
	shr.u64 	%rd314, %rd158, 32;
	st.local.u32 	[%rd313], %rd158;
	add.s32 	%r1803, %r1803, 1;
	add.s64 	%rd313, %rd313, 4;
	add.s64 	%rd312, %rd312, 4;
	setp.ne.s32 	%p94, %r1803, 6;
	@%p94 bra 	$L__BB3_147;
	shr.u32 	%r1214, %r589, 23;
	st.local.u32 	[%rd5+24], %rd314;
	and.b32  	%r593, %r1214, 31;
	and.b32  	%r1215, %r1214, 224;
	add.s32 	%r1216, %r1215, -128;
	shr.u32 	%r1217, %r1216, 5;
	mul.wide.u32 	%rd159, %r1217, 4;
	sub.s64 	%rd45, %rd5, %rd159;
	ld.local.u32 	%r1804, [%rd45+24];
	ld.local.u32 	%r1805, [%rd45+20];
	setp.eq.s32 	%p95, %r593, 0;
	@%p95 bra 	$L__BB3_150;
	shf.l.wrap.b32 	%r1804, %r1805, %r1804, %r593;
	ld.local.u32 	%r1218, [%rd45+16];
	shf.l.wrap.b32 	%r1805, %r1218, %r1805, %r593;
$L__BB3_150:
	shr.u32 	%r1219, %r1804, 30;
	shf.l.wrap.b32 	%r1220, %r1805, %r1804, 2;
	shl.b32 	%r1221, %r1805, 2;
	shr.u32 	%r1222, %r1220, 31;
	add.s32 	%r1223, %r1222, %r1219;
	neg.s32 	%r1224, %r1223;
	setp.lt.s32 	%p96, %r589, 0;
	selp.b32 	%r1806, %r1224, %r1223, %p96;
	xor.b32  	%r1225, %r1220, %r589;
	shr.s32 	%r1226, %r1220, 31;
	xor.b32  	%r1227, %r1226, %r1220;
	xor.b32  	%r1228, %r1226, %r1221;
	cvt.u64.u32 	%rd160, %r1227;
	shl.b64 	%rd161, %rd160, 32;
	cvt.u64.u32 	%rd162, %r1228;
	or.b64  	%rd163, %rd161, %rd162;
	cvt.rn.f64.s64 	%fd86, %rd163;
	mul.f64 	%fd87, %fd86, 0d3BF921FB54442D19;
	cvt.rn.f32.f64 	%f129, %fd87;
	neg.f32 	%f130, %f129;
	setp.lt.s32 	%p97, %r1225, 0;
	selp.f32 	%f364, %f130, %f129, %p97;
	bra.uni 	$L__BB3_152;
$L__BB3_151:
	mov.f32 	%f131, 0f00000000;
	mul.rn.f32 	%f364, %f7, %f131;
	mov.b32 	%r1806, 0;
$L__BB3_152:
	setp.ltu.f32 	%p98, %f3, 0f47CE4780;
	mul.rn.f32 	%f132, %f364, %f364;
	and.b32  	%r1230, %r1806, 1;
	setp.eq.b32 	%p99, %r1230, 1;
	selp.f32 	%f133, 0f3F800000, %f364, %p99;
	fma.rn.f32 	%f134, %f132, %f133, 0f00000000;
	fma.rn.f32 	%f135, %f132, 0f37CBAC00, 0fBAB607ED;
	selp.f32 	%f136, %f135, 0fB94D4153, %p99;
	selp.f32 	%f137, 0f3D2AAABB, 0f3C0885E4, %p99;
	fma.rn.f32 	%f138, %f136, %f132, %f137;
	selp.f32 	%f139, 0fBEFFFFFF, 0fBE2AAAA8, %p99;
	fma.rn.f32 	%f140, %f138, %f132, %f139;
	fma.rn.f32 	%f141, %f140, %f134, %f133;
	and.b32  	%r1231, %r1806, 2;
	setp.eq.s32 	%p100, %r1231, 0;
	mov.f32 	%f142, 0f00000000;
	sub.f32 	%f143, %f142, %f141;
	selp.f32 	%f144, %f141, %f143, %p100;
	cvt.f64.f32 	%fd88, %f144;
	mul.f64 	%fd89, %fd88, 0d0000000000000000;
	fma.rn.f64 	%fd90, %fd89, 0d4024000000000000, %fd7;
	add.f64 	%fd91, %fd6, 0d0000000000000000;
	add.f64 	%fd228, %fd91, %fd90;
	mul.f64 	%fd92, %fd222, 0d0000000000000000;
	fma.rn.f64 	%fd9, %fd222, 0d0000000000000000, %fd92;
	@%p98 bra 	$L__BB3_160;
	setp.eq.f32 	%p101, %f3, 0f7F800000;
	@%p101 bra 	$L__BB3_159;
	mov.b32 	%r602, %f1;
	shl.b32 	%r1233, %r602, 8;
	or.b32  	%r603, %r1233, -2147483648;
	mov.b64 	%rd317, 0;
	mov.b32 	%r1807, 0;
	mov.u64 	%rd315, __cudart_i2opi_f;
	mov.u64 	%rd316, %rd5;
$L__BB3_155:
	.pragma "nounroll";
	ld.global.nc.u32 	%r1234, [%rd315];
	mad.wide.u32 	%rd166, %r1234, %r603, %rd317;
	shr.u64 	%rd317, %rd166, 32;
	st.local.u32 	[%rd316], %rd166;
	add.s32 	%r1807, %r1807, 1;
	add.s64 	%rd316, %rd316, 4;
	add.s64 	%rd315, %rd315, 4;
	setp.ne.s32 	%p102, %r1807, 6;
	@%p102 bra 	$L__BB3_155;
	shr.u32 	%r1235, %r602, 23;
	st.local.u32 	[%rd5+24], %rd317;
	and.b32  	%r606, %r1235, 31;
	and.b32  	%r1236, %r1235, 224;
	add.s32 	%r1237, %r1236, -128;
	shr.u32 	%r1238, %r1237, 5;
	mul.wide.u32 	%rd167, %r1238, 4;
	sub.s64 	%rd52, %rd5, %rd167;
	ld.local.u32 	%r1808, [%rd52+24];
	ld.local.u32 	%r1809, [%rd52+20];
	setp.eq.s32 	%p103, %r606, 0;
	@%p103 bra 	$L__BB3_158;
	shf.l.wrap.b32 	%r1808, %r1809, %r1808, %r606;
	ld.local.u32 	%r1239, [%rd52+16];
	shf.l.wrap.b32 	%r1809, %r1239, %r1809, %r606;
$L__BB3_158:
	shr.u32 	%r1240, %r1808, 30;
	shf.l.wrap.b32 	%r1241, %r1809, %r1808, 2;
	shl.b32 	%r1242, %r1809, 2;
	shr.u32 	%r1243, %r1241, 31;
	add.s32 	%r1244, %r1243, %r1240;
	neg.s32 	%r1245, %r1244;
	setp.lt.s32 	%p104, %r602, 0;
	selp.b32 	%r1810, %r1245, %r1244, %p104;
	xor.b32  	%r1246, %r1241, %r602;
	shr.s32 	%r1247, %r1241, 31;
	xor.b32  	%r1248, %r1247, %r1241;
	xor.b32  	%r1249, %r1247, %r1242;
	cvt.u64.u32 	%rd168, %r1248;
	shl.b64 	%rd169, %rd168, 32;
	cvt.u64.u32 	%rd170, %r1249;
	or.b64  	%rd171, %rd169, %rd170;
	cvt.rn.f64.s64 	%fd93, %rd171;
	mul.f64 	%fd94, %fd93, 0d3BF921FB54442D19;
	cvt.rn.f32.f64 	%f145, %fd94;
	neg.f32 	%f146, %f145;
	setp.lt.s32 	%p105, %r1246, 0;
	selp.f32 	%f365, %f146, %f145, %p105;
	bra.uni 	$L__BB3_160;
$L__BB3_159:
	mov.f32 	%f147, 0f00000000;
	mul.rn.f32 	%f365, %f1, %f147;
	mov.b32 	%r1810, 0;
$L__BB3_160:
	setp.ltu.f32 	%p106, %f9, 0f47CE4780;
	mul.rn.f32 	%f148, %f365, %f365;
	and.b32  	%r1251, %r1810, 1;
	setp.eq.b32 	%p107, %r1251, 1;
	selp.f32 	%f149, 0f3F800000, %f365, %p107;
	fma.rn.f32 	%f150, %f148, %f149, 0f00000000;
	fma.rn.f32 	%f151, %f148, 0f37CBAC00, 0fBAB607ED;
	selp.f32 	%f152, %f151, 0fB94D4153, %p107;
	selp.f32 	%f153, 0f3D2AAABB, 0f3C0885E4, %p107;
	fma.rn.f32 	%f154, %f152, %f148, %f153;
	selp.f32 	%f155, 0fBEFFFFFF, 0fBE2AAAA8, %p107;
	fma.rn.f32 	%f156, %f154, %f148, %f155;
	fma.rn.f32 	%f157, %f156, %f150, %f149;
	and.b32  	%r1252, %r1810, 2;
	setp.eq.s32 	%p108, %r1252, 0;
	mov.f32 	%f158, 0f00000000;
	sub.f32 	%f159, %f158, %f157;
	selp.f32 	%f160, %f157, %f159, %p108;
	cvt.f64.f32 	%fd95, %f160;
	mul.f64 	%fd96, %fd95, 0d0000000000000000;
	fma.rn.f64 	%fd10, %fd96, 0d4024000000000000, %fd9;
	@%p106 bra 	$L__BB3_168;
	setp.eq.f32 	%p109, %f9, 0f7F800000;
	@%p109 bra 	$L__BB3_167;
	mov.b32 	%r615, %f7;
	shl.b32 	%r1254, %r615, 8;
	or.b32  	%r616, %r1254, -2147483648;
	mov.b64 	%rd318, 0;
	mov.b32 	%r1811, 0;
	mov.u64 	%rd174, __cudart_i2opi_f;
$L__BB3_163:
	.pragma "nounroll";
	mul.wide.u32 	%rd173, %r1811, 4;
	add.s64 	%rd175, %rd174, %rd173;
	ld.global.nc.u32 	%r1255, [%rd175];
	mad.wide.u32 	%rd176, %r1255, %r616, %rd318;
	shr.u64 	%rd318, %rd176, 32;
	add.s64 	%rd177, %rd5, %rd173;
	st.local.u32 	[%rd177], %rd176;
	add.s32 	%r1811, %r1811, 1;
	setp.ne.s32 	%p110, %r1811, 6;
	@%p110 bra 	$L__BB3_163;
	shr.u32 	%r1256, %r615, 23;
	st.local.u32 	[%rd5+24], %rd318;
	and.b32  	%r619, %r1256, 31;
	and.b32  	%r1257, %r1256, 224;
	add.s32 	%r1258, %r1257, -128;
	shr.u32 	%r1259, %r1258, 5;
	mul.wide.u32 	%rd178, %r1259, 4;
	sub.s64 	%rd55, %rd5, %rd178;
	ld.local.u32 	%r1812, [%rd55+24];
	ld.local.u32 	%r1813, [%rd55+20];
	setp.eq.s32 	%p111, %r619, 0;
	@%p111 bra 	$L__BB3_166;
	shf.l.wrap.b32 	%r1812, %r1813, %r1812, %r619;
	ld.local.u32 	%r1260, [%rd55+16];
	shf.l.wrap.b32 	%r1813, %r1260, %r1813, %r619;
$L__BB3_166:
	shr.u32 	%r1261, %r1812, 30;
	shf.l.wrap.b32 	%r1262, %r1813, %r1812, 2;
	shl.b32 	%r1263, %r1813, 2;
	shr.u32 	%r1264, %r1262, 31;
	add.s32 	%r1265, %r1264, %r1261;
	neg.s32 	%r1266, %r1265;
	setp.lt.s32 	%p112, %r615, 0;
	selp.b32 	%r1814, %r1266, %r1265, %p112;
	xor.b32  	%r1267, %r1262, %r615;
	shr.s32 	%r1268, %r1262, 31;
	xor.b32  	%r1269, %r1268, %r1262;
	xor.b32  	%r1270, %r1268, %r1263;
	cvt.u64.u32 	%rd179, %r1269;
	shl.b64 	%rd180, %rd179, 32;
	cvt.u64.u32 	%rd181, %r1270;
	or.b64  	%rd182, %rd180, %rd181;
	cvt.rn.f64.s64 	%fd97, %rd182;
	mul.f64 	%fd98, %fd97, 0d3BF921FB54442D19;
	cvt.rn.f32.f64 	%f161, %fd98;
	neg.f32 	%f162, %f161;
	setp.lt.s32 	%p113, %r1267, 0;
	selp.f32 	%f366, %f162, %f161, %p113;
	bra.uni 	$L__BB3_168;
$L__BB3_167:
	mov.f32 	%f163, 0f00000000;
	mul.rn.f32 	%f366, %f7, %f163;
	mov.b32 	%r1814, 0;
$L__BB3_168:
	mul.rn.f32 	%f164, %f366, %f366;
	and.b32  	%r1272, %r1814, 1;
	setp.eq.b32 	%p114, %r1272, 1;
	selp.f32 	%f165, 0f3F800000, %f366, %p114;
	fma.rn.f32 	%f166, %f164, %f165, 0f00000000;
	fma.rn.f32 	%f167, %f164, 0f37CBAC00, 0fBAB607ED;
	selp.f32 	%f168, %f167, 0fB94D4153, %p114;
	selp.f32 	%f169, 0f3D2AAABB, 0f3C0885E4, %p114;
	fma.rn.f32 	%f170, %f168, %f164, %f169;
	selp.f32 	%f171, 0fBEFFFFFF, 0fBE2AAAA8, %p114;
	fma.rn.f32 	%f172, %f170, %f164, %f171;
	fma.rn.f32 	%f173, %f172, %f166, %f165;
	and.b32  	%r1273, %r1814, 2;
	setp.eq.s32 	%p115, %r1273, 0;
	mov.f32 	%f174, 0f00000000;
	sub.f32 	%f175, %f174, %f173;
	selp.f32 	%f176, %f173, %f175, %p115;
	cvt.f64.f32 	%fd99, %f176;
	mul.f64 	%fd100, %fd99, 0d401921FB54442D18;
	add.f64 	%fd101, %fd221, %fd221;
	fma.rn.f64 	%fd102, %fd100, 0d4024000000000000, %fd101;
	add.f64 	%fd103, %fd10, 0d0000000000000000;
	add.f64 	%fd227, %fd103, %fd102;
	setp.lt.s32 	%p116, %r762, 1;
	@%p116 bra 	$L__BB3_246;
	mov.b32 	%r1815, 0;
	mov.f64 	%fd234, 0d0000000000000000;
	mov.f64 	%fd233, 0d3FF0000000000000;
	add.u64 	%rd202, %SP, 64;
	mov.u64 	%rd204, $str$2;
	mov.u64 	%rd263, __cudart_i2opi_f;
	mov.f64 	%fd235, %fd234;
	mov.f64 	%fd236, %fd233;
$L__BB3_170:
	mul.f64 	%fd106, %fd227, %fd227;
	fma.rn.f64 	%fd107, %fd228, %fd228, %fd106;
	sqrt.rn.f64 	%fd108, %fd107;
	setp.geu.f64 	%p117, %fd108, 0d3E45798EE2308C3A;
	@%p117 bra 	$L__BB3_172;
	mov.u64 	%rd275, $str$1;
	cvta.global.u64 	%rd276, %rd275;
	{ // callseq 4, 0
	.param .b64 param0;
	st.param.b64 	[param0], %rd276;
	.param .b64 param1;
	st.param.b64 	[param1], 0;
	.param .b32 retval0;
	call.uni (retval0), 
	vprintf, 
	(
	param0, 
	param1
	);
	ld.param.b32 	%r1458, [retval0];
	} // callseq 4
	bra.uni 	$L__BB3_246;
$L__BB3_172:
	fma.rn.f64 	%fd110, %fd236, %fd228, 0d0000000000000000;
	fma.rn.f64 	%fd21, %fd235, %fd227, %fd110;
	fma.rn.f64 	%fd111, %fd234, %fd228, 0d0000000000000000;
	fma.rn.f64 	%fd22, %fd233, %fd227, %fd111;
	mul.f64 	%fd112, %fd21, %fd228;
	mov.f64 	%fd113, 0d0000000000000000;
	sub.f64 	%fd114, %fd113, %fd112;
	mul.f64 	%fd115, %fd22, %fd227;
	sub.f64 	%fd23, %fd114, %fd115;
	mov.f64 	%fd231, 0d3FF0000000000000;
	mov.b32 	%r1816, 0;
$L__BB3_173:
	mul.f64 	%fd116, %fd21, %fd231;
	sub.f64 	%fd25, %fd222, %fd116;
	mul.f64 	%fd117, %fd25, 0d401921FB54442D18;
	cvt.rn.f32.f64 	%f25, %fd117;
	mul.f32 	%f177, %f25, 0f3F22F983;
	cvt.rni.s32.f32 	%r1820, %f177;
	cvt.rn.f32.s32 	%f178, %r1820;
	fma.rn.f32 	%f179, %f178, 0fBFC90FDA, %f25;
	fma.rn.f32 	%f180, %f178, 0fB3A22168, %f179;
	fma.rn.f32 	%f367, %f178, 0fA7C234C5, %f180;
	abs.f32 	%f27, %f25;
	setp.ltu.f32 	%p118, %f27, 0f47CE4780;
	@%p118 bra 	$L__BB3_181;
	setp.neu.f32 	%p119, %f27, 0f7F800000;
	@%p119 bra 	$L__BB3_176;
	mov.f32 	%f183, 0f00000000;
	mul.rn.f32 	%f367, %f25, %f183;
	mov.b32 	%r1820, 0;
	bra.uni 	$L__BB3_181;
$L__BB3_176:
	mov.b32 	%r631, %f25;
	shl.b32 	%r1277, %r631, 8;
	or.b32  	%r632, %r1277, -2147483648;
	mov.b64 	%rd321, 0;
	mov.b32 	%r1817, 0;
	mov.u64 	%rd319, __cudart_i2opi_f;
	mov.u64 	%rd320, %rd4;
$L__BB3_177:
	.pragma "nounroll";
	ld.global.nc.u32 	%r1278, [%rd319];
	mad.wide.u32 	%rd185, %r1278, %r632, %rd321;
	shr.u64 	%rd321, %rd185, 32;
	st.local.u32 	[%rd320], %rd185;
	add.s32 	%r1817, %r1817, 1;
	add.s64 	%rd320, %rd320, 4;
	add.s64 	%rd319, %rd319, 4;
	setp.ne.s32 	%p120, %r1817, 6;
	@%p120 bra 	$L__BB3_177;
	shr.u32 	%r1279, %r631, 23;
	st.local.u32 	[%rd4+24], %rd321;
	and.b32  	%r635, %r1279, 31;
	and.b32  	%r1280, %r1279, 224;
	add.s32 	%r1281, %r1280, -128;
	shr.u32 	%r1282, %r1281, 5;
	mul.wide.u32 	%rd186, %r1282, 4;
	sub.s64 	%rd62, %rd4, %rd186;
	ld.local.u32 	%r1818, [%rd62+24];
	ld.local.u32 	%r1819, [%rd62+20];
	setp.eq.s32 	%p121, %r635, 0;
	@%p121 bra 	$L__BB3_180;
	shf.l.wrap.b32 	%r1818, %r1819, %r1818, %r635;
	ld.local.u32 	%r1283, [%rd62+16];
	shf.l.wrap.b32 	%r1819, %r1283, %r1819, %r635;
$L__BB3_180:
	shr.u32 	%r1284, %r1818, 30;
	shf.l.wrap.b32 	%r1285, %r1819, %r1818, 2;
	shl.b32 	%r1286, %r1819, 2;
	shr.u32 	%r1287, %r1285, 31;
	add.s32 	%r1288, %r1287, %r1284;
	neg.s32 	%r1289, %r1288;
	setp.lt.s32 	%p122, %r631, 0;
	selp.b32 	%r1820, %r1289, %r1288, %p122;
	xor.b32  	%r1290, %r1285, %r631;
	shr.s32 	%r1291, %r1285, 31;
	xor.b32  	%r1292, %r1291, %r1285;
	xor.b32  	%r1293, %r1291, %r1286;
	cvt.u64.u32 	%rd187, %r1292;
	shl.b64 	%rd188, %rd187, 32;
	cvt.u64.u32 	%rd189, %r1293;
	or.b64  	%rd190, %rd188, %rd189;
	cvt.rn.f64.s64 	%fd118, %rd190;
	mul.f64 	%fd119, %fd118, 0d3BF921FB54442D19;
	cvt.rn.f32.f64 	%f181, %fd119;
	neg.f32 	%f182, %f181;
	setp.lt.s32 	%p123, %r1290, 0;
	selp.f32 	%f367, %f182, %f181, %p123;
$L__BB3_181:
	mul.f64 	%fd120, %fd22, %fd231;
	sub.f64 	%fd26, %fd221, %fd120;
	add.s32 	%r1295, %r1820, 1;
	mul.rn.f32 	%f184, %f367, %f367;
	and.b32  	%r1296, %r1820, 1;
	setp.eq.b32 	%p124, %r1296, 1;
	selp.f32 	%f185, %f367, 0f3F800000, %p124;
	fma.rn.f32 	%f186, %f184, %f185, 0f00000000;
	fma.rn.f32 	%f187, %f184, 0f37CBAC00, 0fBAB607ED;
	selp.f32 	%f188, 0fB94D4153, %f187, %p124;
	selp.f32 	%f189, 0f3C0885E4, 0f3D2AAABB, %p124;
	fma.rn.f32 	%f190, %f188, %f184, %f189;
	selp.f32 	%f191, 0fBE2AAAA8, 0fBEFFFFFF, %p124;
	fma.rn.f32 	%f192, %f190, %f184, %f191;
	fma.rn.f32 	%f193, %f192, %f186, %f185;
	and.b32  	%r1297, %r1295, 2;
	setp.eq.s32 	%p125, %r1297, 0;
	mov.f32 	%f194, 0f00000000;
	sub.f32 	%f195, %f194, %f193;
	selp.f32 	%f196, %f193, %f195, %p125;
	cvt.f64.f32 	%fd121, %f196;
	mul.f64 	%fd122, %fd121, 0dC024000000000000;
	fma.rn.f64 	%fd27, %fd25, %fd25, %fd122;
	mul.f64 	%fd123, %fd26, 0d401921FB54442D18;
	cvt.rn.f32.f64 	%f31, %fd123;
	mul.f32 	%f197, %f31, 0f3F22F983;
	cvt.rni.s32.f32 	%r1824, %f197;
	cvt.rn.f32.s32 	%f198, %r1824;
	fma.rn.f32 	%f199, %f198, 0fBFC90FDA, %f31;
	fma.rn.f32 	%f200, %f198, 0fB3A22168, %f199;
	fma.rn.f32 	%f368, %f198, 0fA7C234C5, %f200;
	abs.f32 	%f33, %f31;
	setp.ltu.f32 	%p126, %f33, 0f47CE4780;
	@%p126 bra 	$L__BB3_189;
	setp.eq.f32 	%p127, %f33, 0f7F800000;
	@%p127 bra 	$L__BB3_188;
	mov.b32 	%r645, %f31;
	shl.b32 	%r1299, %r645, 8;
	or.b32  	%r646, %r1299, -2147483648;
	mov.b64 	%rd322, 0;
	mov.b32 	%r1821, 0;
$L__BB3_184:
	.pragma "nounroll";
	mul.wide.u32 	%rd192, %r1821, 4;
	mov.u64 	%rd193, __cudart_i2opi_f;
	add.s64 	%rd194, %rd193, %rd192;
	ld.global.nc.u32 	%r1300, [%rd194];
	mad.wide.u32 	%rd195, %r1300, %r646, %rd322;
	shr.u64 	%rd322, %rd195, 32;
	add.s64 	%rd196, %rd4, %rd192;
	st.local.u32 	[%rd196], %rd195;
	add.s32 	%r1821, %r1821, 1;
	setp.ne.s32 	%p128, %r1821, 6;
	@%p128 bra 	$L__BB3_184;
	shr.u32 	%r1301, %r645, 23;
	st.local.u32 	[%rd4+24], %rd322;
	and.b32  	%r649, %r1301, 31;
	and.b32  	%r1302, %r1301, 224;
	add.s32 	%r1303, %r1302, -128;
	shr.u32 	%r1304, %r1303, 5;
	mul.wide.u32 	%rd197, %r1304, 4;
	sub.s64 	%rd65, %rd4, %rd197;
	ld.local.u32 	%r1822, [%rd65+24];
	ld.local.u32 	%r1823, [%rd65+20];
	setp.eq.s32 	%p129, %r649, 0;
	@%p129 bra 	$L__BB3_187;
	shf.l.wrap.b32 	%r1822, %r1823, %r1822, %r649;
	ld.local.u32 	%r1305, [%rd65+16];
	shf.l.wrap.b32 	%r1823, %r1305, %r1823, %r649;
$L__BB3_187:
	shr.u32 	%r1306, %r1822, 30;
	shf.l.wrap.b32 	%r1307, %r1823, %r1822, 2;
	shl.b32 	%r1308, %r1823, 2;
	shr.u32 	%r1309, %r1307, 31;
	add.s32 	%r1310, %r1309, %r1306;
	neg.s32 	%r1311, %r1310;
	setp.lt.s32 	%p130, %r645, 0;
	selp.b32 	%r1824, %r1311, %r1310, %p130;
	xor.b32  	%r1312, %r1307, %r645;
	shr.s32 	%r1313, %r1307, 31;
	xor.b32  	%r1314, %r1313, %r1307;
	xor.b32  	%r1315, %r1313, %r1308;
	cvt.u64.u32 	%rd198, %r1314;
	shl.b64 	%rd199, %rd198, 32;
	cvt.u64.u32 	%rd200, %r1315;
	or.b64  	%rd201, %rd199, %rd200;
	cvt.rn.f64.s64 	%fd124, %rd201;
	mul.f64 	%fd125, %fd124, 0d3BF921FB54442D19;
	cvt.rn.f32.f64 	%f201, %fd125;
	neg.f32 	%f202, %f201;
	setp.lt.s32 	%p131, %r1312, 0;
	selp.f32 	%f368, %f202, %f201, %p131;
	bra.uni 	$L__BB3_189;
$L__BB3_188:
	mov.f32 	%f203, 0f00000000;
	mul.rn.f32 	%f368, %f31, %f203;
	mov.b32 	%r1824, 0;
$L__BB3_189:
	add.s32 	%r1317, %r1824, 1;
	mul.rn.f32 	%f204, %f368, %f368;
	and.b32  	%r1318, %r1824, 1;
	setp.eq.b32 	%p132, %r1318, 1;
	selp.f32 	%f205, %f368, 0f3F800000, %p132;
	fma.rn.f32 	%f206, %f204, %f205, 0f00000000;
	fma.rn.f32 	%f207, %f204, 0f37CBAC00, 0fBAB607ED;
	selp.f32 	%f208, 0fB94D4153, %f207, %p132;
	selp.f32 	%f209, 0f3C0885E4, 0f3D2AAABB, %p132;
	fma.rn.f32 	%f210, %f208, %f204, %f209;
	selp.f32 	%f211, 0fBE2AAAA8, 0fBEFFFFFF, %p132;
	fma.rn.f32 	%f212, %f210, %f204, %f211;
	fma.rn.f32 	%f213, %f212, %f206, %f205;
	and.b32  	%r1319, %r1317, 2;
	setp.eq.s32 	%p133, %r1319, 0;
	mov.f32 	%f214, 0f00000000;
	sub.f32 	%f215, %f214, %f213;
	selp.f32 	%f216, %f213, %f215, %p133;
	cvt.f64.f32 	%fd126, %f216;
	mul.f64 	%fd127, %fd126, 0dC024000000000000;
	fma.rn.f64 	%fd128, %fd26, %fd26, %fd127;
	add.f64 	%fd129, %fd27, 0d4034000000000000;
	add.f64 	%fd130, %fd129, %fd128;
	mul.f64 	%fd131, %fd231, 0d3FD3333333333333;
	fma.rn.f64 	%fd132, %fd23, %fd131, %fd229;
	setp.le.f64 	%p134, %fd130, %fd132;
	@%p134 bra 	$L__BB3_191;
	mul.f64 	%fd231, %fd231, 0d3FE0000000000000;
	add.s32 	%r1816, %r1816, 1;
	setp.ne.s32 	%p135, %r1816, 20;
	@%p135 bra 	$L__BB3_173;
$L__BB3_191:
	setp.neu.f64 	%p136, %fd231, 0d0000000000000000;
	@%p136 bra 	$L__BB3_193;
	cvta.to.local.u64 	%rd203, %rd202;
	st.local.u32 	[%rd203], %r1815;
	cvta.global.u64 	%rd205, %rd204;
	{ // callseq 3, 0
	.param .b64 param0;
	st.param.b64 	[param0], %rd205;
	.param .b64 param1;
	st.param.b64 	[param1], %rd202;
	.param .b32 retval0;
	call.uni (retval0), 
	vprintf, 
	(
	param0, 
	param1
	);
	ld.param.b32 	%r1320, [retval0];
	} // callseq 3
	mov.f64 	%fd231, 0d3F50624DD2F1A9FC;
$L__BB3_193:
	mul.f64 	%fd134, %fd21, %fd231;
	sub.f64 	%fd31, %fd222, %fd134;
	sub.f64 	%fd32, %fd31, %fd222;
	mul.f64 	%fd135, %fd22, %fd231;
	sub.f64 	%fd33, %fd221, %fd135;
	mul.f64 	%fd136, %fd31, 0d401921FB54442D18;
	cvt.rn.f32.f64 	%f37, %fd136;
	mul.f32 	%f217, %f37, 0f3F22F983;
	cvt.rni.s32.f32 	%r1844, %f217;
	cvt.rn.f32.s32 	%f218, %r1844;
	fma.rn.f32 	%f219, %f218, 0fBFC90FDA, %f37;
	fma.rn.f32 	%f220, %f218, 0fB3A22168, %f219;
	fma.rn.f32 	%f373, %f218, 0fA7C234C5, %f220;
	abs.f32 	%f39, %f37;
	setp.ltu.f32 	%p137, %f39, 0f47CE4780;
	mov.u32 	%r1828, %r1844;
	mov.f32 	%f369, %f373;
	@%p137 bra 	$L__BB3_201;
	setp.neu.f32 	%p138, %f39, 0f7F800000;
	@%p138 bra 	$L__BB3_196;
	mov.f32 	%f223, 0f00000000;
	mul.rn.f32 	%f369, %f37, %f223;
	mov.b32 	%r1828, 0;
	bra.uni 	$L__BB3_201;
$L__BB3_196:
	mov.b32 	%r660, %f37;
	mov.b64 	%rd323, 0;
	mov.b32 	%r1825, 0;
$L__BB3_197:
	.pragma "nounroll";
	mul.wide.u32 	%rd207, %r1825, 4;
	mov.u64 	%rd208, __cudart_i2opi_f;
	add.s64 	%rd209, %rd208, %rd207;
	ld.global.nc.u32 	%r1323, [%rd209];
	shl.b32 	%r1324, %r660, 8;
	or.b32  	%r1325, %r1324, -2147483648;
	mad.wide.u32 	%rd210, %r1323, %r1325, %rd323;
	shr.u64 	%rd323, %rd210, 32;
	add.s64 	%rd211, %rd3, %rd207;
	st.local.u32 	[%rd211], %rd210;
	add.s32 	%r1825, %r1825, 1;
	setp.ne.s32 	%p139, %r1825, 6;
	@%p139 bra 	$L__BB3_197;
	shr.u32 	%r1326, %r660, 23;
	st.local.u32 	[%rd3+24], %rd323;
	and.b32  	%r663, %r1326, 31;
	and.b32  	%r1327, %r1326, 224;
	add.s32 	%r1328, %r1327, -128;
	shr.u32 	%r1329, %r1328, 5;
	mul.wide.u32 	%rd212, %r1329, 4;
	sub.s64 	%rd68, %rd3, %rd212;
	ld.local.u32 	%r1826, [%rd68+24];
	ld.local.u32 	%r1827, [%rd68+20];
	setp.eq.s32 	%p140, %r663, 0;
	@%p140 bra 	$L__BB3_200;
	shf.l.wrap.b32 	%r1826, %r1827, %r1826, %r663;
	ld.local.u32 	%r1330, [%rd68+16];
	shf.l.wrap.b32 	%r1827, %r1330, %r1827, %r663;
$L__BB3_200:
	shr.u32 	%r1331, %r1826, 30;
	shf.l.wrap.b32 	%r1332, %r1827, %r1826, 2;
	shl.b32 	%r1333, %r1827, 2;
	shr.u32 	%r1334, %r1332, 31;
	add.s32 	%r1335, %r1334, %r1331;
	neg.s32 	%r1336, %r1335;
	setp.lt.s32 	%p141, %r660, 0;
	selp.b32 	%r1828, %r1336, %r1335, %p141;
	xor.b32  	%r1337, %r1332, %r660;
	shr.s32 	%r1338, %r1332, 31;
	xor.b32  	%r1339, %r1338, %r1332;
	xor.b32  	%r1340, %r1338, %r1333;
	cvt.u64.u32 	%rd213, %r1339;
	shl.b64 	%rd214, %rd213, 32;
	cvt.u64.u32 	%rd215, %r1340;
	or.b64  	%rd216, %rd214, %rd215;
	cvt.rn.f64.s64 	%fd137, %rd216;
	mul.f64 	%fd138, %fd137, 0d3BF921FB54442D19;
	cvt.rn.f32.f64 	%f221, %fd138;
	neg.f32 	%f222, %f221;
	setp.lt.s32 	%p142, %r1337, 0;
	selp.f32 	%f369, %f222, %f221, %p142;
$L__BB3_201:
	add.s32 	%r1342, %r1828, 1;
	mul.rn.f32 	%f224, %f369, %f369;
	and.b32  	%r1343, %r1828, 1;
	setp.eq.b32 	%p143, %r1343, 1;
	selp.f32 	%f225, %f369, 0f3F800000, %p143;
	fma.rn.f32 	%f226, %f224, %f225, 0f00000000;
	fma.rn.f32 	%f227, %f224, 0f37CBAC00, 0fBAB607ED;
	selp.f32 	%f228, 0fB94D4153, %f227, %p143;
	selp.f32 	%f229, 0f3C0885E4, 0f3D2AAABB, %p143;
	fma.rn.f32 	%f230, %f228, %f224, %f229;
	selp.f32 	%f231, 0fBE2AAAA8, 0fBEFFFFFF, %p143;
	fma.rn.f32 	%f232, %f230, %f224, %f231;
	fma.rn.f32 	%f233, %f232, %f226, %f225;
	and.b32  	%r1344, %r1342, 2;
	setp.eq.s32 	%p144, %r1344, 0;
	mov.f32 	%f234, 0f00000000;
	sub.f32 	%f235, %f234, %f233;
	selp.f32 	%f236, %f233, %f235, %p144;
	cvt.f64.f32 	%fd139, %f236;
	mul.f64 	%fd140, %fd139, 0dC024000000000000;
	fma.rn.f64 	%fd34, %fd31, %fd31, %fd140;
	mul.f64 	%fd141, %fd33, 0d401921FB54442D18;
	cvt.rn.f32.f64 	%f43, %fd141;
	mul.f32 	%f237, %f43, 0f3F22F983;
	cvt.rni.s32.f32 	%r1848, %f237;
	cvt.rn.f32.s32 	%f238, %r1848;
	fma.rn.f32 	%f239, %f238, 0fBFC90FDA, %f43;
	fma.rn.f32 	%f240, %f238, 0fB3A22168, %f239;
	fma.rn.f32 	%f374, %f238, 0fA7C234C5, %f240;
	abs.f32 	%f45, %f43;
	setp.ltu.f32 	%p145, %f45, 0f47CE4780;
	mov.u32 	%r1832, %r1848;
	mov.f32 	%f370, %f374;
	@%p145 bra 	$L__BB3_209;
	setp.eq.f32 	%p146, %f45, 0f7F800000;
	@%p146 bra 	$L__BB3_208;
	mov.b32 	%r673, %f43;
	mov.b64 	%rd324, 0;
	mov.b32 	%r1829, 0;
$L__BB3_204:
	.pragma "nounroll";
	mul.wide.u32 	%rd218, %r1829, 4;
	mov.u64 	%rd219, __cudart_i2opi_f;
	add.s64 	%rd220, %rd219, %rd218;
	ld.global.nc.u32 	%r1346, [%rd220];
	shl.b32 	%r1347, %r673, 8;
	or.b32  	%r1348, %r1347, -2147483648;
	mad.wide.u32 	%rd221, %r1346, %r1348, %rd324;
	shr.u64 	%rd324, %rd221, 32;
	add.s64 	%rd222, %rd3, %rd218;
	st.local.u32 	[%rd222], %rd221;
	add.s32 	%r1829, %r1829, 1;
	setp.ne.s32 	%p147, %r1829, 6;
	@%p147 bra 	$L__BB3_204;
	shr.u32 	%r1349, %r673, 23;
	st.local.u32 	[%rd3+24], %rd324;
	and.b32  	%r676, %r1349, 31;
	and.b32  	%r1350, %r1349, 224;
	add.s32 	%r1351, %r1350, -128;
	shr.u32 	%r1352, %r1351, 5;
	mul.wide.u32 	%rd223, %r1352, 4;
	sub.s64 	%rd71, %rd3, %rd223;
	ld.local.u32 	%r1830, [%rd71+24];
	ld.local.u32 	%r1831, [%rd71+20];
	setp.eq.s32 	%p148, %r676, 0;
	@%p148 bra 	$L__BB3_207;
	shf.l.wrap.b32 	%r1830, %r1831, %r1830, %r676;
	ld.local.u32 	%r1353, [%rd71+16];
	shf.l.wrap.b32 	%r1831, %r1353, %r1831, %r676;
$L__BB3_207:
	shr.u32 	%r1354, %r1830, 30;
	shf.l.wrap.b32 	%r1355, %r1831, %r1830, 2;
	shl.b32 	%r1356, %r1831, 2;
	shr.u32 	%r1357, %r1355, 31;
	add.s32 	%r1358, %r1357, %r1354;
	neg.s32 	%r1359, %r1358;
	setp.lt.s32 	%p149, %r673, 0;
	selp.b32 	%r1832, %r1359, %r1358, %p149;
	xor.b32  	%r1360, %r1355, %r673;
	shr.s32 	%r1361, %r1355, 31;
	xor.b32  	%r1362, %r1361, %r1355;
	xor.b32  	%r1363, %r1361, %r1356;
	cvt.u64.u32 	%rd224, %r1362;
	shl.b64 	%rd225, %rd224, 32;
	cvt.u64.u32 	%rd226, %r1363;
	or.b64  	%rd227, %rd225, %rd226;
	cvt.rn.f64.s64 	%fd142, %rd227;
	mul.f64 	%fd143, %fd142, 0d3BF921FB54442D19;
	cvt.rn.f32.f64 	%f241, %fd143;
	neg.f32 	%f242, %f241;
	setp.lt.s32 	%p150, %r1360, 0;
	selp.f32 	%f370, %f242, %f241, %p150;
	bra.uni 	$L__BB3_209;
$L__BB3_208:
	mov.f32 	%f243, 0f00000000;
	mul.rn.f32 	%f370, %f43, %f243;
	mov.b32 	%r1832, 0;
$L__BB3_209:
	setp.ltu.f32 	%p151, %f39, 0f47CE4780;
	add.s32 	%r1365, %r1832, 1;
	mul.rn.f32 	%f244, %f370, %f370;
	and.b32  	%r1366, %r1832, 1;
	setp.eq.b32 	%p152, %r1366, 1;
	selp.f32 	%f245, %f370, 0f3F800000, %p152;
	fma.rn.f32 	%f246, %f244, %f245, 0f00000000;
	fma.rn.f32 	%f247, %f244, 0f37CBAC00, 0fBAB607ED;
	selp.f32 	%f248, 0fB94D4153, %f247, %p152;
	selp.f32 	%f249, 0f3C0885E4, 0f3D2AAABB, %p152;
	fma.rn.f32 	%f250, %f248, %f244, %f249;
	selp.f32 	%f251, 0fBE2AAAA8, 0fBEFFFFFF, %p152;
	fma.rn.f32 	%f252, %f250, %f244, %f251;
	fma.rn.f32 	%f253, %f252, %f246, %f245;
	and.b32  	%r1367, %r1365, 2;
	setp.eq.s32 	%p153, %r1367, 0;
	mov.f32 	%f254, 0f00000000;
	sub.f32 	%f255, %f254, %f253;
	selp.f32 	%f256, %f253, %f255, %p153;
	cvt.f64.f32 	%fd144, %f256;
	mul.f64 	%fd145, %fd144, 0dC024000000000000;
	fma.rn.f64 	%fd146, %fd33, %fd33, %fd145;
	add.f64 	%fd147, %fd34, 0d4034000000000000;
	add.f64 	%fd35, %fd147, %fd146;
	mov.u32 	%r1836, %r1844;
	mov.f32 	%f371, %f373;
	@%p151 bra 	$L__BB3_217;
	setp.neu.f32 	%p154, %f39, 0f7F800000;
	@%p154 bra 	$L__BB3_212;
	mov.f32 	%f259, 0f00000000;
	mul.rn.f32 	%f371, %f37, %f259;
	mov.b32 	%r1836, 0;
	bra.uni 	$L__BB3_217;
$L__BB3_212:
	mov.b32 	%r685, %f37;
	mov.b64 	%rd325, 0;
	mov.b32 	%r1833, 0;
$L__BB3_213:
	.pragma "nounroll";
	mul.wide.u32 	%rd229, %r1833, 4;
	mov.u64 	%rd230, __cudart_i2opi_f;
	add.s64 	%rd231, %rd230, %rd229;
	ld.global.nc.u32 	%r1369, [%rd231];
	shl.b32 	%r1370, %r685, 8;
	or.b32  	%r1371, %r1370, -2147483648;
	mad.wide.u32 	%rd232, %r1369, %r1371, %rd325;
	shr.u64 	%rd325, %rd232, 32;
	add.s64 	%rd233, %rd2, %rd229;
	st.local.u32 	[%rd233], %rd232;
	add.s32 	%r1833, %r1833, 1;
	setp.ne.s32 	%p155, %r1833, 6;
	@%p155 bra 	$L__BB3_213;
	shr.u32 	%r1372, %r685, 23;
	st.local.u32 	[%rd2+24], %rd325;
	and.b32  	%r688, %r1372, 31;
	and.b32  	%r1373, %r1372, 224;
	add.s32 	%r1374, %r1373, -128;
	shr.u32 	%r1375, %r1374, 5;
	mul.wide.u32 	%rd234, %r1375, 4;
	sub.s64 	%rd74, %rd2, %rd234;
	ld.local.u32 	%r1834, [%rd74+24];
	ld.local.u32 	%r1835, [%rd74+20];
	setp.eq.s32 	%p156, %r688, 0;
	@%p156 bra 	$L__BB3_216;
	shf.l.wrap.b32 	%r1834, %r1835, %r1834, %r688;
	ld.local.u32 	%r1376, [%rd74+16];
	shf.l.wrap.b32 	%r1835, %r1376, %r1835, %r688;
$L__BB3_216:
	shr.u32 	%r1377, %r1834, 30;
	shf.l.wrap.b32 	%r1378, %r1835, %r1834, 2;
	shl.b32 	%r1379, %r1835, 2;
	shr.u32 	%r1380, %r1378, 31;
	add.s32 	%r1381, %r1380, %r1377;
	neg.s32 	%r1382, %r1381;
	setp.lt.s32 	%p157, %r685, 0;
	selp.b32 	%r1836, %r1382, %r1381, %p157;
	xor.b32  	%r1383, %r1378, %r685;
	shr.s32 	%r1384, %r1378, 31;
	xor.b32  	%r1385, %r1384, %r1378;
	xor.b32  	%r1386, %r1384, %r1379;
	cvt.u64.u32 	%rd235, %r1385;
	shl.b64 	%rd236, %rd235, 32;
	cvt.u64.u32 	%rd237, %r1386;
	or.b64  	%rd238, %rd236, %rd237;
	cvt.rn.f64.s64 	%fd148, %rd238;
	mul.f64 	%fd149, %fd148, 0d3BF921FB54442D19;
	cvt.rn.f32.f64 	%f257, %fd149;
	neg.f32 	%f258, %f257;
	setp.lt.s32 	%p158, %r1383, 0;
	selp.f32 	%f371, %f258, %f257, %p158;
$L__BB3_217:
	mul.rn.f32 	%f260, %f371, %f371;
	and.b32  	%r1388, %r1836, 1;
	setp.eq.b32 	%p160, %r1388, 1;
	selp.f32 	%f261, 0f3F800000, %f371, %p160;
	fma.rn.f32 	%f262, %f260, %f261, 0f00000000;
	fma.rn.f32 	%f263, %f260, 0f37CBAC00, 0fBAB607ED;
	selp.f32 	%f264, %f263, 0fB94D4153, %p160;
	selp.f32 	%f265, 0f3D2AAABB, 0f3C0885E4, %p160;
	fma.rn.f32 	%f266, %f264, %f260, %f265;
	selp.f32 	%f267, 0fBEFFFFFF, 0fBE2AAAA8, %p160;
	fma.rn.f32 	%f268, %f266, %f260, %f267;
	fma.rn.f32 	%f269, %f268, %f262, %f261;
	and.b32  	%r1389, %r1836, 2;
	setp.eq.s32 	%p161, %r1389, 0;
	mov.f32 	%f270, 0f00000000;
	sub.f32 	%f271, %f270, %f269;
	selp.f32 	%f272, %f269, %f271, %p161;
	cvt.f64.f32 	%fd150, %f272;
	mul.f64 	%fd151, %fd150, 0d401921FB54442D18;
	add.f64 	%fd152, %fd31, %fd31;
	fma.rn.f64 	%fd36, %fd151, 0d4024000000000000, %fd152;
	mul.f64 	%fd153, %fd33, 0d0000000000000000;
	fma.rn.f64 	%fd37, %fd33, 0d0000000000000000, %fd153;
	mov.u32 	%r1840, %r1848;
	mov.f32 	%f372, %f374;
	@%p145 bra 	$L__BB3_225;
	setp.eq.f32 	%p162, %f45, 0f7F800000;
	@%p162 bra 	$L__BB3_224;
	mov.b32 	%r697, %f43;
	mov.b64 	%rd326, 0;
	mov.b32 	%r1837, 0;
$L__BB3_220:
	.pragma "nounroll";
	mul.wide.u32 	%rd240, %r1837, 4;
	mov.u64 	%rd241, __cudart_i2opi_f;
	add.s64 	%rd242, %rd241, %rd240;
	ld.global.nc.u32 	%r1391, [%rd242];
	shl.b32 	%r1392, %r697, 8;
	or.b32  	%r1393, %r1392, -2147483648;
	mad.wide.u32 	%rd243, %r1391, %r1393, %rd326;
	shr.u64 	%rd326, %rd243, 32;
	add.s64 	%rd244, %rd2, %rd240;
	st.local.u32 	[%rd244], %rd243;
	add.s32 	%r1837, %r1837, 1;
	setp.ne.s32 	%p163, %r1837, 6;
	@%p163 bra 	$L__BB3_220;
	shr.u32 	%r1394, %r697, 23;
	st.local.u32 	[%rd2+24], %rd326;
	and.b32  	%r700, %r1394, 31;
	and.b32  	%r1395, %r1394, 224;
	add.s32 	%r1396, %r1395, -128;
	shr.u32 	%r1397, %r1396, 5;
	mul.wide.u32 	%rd245, %r1397, 4;
	sub.s64 	%rd77, %rd2, %rd245;
	ld.local.u32 	%r1838, [%rd77+24];
	ld.local.u32 	%r1839, [%rd77+20];
	setp.eq.s32 	%p164, %r700, 0;
	@%p164 bra 	$L__BB3_223;
	shf.l.wrap.b32 	%r1838, %r1839, %r1838, %r700;
	ld.local.u32 	%r1398, [%rd77+16];
	shf.l.wrap.b32 	%r1839, %r1398, %r1839, %r700;
$L__BB3_223:
	shr.u32 	%r1399, %r1838, 30;
	shf.l.wrap.b32 	%r1400, %r1839, %r1838, 2;
	shl.b32 	%r1401, %r1839, 2;
	shr.u32 	%r1402, %r1400, 31;
	add.s32 	%r1403, %r1402, %r1399;
	neg.s32 	%r1404, %r1403;
	setp.lt.s32 	%p165, %r697, 0;
	selp.b32 	%r1840, %r1404, %r1403, %p165;
	xor.b32  	%r1405, %r1400, %r697;
	shr.s32 	%r1406, %r1400, 31;
	xor.b32  	%r1407, %r1406, %r1400;
	xor.b32  	%r1408, %r1406, %r1401;
	cvt.u64.u32 	%rd246, %r1407;
	shl.b64 	%rd247, %rd246, 32;
	cvt.u64.u32 	%rd248, %r1408;
	or.b64  	%rd249, %rd247, %rd248;
	cvt.rn.f64.s64 	%fd154, %rd249;
	mul.f64 	%fd155, %fd154, 0d3BF921FB54442D19;
	cvt.rn.f32.f64 	%f273, %fd155;
	neg.f32 	%f274, %f273;
	setp.lt.s32 	%p166, %r1405, 0;
	selp.f32 	%f372, %f274, %f273, %p166;
	bra.uni 	$L__BB3_225;
$L__BB3_224:
	mov.f32 	%f275, 0f00000000;
	mul.rn.f32 	%f372, %f43, %f275;
	mov.b32 	%r1840, 0;
$L__BB3_225:
	mul.rn.f32 	%f276, %f372, %f372;
	and.b32  	%r1410, %r1840, 1;
	setp.eq.b32 	%p168, %r1410, 1;
	selp.f32 	%f277, 0f3F800000, %f372, %p168;
	fma.rn.f32 	%f278, %f276, %f277, 0f00000000;
	fma.rn.f32 	%f279, %f276, 0f37CBAC00, 0fBAB607ED;
	selp.f32 	%f280, %f279, 0fB94D4153, %p168;
	selp.f32 	%f281, 0f3D2AAABB, 0f3C0885E4, %p168;
	fma.rn.f32 	%f282, %f280, %f276, %f281;
	selp.f32 	%f283, 0fBEFFFFFF, 0fBE2AAAA8, %p168;
	fma.rn.f32 	%f284, %f282, %f276, %f283;
	fma.rn.f32 	%f285, %f284, %f278, %f277;
	and.b32  	%r1411, %r1840, 2;
	setp.eq.s32 	%p169, %r1411, 0;
	mov.f32 	%f286, 0f00000000;
	sub.f32 	%f287, %f286, %f285;
	selp.f32 	%f288, %f285, %f287, %p169;
	cvt.f64.f32 	%fd156, %f288;
	mul.f64 	%fd157, %fd156, 0d0000000000000000;
	fma.rn.f64 	%fd158, %fd157, 0d4024000000000000, %fd37;
	add.f64 	%fd159, %fd36, 0d0000000000000000;
	add.f64 	%fd38, %fd159, %fd158;
	mul.f64 	%fd160, %fd31, 0d0000000000000000;
	fma.rn.f64 	%fd39, %fd31, 0d0000000000000000, %fd160;
	@%p151 bra 	$L__BB3_233;
	setp.eq.f32 	%p170, %f39, 0f7F800000;
	@%p170 bra 	$L__BB3_232;
	mov.b32 	%r709, %f37;
	mov.b64 	%rd327, 0;
	mov.b32 	%r1841, 0;
$L__BB3_228:
	.pragma "nounroll";
	mul.wide.u32 	%rd251, %r1841, 4;
	mov.u64 	%rd252, __cudart_i2opi_f;
	add.s64 	%rd253, %rd252, %rd251;
	ld.global.nc.u32 	%r1413, [%rd253];
	shl.b32 	%r1414, %r709, 8;
	or.b32  	%r1415, %r1414, -2147483648;
	mad.wide.u32 	%rd254, %r1413, %r1415, %rd327;
	shr.u64 	%rd327, %rd254, 32;
	add.s64 	%rd255, %rd2, %rd251;
	st.local.u32 	[%rd255], %rd254;
	add.s32 	%r1841, %r1841, 1;
	setp.ne.s32 	%p171, %r1841, 6;
	@%p171 bra 	$L__BB3_228;
	shr.u32 	%r1416, %r709, 23;
	st.local.u32 	[%rd2+24], %rd327;
	and.b32  	%r712, %r1416, 31;
	and.b32  	%r1417, %r1416, 224;
	add.s32 	%r1418, %r1417, -128;
	shr.u32 	%r1419, %r1418, 5;
	mul.wide.u32 	%rd256, %r1419, 4;
	sub.s64 	%rd80, %rd2, %rd256;
	ld.local.u32 	%r1842, [%rd80+24];
	ld.local.u32 	%r1843, [%rd80+20];
	setp.eq.s32 	%p172, %r712, 0;
	@%p172 bra 	$L__BB3_231;
	shf.l.wrap.b32 	%r1842, %r1843, %r1842, %r712;
	ld.local.u32 	%r1420, [%rd80+16];
	shf.l.wrap.b32 	%r1843, %r1420, %r1843, %r712;
$L__BB3_231:
	shr.u32 	%r1421, %r1842, 30;
	shf.l.wrap.b32 	%r1422, %r1843, %r1842, 2;
	shl.b32 	%r1423, %r1843, 2;
	shr.u32 	%r1424, %r1422, 31;
	add.s32 	%r1425, %r1424, %r1421;
	neg.s32 	%r1426, %r1425;
	setp.lt.s32 	%p173, %r709, 0;
	selp.b32 	%r1844, %r1426, %r1425, %p173;
	xor.b32  	%r1427, %r1422, %r709;
	shr.s32 	%r1428, %r1422, 31;
	xor.b32  	%r1429, %r1428, %r1422;
	xor.b32  	%r1430, %r1428, %r1423;
	cvt.u64.u32 	%rd257, %r1429;
	shl.b64 	%rd258, %rd257, 32;
	cvt.u64.u32 	%rd259, %r1430;
	or.b64  	%rd260, %rd258, %rd259;
	cvt.rn.f64.s64 	%fd161, %rd260;
	mul.f64 	%fd162, %fd161, 0d3BF921FB54442D19;
	cvt.rn.f32.f64 	%f289, %fd162;
	neg.f32 	%f290, %f289;
	setp.lt.s32 	%p174, %r1427, 0;
	selp.f32 	%f373, %f290, %f289, %p174;
	bra.uni 	$L__BB3_233;
$L__BB3_232:
	mov.f32 	%f291, 0f00000000;
	mul.rn.f32 	%f373, %f37, %f291;
	mov.b32 	%r1844, 0;
$L__BB3_233:
	mul.rn.f32 	%f292, %f373, %f373;
	and.b32  	%r1432, %r1844, 1;
	setp.eq.b32 	%p176, %r1432, 1;
	selp.f32 	%f293, 0f3F800000, %f373, %p176;
	fma.rn.f32 	%f294, %f292, %f293, 0f00000000;
	fma.rn.f32 	%f295, %f292, 0f37CBAC00, 0fBAB607ED;
	selp.f32 	%f296, %f295, 0fB94D4153, %p176;
	selp.f32 	%f297, 0f3D2AAABB, 0f3C0885E4, %p176;
	fma.rn.f32 	%f298, %f296, %f292, %f297;
	selp.f32 	%f299, 0fBEFFFFFF, 0fBE2AAAA8, %p176;
	fma.rn.f32 	%f300, %f298, %f292, %f299;
	fma.rn.f32 	%f301, %f300, %f294, %f293;
	and.b32  	%r1433, %r1844, 2;
	setp.eq.s32 	%p177, %r1433, 0;
	mov.f32 	%f302, 0f00000000;
	sub.f32 	%f303, %f302, %f301;
	selp.f32 	%f304, %f301, %f303, %p177;
	cvt.f64.f32 	%fd163, %f304;
	mul.f64 	%fd164, %fd163, 0d0000000000000000;
	fma.rn.f64 	%fd40, %fd164, 0d4024000000000000, %fd39;
	@%p145 bra 	$L__BB3_241;
	setp.eq.f32 	%p178, %f45, 0f7F800000;
	@%p178 bra 	$L__BB3_240;
	mov.b32 	%r721, %f43;
	mov.b64 	%rd328, 0;
	mov.b32 	%r1845, 0;
$L__BB3_236:
	.pragma "nounroll";
	mul.wide.u32 	%rd262, %r1845, 4;
	add.s64 	%rd264, %rd263, %rd262;
	ld.global.nc.u32 	%r1435, [%rd264];
	shl.b32 	%r1436, %r721, 8;
	or.b32  	%r1437, %r1436, -2147483648;
	mad.wide.u32 	%rd265, %r1435, %r1437, %rd328;
	shr.u64 	%rd328, %rd265, 32;
	add.s64 	%rd266, %rd2, %rd262;
	st.local.u32 	[%rd266], %rd265;
	add.s32 	%r1845, %r1845, 1;
	setp.ne.s32 	%p179, %r1845, 6;
	@%p179 bra 	$L__BB3_236;
	shr.u32 	%r1438, %r721, 23;
	st.local.u32 	[%rd2+24], %rd328;
	and.b32  	%r724, %r1438, 31;
	and.b32  	%r1439, %r1438, 224;
	add.s32 	%r1440, %r1439, -128;
	shr.u32 	%r1441, %r1440, 5;
	mul.wide.u32 	%rd267, %r1441, 4;
	sub.s64 	%rd83, %rd2, %rd267;
	ld.local.u32 	%r1846, [%rd83+24];
	ld.local.u32 	%r1847, [%rd83+20];
	setp.eq.s32 	%p180, %r724, 0;
	@%p180 bra 	$L__BB3_239;
	shf.l.wrap.b32 	%r1846, %r1847, %r1846, %r724;
	ld.local.u32 	%r1442, [%rd83+16];
	shf.l.wrap.b32 	%r1847, %r1442, %r1847, %r724;
$L__BB3_239:
	shr.u32 	%r1443, %r1846, 30;
	shf.l.wrap.b32 	%r1444, %r1847, %r1846, 2;
	shl.b32 	%r1445, %r1847, 2;
	shr.u32 	%r1446, %r1444, 31;
	add.s32 	%r1447, %r1446, %r1443;
	neg.s32 	%r1448, %r1447;
	setp.lt.s32 	%p181, %r721, 0;
	selp.b32 	%r1848, %r1448, %r1447, %p181;
	xor.b32  	%r1449, %r1444, %r721;
	shr.s32 	%r1450, %r1444, 31;
	xor.b32  	%r1451, %r1450, %r1444;
	xor.b32  	%r1452, %r1450, %r1445;
	cvt.u64.u32 	%rd268, %r1451;
	shl.b64 	%rd269, %rd268, 32;
	cvt.u64.u32 	%rd270, %r1452;
	or.b64  	%rd271, %rd269, %rd270;
	cvt.rn.f64.s64 	%fd165, %rd271;
	mul.f64 	%fd166, %fd165, 0d3BF921FB54442D19;
	cvt.rn.f32.f64 	%f305, %fd166;
	neg.f32 	%f306, %f305;
	setp.lt.s32 	%p182, %r1449, 0;
	selp.f32 	%f374, %f306, %f305, %p182;
	bra.uni 	$L__BB3_241;
$L__BB3_240:
	mov.f32 	%f307, 0f00000000;
	mul.rn.f32 	%f374, %f43, %f307;
	mov.b32 	%r1848, 0;
$L__BB3_241:
	mul.rn.f32 	%f308, %f374, %f374;
	and.b32  	%r1454, %r1848, 1;
	setp.eq.b32 	%p183, %r1454, 1;
	selp.f32 	%f309, 0f3F800000, %f374, %p183;
	fma.rn.f32 	%f310, %f308, %f309, 0f00000000;
	fma.rn.f32 	%f311, %f308, 0f37CBAC00, 0fBAB607ED;
	selp.f32 	%f312, %f311, 0fB94D4153, %p183;
	selp.f32 	%f313, 0f3D2AAABB, 0f3C0885E4, %p183;
	fma.rn.f32 	%f314, %f312, %f308, %f313;
	selp.f32 	%f315, 0fBEFFFFFF, 0fBE2AAAA8, %p183;
	fma.rn.f32 	%f316, %f314, %f308, %f315;
	fma.rn.f32 	%f317, %f316, %f310, %f309;
	and.b32  	%r1455, %r1848, 2;
	setp.eq.s32 	%p184, %r1455, 0;
	mov.f32 	%f318, 0f00000000;
	sub.f32 	%f319, %f318, %f317;
	selp.f32 	%f320, %f317, %f319, %p184;
	cvt.f64.f32 	%fd167, %f320;
	mul.f64 	%fd168, %fd167, 0d401921FB54442D18;
	add.f64 	%fd169, %fd33, %fd33;
	fma.rn.f64 	%fd170, %fd168, 0d4024000000000000, %fd169;
	add.f64 	%fd171, %fd40, 0d0000000000000000;
	add.f64 	%fd41, %fd171, %fd170;
	sub.f64 	%fd42, %fd38, %fd228;
	sub.f64 	%fd43, %fd41, %fd227;
	mul.f64 	%fd44, %fd32, %fd42;
	add.f64 	%fd172, %fd44, 0d0000000000000000;
	sub.f64 	%fd173, %fd33, %fd221;
	mul.f64 	%fd45, %fd173, %fd43;
	add.f64 	%fd46, %fd172, %fd45;
	abs.f64 	%fd174, %fd46;
	setp.lt.f64 	%p185, %fd174, 0d3D06849B86A12B9B;
	@%p185 bra 	$L__BB3_243;
	rcp.rn.f64 	%fd175, %fd46;
	mul.f64 	%fd176, %fd32, %fd43;
	sub.f64 	%fd177, %fd33, %fd221;
	mul.f64 	%fd178, %fd177, %fd42;
	mul.f64 	%fd179, %fd32, %fd32;
	mul.f64 	%fd180, %fd32, %fd177;
	mul.f64 	%fd181, %fd177, %fd177;
	mul.f64 	%fd182, %fd175, %fd44;
	mov.f64 	%fd183, 0d3FF0000000000000;
	sub.f64 	%fd184, %fd183, %fd182;
	fma.rn.f64 	%fd185, %fd184, %fd236, 0d0000000000000000;
	fma.rn.f64 	%fd186, %fd184, %fd235, %fd185;
	fma.rn.f64 	%fd187, %fd186, %fd184, 0d0000000000000000;
	mul.f64 	%fd188, %fd175, %fd176;
	mov.f64 	%fd189, 0d0000000000000000;
	sub.f64 	%fd190, %fd189, %fd188;
	fma.rn.f64 	%fd191, %fd186, %fd190, %fd187;
	fma.rn.f64 	%fd236, %fd175, %fd179, %fd191;
	fma.rn.f64 	%fd192, %fd190, %fd236, 0d0000000000000000;
	fma.rn.f64 	%fd193, %fd190, %fd235, %fd192;
	mul.f64 	%fd194, %fd175, %fd178;
	sub.f64 	%fd195, %fd189, %fd194;
	fma.rn.f64 	%fd196, %fd193, %fd195, 0d0000000000000000;
	mul.f64 	%fd197, %fd175, %fd45;
	sub.f64 	%fd198, %fd183, %fd197;
	fma.rn.f64 	%fd199, %fd193, %fd198, %fd196;
	fma.rn.f64 	%fd235, %fd175, %fd180, %fd199;
	fma.rn.f64 	%fd200, %fd195, %fd234, 0d0000000000000000;
	fma.rn.f64 	%fd201, %fd195, %fd233, %fd200;
	fma.rn.f64 	%fd202, %fd201, %fd184, 0d0000000000000000;
	fma.rn.f64 	%fd203, %fd201, %fd190, %fd202;
	fma.rn.f64 	%fd234, %fd175, %fd180, %fd203;
	fma.rn.f64 	%fd204, %fd198, %fd234, 0d0000000000000000;
	fma.rn.f64 	%fd205, %fd198, %fd233, %fd204;
	fma.rn.f64 	%fd206, %fd205, %fd195, 0d0000000000000000;
	fma.rn.f64 	%fd207, %fd205, %fd198, %fd206;
	fma.rn.f64 	%fd233, %fd175, %fd181, %fd207;
$L__BB3_243:
	setp.geu.f64 	%p186, %fd35, %fd229;
	@%p186 bra 	$L__BB3_245;
	mov.f64 	%fd221, %fd33;
	mov.f64 	%fd222, %fd31;
	mov.f64 	%fd227, %fd41;
	mov.f64 	%fd228, %fd38;
	mov.f64 	%fd229, %fd35;
$L__BB3_245:
	ld.param.u64 	%rd301, [_Z14optimizeKernelIN4util9RastriginILi2EEELi2ELj128EEvddPdPiS3_S3_ii_param_5];
	shl.b32 	%r1456, %r1815, 1;
	mad.lo.s32 	%r1457, %r2, %r762, %r1456;
	cvta.to.global.u64 	%rd272, %rd301;
	mul.wide.s32 	%rd273, %r1457, 8;
	add.s64 	%rd274, %rd272, %rd273;
	st.global.f64 	[%rd274], %fd222;
	st.global.f64 	[%rd274+8], %fd221;
	add.s32 	%r1815, %r1815, 1;
	setp.ne.s32 	%p187, %r1815, %r762;
	@%p187 bra 	$L__BB3_170;
$L__BB3_246:
	mul.f64 	%fd208, %fd222, 0d401921FB54442D18;
	cvt.rn.f32.f64 	%f61, %fd208;
	mul.f32 	%f321, %f61, 0f3F22F983;
	cvt.rni.s32.f32 	%r1852, %f321;
	cvt.rn.f32.s32 	%f322, %r1852;
	fma.rn.f32 	%f323, %f322, 0fBFC90FDA, %f61;
	fma.rn.f32 	%f324, %f322, 0fB3A22168, %f323;
	fma.rn.f32 	%f375, %f322, 0fA7C234C5, %f324;
	abs.f32 	%f63, %f61;
	setp.ltu.f32 	%p188, %f63, 0f47CE4780;
	@%p188 bra 	$L__BB3_254;
	setp.neu.f32 	%p189, %f63, 0f7F800000;
	@%p189 bra 	$L__BB3_249;
	mov.f32 	%f327, 0f00000000;
	mul.rn.f32 	%f375, %f61, %f327;
	mov.b32 	%r1852, 0;
	bra.uni 	$L__BB3_254;
$L__BB3_249:
	mov.b32 	%r735, %f61;
	shl.b32 	%r1461, %r735, 8;
	or.b32  	%r736, %r1461, -2147483648;
	mov.b64 	%rd331, 0;
	mov.b32 	%r1849, 0;
	mov.u64 	%rd329, __cudart_i2opi_f;
	mov.u64 	%rd330, %rd1;
$L__BB3_250:
	.pragma "nounroll";
	ld.global.nc.u32 	%r1462, [%rd329];
	mad.wide.u32 	%rd279, %r1462, %r736, %rd331;
	shr.u64 	%rd331, %rd279, 32;
	st.local.u32 	[%rd330], %rd279;
	add.s32 	%r1849, %r1849, 1;
	add.s64 	%rd330, %rd330, 4;
	add.s64 	%rd329, %rd329, 4;
	setp.ne.s32 	%p190, %r1849, 6;
	@%p190 bra 	$L__BB3_250;
	shr.u32 	%r1463, %r735, 23;
	st.local.u32 	[%rd1+24], %rd331;
	and.b32  	%r739, %r1463, 31;
	and.b32  	%r1464, %r1463, 224;
	add.s32 	%r1465, %r1464, -128;
	shr.u32 	%r1466, %r1465, 5;
	mul.wide.u32 	%rd280, %r1466, 4;
	sub.s64 	%rd90, %rd1, %rd280;
	ld.local.u32 	%r1850, [%rd90+24];
	ld.local.u32 	%r1851, [%rd90+20];
	setp.eq.s32 	%p191, %r739, 0;
	@%p191 bra 	$L__BB3_253;
	shf.l.wrap.b32 	%r1850, %r1851, %r1850, %r739;
	ld.local.u32 	%r1467, [%rd90+16];
	shf.l.wrap.b32 	%r1851, %r1467, %r1851, %r739;
$L__BB3_253:
	shr.u32 	%r1468, %r1850, 30;
	shf.l.wrap.b32 	%r1469, %r1851, %r1850, 2;
	shl.b32 	%r1470, %r1851, 2;
	shr.u32 	%r1471, %r1469, 31;
	add.s32 	%r1472, %r1471, %r1468;
	neg.s32 	%r1473, %r1472;
	setp.lt.s32 	%p192, %r735, 0;
	selp.b32 	%r1852, %r1473, %r1472, %p192;
	xor.b32  	%r1474, %r1469, %r735;
	shr.s32 	%r1475, %r1469, 31;
	xor.b32  	%r1476, %r1475, %r1469;
	xor.b32  	%r1477, %r1475, %r1470;
	cvt.u64.u32 	%rd281, %r1476;
	shl.b64 	%rd282, %rd281, 32;
	cvt.u64.u32 	%rd283, %r1477;
	or.b64  	%rd284, %rd282, %rd283;
	cvt.rn.f64.s64 	%fd209, %rd284;
	mul.f64 	%fd210, %fd209, 0d3BF921FB54442D19;
	cvt.rn.f32.f64 	%f325, %fd210;
	neg.f32 	%f326, %f325;
	setp.lt.s32 	%p193, %r1474, 0;
	selp.f32 	%f375, %f326, %f325, %p193;
$L__BB3_254:
	add.s32 	%r1479, %r1852, 1;
	mul.rn.f32 	%f328, %f375, %f375;
	and.b32  	%r1480, %r1852, 1;
	setp.eq.b32 	%p194, %r1480, 1;
	selp.f32 	%f329, %f375, 0f3F800000, %p194;
	fma.rn.f32 	%f330, %f328, %f329, 0f00000000;
	fma.rn.f32 	%f331, %f328, 0f37CBAC00, 0fBAB607ED;
	selp.f32 	%f332, 0fB94D4153, %f331, %p194;
	selp.f32 	%f333, 0f3C0885E4, 0f3D2AAABB, %p194;
	fma.rn.f32 	%f334, %f332, %f328, %f333;
	selp.f32 	%f335, 0fBE2AAAA8, 0fBEFFFFFF, %p194;
	fma.rn.f32 	%f336, %f334, %f328, %f335;
	fma.rn.f32 	%f337, %f336, %f330, %f329;
	and.b32  	%r1481, %r1479, 2;
	setp.eq.s32 	%p195, %r1481, 0;
	mov.f32 	%f338, 0f00000000;
	sub.f32 	%f339, %f338, %f337;
	selp.f32 	%f340, %f337, %f339, %p195;
	cvt.f64.f32 	%fd211, %f340;
	mul.f64 	%fd212, %fd211, 0dC024000000000000;
	fma.rn.f64 	%fd62, %fd222, %fd222, %fd212;
	mul.f64 	%fd213, %fd221, 0d401921FB54442D18;
	cvt.rn.f32.f64 	%f67, %fd213;
	mul.f32 	%f341, %f67, 0f3F22F983;
	cvt.rni.s32.f32 	%r1856, %f341;
	cvt.rn.f32.s32 	%f342, %r1856;
	fma.rn.f32 	%f343, %f342, 0fBFC90FDA, %f67;
	fma.rn.f32 	%f344, %f342, 0fB3A22168, %f343;
	fma.rn.f32 	%f376, %f342, 0fA7C234C5, %f344;
	abs.f32 	%f69, %f67;
	setp.ltu.f32 	%p196, %f69, 0f47CE4780;
	@%p196 bra 	$L__BB3_262;
	setp.eq.f32 	%p197, %f69, 0f7F800000;
	@%p197 bra 	$L__BB3_261;
	mov.b32 	%r749, %f67;
	shl.b32 	%r1483, %r749, 8;
	or.b32  	%r750, %r1483, -2147483648;
	mov.b64 	%rd334, 0;
	mov.b32 	%r1853, 0;
	mov.u64 	%rd332, __cudart_i2opi_f;
	mov.u64 	%rd333, %rd1;
$L__BB3_257:
	.pragma "nounroll";
	ld.global.nc.u32 	%r1484, [%rd332];
	mad.wide.u32 	%rd287, %r1484, %r750, %rd334;
	shr.u64 	%rd334, %rd287, 32;
	st.local.u32 	[%rd333], %rd287;
	add.s32 	%r1853, %r1853, 1;
	add.s64 	%rd333, %rd333, 4;
	add.s64 	%rd332, %rd332, 4;
	setp.ne.s32 	%p198, %r1853, 6;
	@%p198 bra 	$L__BB3_257;
	shr.u32 	%r1485, %r749, 23;
	st.local.u32 	[%rd1+24], %rd334;
	and.b32  	%r753, %r1485, 31;
	and.b32  	%r1486, %r1485, 224;
	add.s32 	%r1487, %r1486, -128;
	shr.u32 	%r1488, %r1487, 5;
	mul.wide.u32 	%rd288, %r1488, 4;
	sub.s64 	%rd97, %rd1, %rd288;
	ld.local.u32 	%r1854, [%rd97+24];
	ld.local.u32 	%r1855, [%rd97+20];
	setp.eq.s32 	%p199, %r753, 0;
	@%p199 bra 	$L__BB3_260;
	shf.l.wrap.b32 	%r1854, %r1855, %r1854, %r753;
	ld.local.u32 	%r1489, [%rd97+16];
	shf.l.wrap.b32 	%r1855, %r1489, %r1855, %r753;
$L__BB3_260:
	shr.u32 	%r1490, %r1854, 30;
	shf.l.wrap.b32 	%r1491, %r1855, %r1854, 2;
	shl.b32 	%r1492, %r1855, 2;
	shr.u32 	%r1493, %r1491, 31;
	add.s32 	%r1494, %r1493, %r1490;
	neg.s32 	%r1495, %r1494;
	setp.lt.s32 	%p200, %r749, 0;
	selp.b32 	%r1856, %r1495, %r1494, %p200;
	xor.b32  	%r1496, %r1491, %r749;
	shr.s32 	%r1497, %r1491, 31;
	xor.b32  	%r1498, %r1497, %r1491;
	xor.b32  	%r1499, %r1497, %r1492;
	cvt.u64.u32 	%rd289, %r1498;
	shl.b64 	%rd290, %rd289, 32;
	cvt.u64.u32 	%rd291, %r1499;
	or.b64  	%rd292, %rd290, %rd291;
	cvt.rn.f64.s64 	%fd214, %rd292;
	mul.f64 	%fd215, %fd214, 0d3BF921FB54442D19;
	cvt.rn.f32.f64 	%f345, %fd215;
	neg.f32 	%f346, %f345;
	setp.lt.s32 	%p201, %r1496, 0;
	selp.f32 	%f376, %f346, %f345, %p201;
	bra.uni 	$L__BB3_262;
$L__BB3_261:
	mov.f32 	%f347, 0f00000000;
	mul.rn.f32 	%f376, %f67, %f347;
	mov.b32 	%r1856, 0;
$L__BB3_262:
	ld.param.u64 	%rd300, [_Z14optimizeKernelIN4util9RastriginILi2EEELi2ELj128EEvddPdPiS3_S3_ii_param_4];
	ld.param.u64 	%rd299, [_Z14optimizeKernelIN4util9RastriginILi2EEELi2ELj128EEvddPdPiS3_S3_ii_param_3];
	add.s32 	%r1501, %r1856, 1;
	mul.rn.f32 	%f348, %f376, %f376;
	and.b32  	%r1502, %r1856, 1;
	setp.eq.b32 	%p202, %r1502, 1;
	selp.f32 	%f349, %f376, 0f3F800000, %p202;
	fma.rn.f32 	%f350, %f348, %f349, 0f00000000;
	fma.rn.f32 	%f351, %f348, 0f37CBAC00, 0fBAB607ED;
	selp.f32 	%f352, 0fB94D4153, %f351, %p202;
	selp.f32 	%f353, 0f3C0885E4, 0f3D2AAABB, %p202;
	fma.rn.f32 	%f354, %f352, %f348, %f353;
	selp.f32 	%f355, 0fBE2AAAA8, 0fBEFFFFFF, %p202;
	fma.rn.f32 	%f356, %f354, %f348, %f355;
	fma.rn.f32 	%f357, %f356, %f350, %f349;
	and.b32  	%r1503, %r1501, 2;
	setp.eq.s32 	%p203, %r1503, 0;
	mov.f32 	%f358, 0f00000000;
	sub.f32 	%f359, %f358, %f357;
	selp.f32 	%f360, %f357, %f359, %p203;
	cvt.f64.f32 	%fd216, %f360;
	mul.f64 	%fd217, %fd216, 0dC024000000000000;
	fma.rn.f64 	%fd218, %fd221, %fd221, %fd217;
	add.f64 	%fd219, %fd62, 0d4034000000000000;
	add.f64 	%fd220, %fd219, %fd218;
	st.global.f64 	[%rd31], %fd220;
	cvta.to.global.u64 	%rd293, %rd299;
	mul.wide.s32 	%rd294, %r1, 4;
	add.s64 	%rd295, %rd293, %rd294;
	st.global.u32 	[%rd295], %r1;
	cvta.to.global.u64 	%rd296, %rd300;
	mul.wide.s32 	%rd297, %r2, 8;
	add.s64 	%rd298, %rd296, %rd297;
	st.global.f64 	[%rd298], %fd222;
	st.global.f64 	[%rd298+8], %fd221;
$L__BB3_263:
	ret;

}
	// .globl	_Z14optimizeKernelIN4util6AckleyILi2EEELi2ELj128EEvddPdPiS3_S3_ii
.visible .entry _Z14optimizeKernelIN4util6AckleyILi2EEELi2ELj128EEvddPdPiS3_S3_ii(
	.param .f64 _Z14optimizeKernelIN4util6AckleyILi2EEELi2ELj128EEvddPdPiS3_S3_ii_param_0,
	.param .f64 _Z14optimizeKernelIN4util6AckleyILi2EEELi2ELj128EEvddPdPiS3_S3_ii_param_1,
	.param .u64 .ptr .align 1 _Z14optimizeKernelIN4util6AckleyILi2EEELi2ELj128EEvddPdPiS3_S3_ii_param_2,
	.param .u64 .ptr .align 1 _Z14optimizeKernelIN4util6AckleyILi2EEELi2ELj128EEvddPdPiS3_S3_ii_param_3,
	.param .u64 .ptr .align 1 _Z14optimizeKernelIN4util6AckleyILi2EEELi2ELj128EEvddPdPiS3_S3_ii_param_4,
	.param .u64 .ptr .align 1 _Z14optimizeKernelIN4util6AckleyILi2EEELi2ELj128EEvddPdPiS3_S3_ii_param_5,
	.param .u32 _Z14optimizeKernelIN4util6AckleyILi2EEELi2ELj128EEvddPdPiS3_S3_ii_param_6,
	.param .u32 _Z14optimizeKernelIN4util6AckleyILi2EEELi2ELj128EEvddPdPiS3_S3_ii_param_7
)
{
	.local .align 16 .b8 	__local_depot4[80];
	.reg .b64 	%SP;
	.reg .b64 	%SPL;
	.reg .pred 	%p<379>;
	.reg .b32 	%r<2175>;
	.reg .b32 	%f<899>;
	.reg .b64 	%rd<360>;
	.reg .b64 	%fd<875>;

	mov.u64 	%SPL, __local_depot4;
	cvta.local.u64 	%SP, %SPL;
	ld.param.f64 	%fd186, [_Z14optimizeKernelIN4util6AckleyILi2EEELi2ELj128EEvddPdPiS3_S3_ii_param_0];
	ld.param.f64 	%fd187, [_Z14optimizeKernelIN4util6AckleyILi2EEELi2ELj128EEvddPdPiS3_S3_ii_param_1];
	ld.param.u64 	%rd95, [_Z14optimizeKernelIN4util6AckleyILi2EEELi2ELj128EEvddPdPiS3_S3_ii_param_2];
	ld.param.u32 	%r829, [_Z14optimizeKernelIN4util6AckleyILi2EEELi2ELj128EEvddPdPiS3_S3_ii_param_6];
	ld.param.u32 	%r828, [_Z14optimizeKernelIN4util6AckleyILi2EEELi2ELj128EEvddPdPiS3_S3_ii_param_7];
	add.u64 	%rd1, %SPL, 0;
	add.u64 	%rd2, %SPL, 0;
	add.u64 	%rd3, %SPL, 0;
	add.u64 	%rd4, %SPL, 48;
	add.u64 	%rd103, %SP, 64;
	add.u64 	%rd5, %SPL, 64;
	mov.u32 	%r830, %ctaid.x;
	mov.u32 	%r831, %ntid.x;
	mov.u32 	%r832, %tid.x;
	mad.lo.s32 	%r1, %r830, %r831, %r832;
	setp.ge.s32 	%p2, %r1, %r829;
	@%p2 bra 	$L__BB4_426;
	shl.b32 	%r2, %r1, 1;
	add.s32 	%r3, %r2, 379;
	cvt.s64.s32 	%rd6, %r1;
	sub.f64 	%fd1, %fd187, %fd186;
	mov.b32 	%r1806, 0;
	mov.pred 	%p378, -1;
$L__BB4_2:
	mov.pred 	%p1, %p378;
	setp.eq.s32 	%p4, %r1, 0;
	add.s32 	%r834, %r3, %r1806;
	xor.b32  	%r835, %r834, -1429050551;
	mul.lo.s32 	%r5, %r835, 1099087573;
	add.s32 	%r836, %r5, -638133224;
	add.s32 	%r1825, %r5, 123456789;
	st.local.v2.u32 	[%rd3], {%r836, %r1825};
	xor.b32  	%r1824, %r5, 362436069;
	mov.b32 	%r837, -123459836;
	st.local.v2.u32 	[%rd3+8], {%r1824, %r837};
	add.s32 	%r1827, %r5, 5783321;
	mov.b32 	%r838, -589760388;
	st.local.v2.u32 	[%rd3+16], {%r838, %r1827};
	@%p4 bra 	$L__BB4_117;
	mov.b32 	%r1810, 0;
	mov.u64 	%rd327, %rd6;
$L__BB4_4:
	mov.u64 	%rd7, %rd327;
	and.b64  	%rd8, %rd7, 3;
	setp.eq.s64 	%p5, %rd8, 0;
	@%p5 bra 	$L__BB4_116;
	mul.wide.u32 	%rd104, %r1810, 3200;
	mov.u64 	%rd105, precalc_xorwow_matrix;
	add.s64 	%rd9, %rd105, %rd104;
	mov.b32 	%r1823, 0;
	mov.u32 	%r1824, %r1823;
	mov.u32 	%r1825, %r1823;
	mov.u32 	%r1826, %r1823;
	mov.u32 	%r1827, %r1823;
	mov.u32 	%r1816, %r1823;
$L__BB4_6:
	mul.wide.u32 	%rd106, %r1816, 4;
	add.s64 	%rd107, %rd3, %rd106;
	ld.local.u32 	%r19, [%rd107+4];
	shl.b32 	%r20, %r1816, 5;
	mov.b32 	%r1822, 0;
$L__BB4_7:
	.pragma "nounroll";
	shr.u32 	%r842, %r19, %r1822;
	and.b32  	%r843, %r842, 1;
	setp.eq.b32 	%p6, %r843, 1;
	not.pred 	%p7, %p6;
	add.s32 	%r844, %r20, %r1822;
	mul.lo.s32 	%r845, %r844, 5;
	mul.wide.u32 	%rd108, %r845, 4;
	add.s64 	%rd10, %rd9, %rd108;
	@%p7 bra 	$L__BB4_9;
	ld.global.u32 	%r846, [%rd10];
	xor.b32  	%r1825, %r1825, %r846;
	ld.global.u32 	%r847, [%rd10+4];
	xor.b32  	%r1824, %r1824, %r847;
	ld.global.u32 	%r848, [%rd10+8];
	xor.b32  	%r1823, %r1823, %r848;
	ld.global.u32 	%r849, [%rd10+12];
	xor.b32  	%r1826, %r1826, %r849;
	ld.global.u32 	%r850, [%rd10+16];
	xor.b32  	%r1827, %r1827, %r850;
$L__BB4_9:
	and.b32  	%r852, %r842, 2;
	setp.eq.s32 	%p8, %r852, 0;
	@%p8 bra 	$L__BB4_11;
	ld.global.u32 	%r853, [%rd10+20];
	xor.b32  	%r1825, %r1825, %r853;
	ld.global.u32 	%r854, [%rd10+24];
	xor.b32  	%r1824, %r1824, %r854;
	ld.global.u32 	%r855, [%rd10+28];
	xor.b32  	%r1823, %r1823, %r855;
	ld.global.u32 	%r856, [%rd10+32];
	xor.b32  	%r1826, %r1826, %r856;
	ld.global.u32 	%r857, [%rd10+36];
	xor.b32  	%r1827, %r1827, %r857;
$L__BB4_11:
	and.b32  	%r859, %r842, 4;
	setp.eq.s32 	%p9, %r859, 0;
	@%p9 bra 	$L__BB4_13;
	ld.global.u32 	%r860, [%rd10+40];
	xor.b32  	%r1825, %r1825, %r860;
	ld.global.u32 	%r861, [%rd10+44];
	xor.b32  	%r1824, %r1824, %r861;
	ld.global.u32 	%r862, [%rd10+48];
	xor.b32  	%r1823, %r1823, %r862;
	ld.global.u32 	%r863, [%rd10+52];
	xor.b32  	%r1826, %r1826, %r863;
	ld.global.u32 	%r864, [%rd10+56];
	xor.b32  	%r1827, %r1827, %r864;
$L__BB4_13:
	and.b32  	%r866, %r842, 8;
	setp.eq.s32 	%p10, %r866, 0;
	@%p10 bra 	$L__BB4_15;
	ld.global.u32 	%r867, [%rd10+60];
	xor.b32  	%r1825, %r1825, %r867;
	ld.global.u32 	%r868, [%rd10+64];
	xor.b32  	%r1824, %r1824, %r868;
	ld.global.u32 	%r869, [%rd10+68];
	xor.b32  	%r1823, %r1823, %r869;
	ld.global.u32 	%r870, [%rd10+72];
	xor.b32  	%r1826, %r1826, %r870;
	ld.global.u32 	%r871, [%rd10+76];
	xor.b32  	%r1827, %r1827, %r871;
$L__BB4_15:
	and.b32  	%r873, %r842, 16;
	setp.eq.s32 	%p11, %r873, 0;
	@%p11 bra 	$L__BB4_17;
	ld.global.u32 	%r874, [%rd10+80];
	xor.b32  	%r1825, %r1825, %r874;
	ld.global.u32 	%r875, [%rd10+84];
	xor.b32  	%r1824, %r1824, %r875;
	ld.global.u32 	%r876, [%rd10+88];
	xor.b32  	%r1823, %r1823, %r876;
	ld.global.u32 	%r877, [%rd10+92];
	xor.b32  	%r1826, %r1826, %r877;
	ld.global.u32 	%r878, [%rd10+96];
	xor.b32  	%r1827, %r1827, %r878;
$L__BB4_17:
	and.b32  	%r880, %r842, 32;
	setp.eq.s32 	%p12, %r880, 0;
	@%p12 bra 	$L__BB4_19;
	ld.global.u32 	%r881, [%rd10+100];
	xor.b32  	%r1825, %r1825, %r881;
	ld.global.u32 	%r882, [%rd10+104];
	xor.b32  	%r1824, %r1824, %r882;
	ld.global.u32 	%r883, [%rd10+108];
	xor.b32  	%r1823, %r1823, %r883;
	ld.global.u32 	%r884, [%rd10+112];
	xor.b32  	%r1826, %r1826, %r884;
	ld.global.u32 	%r885, [%rd10+116];
	xor.b32  	%r1827, %r1827, %r885;
$L__BB4_19:
	and.b32  	%r887, %r842, 64;
	setp.eq.s32 	%p13, %r887, 0;
	@%p13 bra 	$L__BB4_21;
	ld.global.u32 	%r888, [%rd10+120];
	xor.b32  	%r1825, %r1825, %r888;
	ld.global.u32 	%r889, [%rd10+124];
	xor.b32  	%r1824, %r1824, %r889;
	ld.global.u32 	%r890, [%rd10+128];
	xor.b32  	%r1823, %r1823, %r890;
	ld.global.u32 	%r891, [%rd10+132];
	xor.b32  	%r1826, %r1826, %r891;
	ld.global.u32 	%r892, [%rd10+136];
	xor.b32  	%r1827, %r1827, %r892;
$L__BB4_21:
	and.b32  	%r894, %r842, 128;
	setp.eq.s32 	%p14, %r894, 0;
	@%p14 bra 	$L__BB4_23;
	ld.global.u32 	%r895, [%rd10+140];
	xor.b32  	%r1825, %r1825, %r895;
	ld.global.u32 	%r896, [%rd10+144];
	xor.b32  	%r1824, %r1824, %r896;
	ld.global.u32 	%r897, [%rd10+148];
	xor.b32  	%r1823, %r1823, %r897;
	ld.global.u32 	%r898, [%rd10+152];
	xor.b32  	%r1826, %r1826, %r898;
	ld.global.u32 	%r899, [%rd10+156];
	xor.b32  	%r1827, %r1827, %r899;
$L__BB4_23:
	and.b32  	%r901, %r842, 256;
	setp.eq.s32 	%p15, %r901, 0;
	@%p15 bra 	$L__BB4_25;
	ld.global.u32 	%r902, [%rd10+160];
	xor.b32  	%r1825, %r1825, %r902;
	ld.global.u32 	%r903, [%rd10+164];
	xor.b32  	%r1824, %r1824, %r903;
	ld.global.u32 	%r904, [%rd10+168];
	xor.b32  	%r1823, %r1823, %r904;
	ld.global.u32 	%r905, [%rd10+172];
	xor.b32  	%r1826, %r1826, %r905;
	ld.global.u32 	%r906, [%rd10+176];
	xor.b32  	%r1827, %r1827, %r906;
$L__BB4_25:
	and.b32  	%r908, %r842, 512;
	setp.eq.s32 	%p16, %r908, 0;
	@%p16 bra 	$L__BB4_27;
	ld.global.u32 	%r909, [%rd10+180];
	xor.b32  	%r1825, %r1825, %r909;
	ld.global.u32 	%r910, [%rd10+184];
	xor.b32  	%r1824, %r1824, %r910;
	ld.global.u32 	%r911, [%rd10+188];
	xor.b32  	%r1823, %r1823, %r911;
	ld.global.u32 	%r912, [%rd10+192];
	xor.b32  	%r1826, %r1826, %r912;
	ld.global.u32 	%r913, [%rd10+196];
	xor.b32  	%r1827, %r1827, %r913;
$L__BB4_27:
	and.b32  	%r915, %r842, 1024;
	setp.eq.s32 	%p17, %r915, 0;
	@%p17 bra 	$L__BB4_29;
	ld.global.u32 	%r916, [%rd10+200];
	xor.b32  	%r1825, %r1825, %r916;
	ld.global.u32 	%r917, [%rd10+204];
	xor.b32  	%r1824, %r1824, %r917;
	ld.global.u32 	%r918, [%rd10+208];
	xor.b32  	%r1823, %r1823, %r918;
	ld.global.u32 	%r919, [%rd10+212];
	xor.b32  	%r1826, %r1826, %r919;
	ld.global.u32 	%r920, [%rd10+216];
	xor.b32  	%r1827, %r1827, %r920;
$L__BB4_29:
	and.b32  	%r922, %r842, 2048;
	setp.eq.s32 	%p18, %r922, 0;
	@%p18 bra 	$L__BB4_31;
	ld.global.u32 	%r923, [%rd10+220];
	xor.b32  	%r1825, %r1825, %r923;
	ld.global.u32 	%r924, [%rd10+224];
	xor.b32  	%r1824, %r1824, %r924;
	ld.global.u32 	%r925, [%rd10+228];
	xor.b32  	%r1823, %r1823, %r925;
	ld.global.u32 	%r926, [%rd10+232];
	xor.b32  	%r1826, %r1826, %r926;
	ld.global.u32 	%r927, [%rd10+236];
	xor.b32  	%r1827, %r1827, %r927;
$L__BB4_31:
	and.b32  	%r929, %r842, 4096;
	setp.eq.s32 	%p19, %r929, 0;
	@%p19 bra 	$L__BB4_33;
	ld.global.u32 	%r930, [%rd10+240];
	xor.b32  	%r1825, %r1825, %r930;
	ld.global.u32 	%r931, [%rd10+244];
	xor.b32  	%r1824, %r1824, %r931;
	ld.global.u32 	%r932, [%rd10+248];
	xor.b32  	%r1823, %r1823, %r932;
	ld.global.u32 	%r933, [%rd10+252];
	xor.b32  	%r1826, %r1826, %r933;
	ld.global.u32 	%r934, [%rd10+256];
	xor.b32  	%r1827, %r1827, %r934;
$L__BB4_33:
	and.b32  	%r936, %r842, 8192;
	setp.eq.s32 	%p20, %r936, 0;
	@%p20 bra 	$L__BB4_35;
	ld.global.u32 	%r937, [%rd10+260];
	xor.b32  	%r1825, %r1825, %r937;
	ld.global.u32 	%r938, [%rd10+264];
	xor.b32  	%r1824, %r1824, %r938;
	ld.global.u32 	%r939, [%rd10+268];
	xor.b32  	%r1823, %r1823, %r939;
	ld.global.u32 	%r940, [%rd10+272];
	xor.b32  	%r1826, %r1826, %r940;
	ld.global.u32 	%r941, [%rd10+276];
	xor.b32  	%r1827, %r1827, %r941;
$L__BB4_35:
	and.b32  	%r943, %r842, 16384;
	setp.eq.s32 	%p21, %r943, 0;
	@%p21 bra 	$L__BB4_37;
	ld.global.u32 	%r944, [%rd10+280];
	xor.b32  	%r1825, %r1825, %r944;
	ld.global.u32 	%r945, [%rd10+284];
	xor.b32  	%r1824, %r1824, %r945;
	ld.global.u32 	%r946, [%rd10+288];
	xor.b32  	%r1823, %r1823, %r946;
	ld.global.u32 	%r947, [%rd10+292];
	xor.b32  	%r1826, %r1826, %r947;
	ld.global.u32 	%r948, [%rd10+296];
	xor.b32  	%r1827, %r1827, %r948;
$L__BB4_37:
	and.b32  	%r950, %r842, 32768;
	setp.eq.s32 	%p22, %r950, 0;
	@%p22 bra 	$L__BB4_39;
	ld.global.u32 	%r951, [%rd10+300];
	xor.b32  	%r1825, %r1825, %r951;
	ld.global.u32 	%r952, [%rd10+304];
	xor.b32  	%r1824, %r1824, %r952;
	ld.global.u32 	%r953, [%rd10+308];
	xor.b32  	%r1823, %r1823, %r953;
	ld.global.u32 	%r954, [%rd10+312];
	xor.b32  	%r1826, %r1826, %r954;
	ld.global.u32 	%r955, [%rd10+316];
	xor.b32  	%r1827, %r1827, %r955;
$L__BB4_39:
	add.s32 	%r1822, %r1822, 16;
	setp.ne.s32 	%p23, %r1822, 32;
	@%p23 bra 	$L__BB4_7;
	mad.lo.s32 	%r956, %r1816, -31, %r20;
	add.s32 	%r1816, %r956, 1;
	setp.ne.s32 	%p24, %r1816, 5;
	@%p24 bra 	$L__BB4_6;
	st.local.u32 	[%rd3+4], %r1825;
	st.local.v2.u32 	[%rd3+8], {%r1824, %r1823};
	st.local.v2.u32 	[%rd3+16], {%r1826, %r1827};
	setp.eq.s64 	%p25, %rd8, 1;
	@%p25 bra 	$L__BB4_116;
	mov.b32 	%r1915, 0;
	mov.u32 	%r1824, %r1915;
	mov.u32 	%r1825, %r1915;
	mov.u32 	%r1918, %r1915;
	mov.u32 	%r1827, %r1915;
	mov.u32 	%r1908, %r1915;
$L__BB4_43:
	mul.wide.u32 	%rd109, %r1908, 4;
	add.s64 	%rd110, %rd3, %rd109;
	ld.local.u32 	%r195, [%rd110+4];
	shl.b32 	%r196, %r1908, 5;
	mov.b32 	%r1914, 0;
$L__BB4_44:
	.pragma "nounroll";
	shr.u32 	%r959, %r195, %r1914;
	and.b32  	%r960, %r959, 1;
	setp.eq.b32 	%p26, %r960, 1;
	not.pred 	%p27, %p26;
	add.s32 	%r961, %r196, %r1914;
	mul.lo.s32 	%r962, %r961, 5;
	mul.wide.u32 	%rd111, %r962, 4;
	add.s64 	%rd11, %rd9, %rd111;
	@%p27 bra 	$L__BB4_46;
	ld.global.u32 	%r963, [%rd11];
	xor.b32  	%r1825, %r1825, %r963;
	ld.global.u32 	%r964, [%rd11+4];
	xor.b32  	%r1824, %r1824, %r964;
	ld.global.u32 	%r965, [%rd11+8];
	xor.b32  	%r1915, %r1915, %r965;
	ld.global.u32 	%r966, [%rd11+12];
	xor.b32  	%r1918, %r1918, %r966;
	ld.global.u32 	%r967, [%rd11+16];
	xor.b32  	%r1827, %r1827, %r967;
$L__BB4_46:
	and.b32  	%r969, %r959, 2;
	setp.eq.s32 	%p28, %r969, 0;
	@%p28 bra 	$L__BB4_48;
	ld.global.u32 	%r970, [%rd11+20];
	xor.b32  	%r1825, %r1825, %r970;
	ld.global.u32 	%r971, [%rd11+24];
	xor.b32  	%r1824, %r1824, %r971;
	ld.global.u32 	%r972, [%rd11+28];
	xor.b32  	%r1915, %r1915, %r972;
	ld.global.u32 	%r973, [%rd11+32];
	xor.b32  	%r1918, %r1918, %r973;
	ld.global.u32 	%r974, [%rd11+36];
	xor.b32  	%r1827, %r1827, %r974;
$L__BB4_48:
	and.b32  	%r976, %r959, 4;
	setp.eq.s32 	%p29, %r976, 0;
	@%p29 bra 	$L__BB4_50;
	ld.global.u32 	%r977, [%rd11+40];
	xor.b32  	%r1825, %r1825, %r977;
	ld.global.u32 	%r978, [%rd11+44];
	xor.b32  	%r1824, %r1824, %r978;
	ld.global.u32 	%r979, [%rd11+48];
	xor.b32  	%r1915, %r1915, %r979;
	ld.global.u32 	%r980, [%rd11+52];
	xor.b32  	%r1918, %r1918, %r980;
	ld.global.u32 	%r981, [%rd11+56];
	xor.b32  	%r1827, %r1827, %r981;
$L__BB4_50:
	and.b32  	%r983, %r959, 8;
	setp.eq.s32 	%p30, %r983, 0;
	@%p30 bra 	$L__BB4_52;
	ld.global.u32 	%r984, [%rd11+60];
	xor.b32  	%r1825, %r1825, %r984;
	ld.global.u32 	%r985, [%rd11+64];
	xor.b32  	%r1824, %r1824, %r985;
	ld.global.u32 	%r986, [%rd11+68];
	xor.b32  	%r1915, %r1915, %r986;
	ld.global.u32 	%r987, [%rd11+72];
	xor.b32  	%r1918, %r1918, %r987;
	ld.global.u32 	%r988, [%rd11+76];
	xor.b32  	%r1827, %r1827, %r988;
$L__BB4_52:
	and.b32  	%r990, %r959, 16;
	setp.eq.s32 	%p31, %r990, 0;
	@%p31 bra 	$L__BB4_54;
	ld.global.u32 	%r991, [%rd11+80];
	xor.b32  	%r1825, %r1825, %r991;
	ld.global.u32 	%r992, [%rd11+84];
	xor.b32  	%r1824, %r1824, %r992;
	ld.global.u32 	%r993, [%rd11+88];
	xor.b32  	%r1915, %r1915, %r993;
	ld.global.u32 	%r994, [%rd11+92];
	xor.b32  	%r1918, %r1918, %r994;
	ld.global.u32 	%r995, [%rd11+96];
	xor.b32  	%r1827, %r1827, %r995;
$L__BB4_54:
	and.b32  	%r997, %r959, 32;
	setp.eq.s32 	%p32, %r997, 0;
	@%p32 bra 	$L__BB4_56;
	ld.global.u32 	%r998, [%rd11+100];
	xor.b32  	%r1825, %r1825, %r998;
	ld.global.u32 	%r999, [%rd11+104];
	xor.b32  	%r1824, %r1824, %r999;
	ld.global.u32 	%r1000, [%rd11+108];
	xor.b32  	%r1915, %r1915, %r1000;
	ld.global.u32 	%r1001, [%rd11+112];
	xor.b32  	%r1918, %r1918, %r1001;
	ld.global.u32 	%r1002, [%rd11+116];
	xor.b32  	%r1827, %r1827, %r1002;
$L__BB4_56:
	and.b32  	%r1004, %r959, 64;
	setp.eq.s32 	%p33, %r1004, 0;
	@%p33 bra 	$L__BB4_58;
	ld.global.u32 	%r1005, [%rd11+120];
	xor.b32  	%r1825, %r1825, %r1005;
	ld.global.u32 	%r1006, [%rd11+124];
	xor.b32  	%r1824, %r1824, %r1006;
	ld.global.u32 	%r1007, [%rd11+128];
	xor.b32  	%r1915, %r1915, %r1007;
	ld.global.u32 	%r1008, [%rd11+132];
	xor.b32  	%r1918, %r1918, %r1008;
	ld.global.u32 	%r1009, [%rd11+136];
	xor.b32  	%r1827, %r1827, %r1009;
$L__BB4_58:
	and.b32  	%r1011, %r959, 128;
	setp.eq.s32 	%p34, %r1011, 0;
	@%p34 bra 	$L__BB4_60;
	ld.global.u32 	%r1012, [%rd11+140];
	xor.b32  	%r1825, %r1825, %r1012;
	ld.global.u32 	%r1013, [%rd11+144];
	xor.b32  	%r1824, %r1824, %r1013;
	ld.global.u32 	%r1014, [%rd11+148];
	xor.b32  	%r1915, %r1915, %r1014;
	ld.global.u32 	%r1015, [%rd11+152];
	xor.b32  	%r1918, %r1918, %r1015;
	ld.global.u32 	%r1016, [%rd11+156];
	xor.b32  	%r1827, %r1827, %r1016;
$L__BB4_60:
	and.b32  	%r1018, %r959, 256;
	setp.eq.s32 	%p35, %r1018, 0;
	@%p35 bra 	$L__BB4_62;
	ld.global.u32 	%r1019, [%rd11+160];
	xor.b32  	%r1825, %r1825, %r1019;
	ld.global.u32 	%r1020, [%rd11+164];
	xor.b32  	%r1824, %r1824, %r1020;
	ld.global.u32 	%r1021, [%rd11+168];
	xor.b32  	%r1915, %r1915, %r1021;
	ld.global.u32 	%r1022, [%rd11+172];
	xor.b32  	%r1918, %r1918, %r1022;
	ld.global.u32 	%r1023, [%rd11+176];
	xor.b32  	%r1827, %r1827, %r1023;
$L__BB4_62:
	and.b32  	%r1025, %r959, 512;
	setp.eq.s32 	%p36, %r1025, 0;
	@%p36 bra 	$L__BB4_64;
	ld.global.u32 	%r1026, [%rd11+180];
	xor.b32  	%r1825, %r1825, %r1026;
	ld.global.u32 	%r1027, [%rd11+184];
	xor.b32  	%r1824, %r1824, %r1027;
	ld.global.u32 	%r1028, [%rd11+188];
	xor.b32  	%r1915, %r1915, %r1028;
	ld.global.u32 	%r1029, [%rd11+192];
	xor.b32  	%r1918, %r1918, %r1029;
	ld.global.u32 	%r1030, [%rd11+196];
	xor.b32  	%r1827, %r1827, %r1030;
$L__BB4_64:
	and.b32  	%r1032, %r959, 1024;
	setp.eq.s32 	%p37, %r1032, 0;
	@%p37 bra 	$L__BB4_66;
	ld.global.u32 	%r1033, [%rd11+200];
	xor.b32  	%r1825, %r1825, %r1033;
	ld.global.u32 	%r1034, [%rd11+204];
	xor.b32  	%r1824, %r1824, %r1034;
	ld.global.u32 	%r1035, [%rd11+208];
	xor.b32  	%r1915, %r1915, %r1035;
	ld.global.u32 	%r1036, [%rd11+212];
	xor.b32  	%r1918, %r1918, %r1036;
	ld.global.u32 	%r1037, [%rd11+216];
	xor.b32  	%r1827, %r1827, %r1037;
$L__BB4_66:
	and.b32  	%r1039, %r959, 2048;
	setp.eq.s32 	%p38, %r1039, 0;
	@%p38 bra 	$L__BB4_68;
	ld.global.u32 	%r1040, [%rd11+220];
	xor.b32  	%r1825, %r1825, %r1040;
	ld.global.u32 	%r1041, [%rd11+224];
	xor.b32  	%r1824, %r1824, %r1041;
	ld.global.u32 	%r1042, [%rd11+228];
	xor.b32  	%r1915, %r1915, %r1042;
	ld.global.u32 	%r1043, [%rd11+232];
	xor.b32  	%r1918, %r1918, %r1043;
	ld.global.u32 	%r1044, [%rd11+236];
	xor.b32  	%r1827, %r1827, %r1044;
$L__BB4_68:
	and.b32  	%r1046, %r959, 4096;
	setp.eq.s32 	%p39, %r1046, 0;
	@%p39 bra 	$L__BB4_70;
	ld.global.u32 	%r1047, [%rd11+240];
	xor.b32  	%r1825, %r1825, %r1047;
	ld.global.u32 	%r1048, [%rd11+244];
	xor.b32  	%r1824, %r1824, %r1048;
	ld.global.u32 	%r1049, [%rd11+248];
	xor.b32  	%r1915, %r1915, %r1049;
	ld.global.u32 	%r1050, [%rd11+252];
	xor.b32  	%r1918, %r1918, %r1050;
	ld.global.u32 	%r1051, [%rd11+256];
	xor.b32  	%r1827, %r1827, %r1051;
$L__BB4_70:
	and.b32  	%r1053, %r959, 8192;
	setp.eq.s32 	%p40, %r1053, 0;
	@%p40 bra 	$L__BB4_72;
	ld.global.u32 	%r1054, [%rd11+260];
	xor.b32  	%r1825, %r1825, %r1054;
	ld.global.u32 	%r1055, [%rd11+264];
	xor.b32  	%r1824, %r1824, %r1055;
	ld.global.u32 	%r1056, [%rd11+268];
	xor.b32  	%r1915, %r1915, %r1056;
	ld.global.u32 	%r1057, [%rd11+272];
	xor.b32  	%r1918, %r1918, %r1057;
	ld.global.u32 	%r1058, [%rd11+276];
	xor.b32  	%r1827, %r1827, %r1058;
$L__BB4_72:
	and.b32  	%r1060, %r959, 16384;
	setp.eq.s32 	%p41, %r1060, 0;
	@%p41 bra 	$L__BB4_74;
	ld.global.u32 	%r1061, [%rd11+280];
	xor.b32  	%r1825, %r1825, %r1061;
	ld.global.u32 	%r1062, [%rd11+284];
	xor.b32  	%r1824, %r1824, %r1062;
	ld.global.u32 	%r1063, [%rd11+288];
	xor.b32  	%r1915, %r1915, %r1063;
	ld.global.u32 	%r1064, [%rd11+292];
	xor.b32  	%r1918, %r1918, %r1064;
	ld.global.u32 	%r1065, [%rd11+296];
	xor.b32  	%r1827, %r1827, %r1065;
$L__BB4_74:
	and.b32  	%r1067, %r959, 32768;
	setp.eq.s32 	%p42, %r1067, 0;
	@%p42 bra 	$L__BB4_76;
	ld.global.u32 	%r1068, [%rd11+300];
	xor.b32  	%r1825, %r1825, %r1068;
	ld.global.u32 	%r1069, [%rd11+304];
	xor.b32  	%r1824, %r1824, %r1069;
	ld.global.u32 	%r1070, [%rd11+308];
	xor.b32  	%r1915, %r1915, %r1070;
	ld.global.u32 	%r1071, [%rd11+312];
	xor.b32  	%r1918, %r1918, %r1071;
	ld.global.u32 	%r1072, [%rd11+316];
	xor.b32  	%r1827, %r1827, %r1072;
$L__BB4_76:
	add.s32 	%r1914, %r1914, 16;
	setp.ne.s32 	%p43, %r1914, 32;
	@%p43 bra 	$L__BB4_44;
	mad.lo.s32 	%r1073, %r1908, -31, %r196;
	add.s32 	%r1908, %r1073, 1;
	setp.ne.s32 	%p44, %r1908, 5;
	@%p44 bra 	$L__BB4_43;
	st.local.u32 	[%rd3+4], %r1825;
	st.local.v2.u32 	[%rd3+8], {%r1824, %r1915};
	st.local.v2.u32 	[%rd3+16], {%r1918, %r1827};
	setp.ne.s64 	%p45, %rd8, 3;
	@%p45 bra 	$L__BB4_116;
	mov.b32 	%r2007, 0;
	mov.u32 	%r1824, %r2007;
	mov.u32 	%r1825, %r2007;
	mov.u32 	%r2010, %r2007;
	mov.u32 	%r1827, %r2007;
	mov.u32 	%r2000, %r2007;
$L__BB4_80:
	mul.wide.u32 	%rd112, %r2000, 4;
	add.s64 	%rd113, %rd3, %rd112;
	ld.local.u32 	%r371, [%rd113+4];
	shl.b32 	%r372, %r2000, 5;
	mov.b32 	%r2006, 0;
$L__BB4_81:
	.pragma "nounroll";
	shr.u32 	%r1076, %r371, %r2006;
	and.b32  	%r1077, %r1076, 1;
	setp.eq.b32 	%p46, %r1077, 1;
	not.pred 	%p47, %p46;
	add.s32 	%r1078, %r372, %r2006;
	mul.lo.s32 	%r1079, %r1078, 5;
	mul.wide.u32 	%rd114, %r1079, 4;
	add.s64 	%rd12, %rd9, %rd114;
	@%p47 bra 	$L__BB4_83;
	ld.global.u32 	%r1080, [%rd12];
	xor.b32  	%r1825, %r1825, %r1080;
	ld.global.u32 	%r1081, [%rd12+4];
	xor.b32  	%r1824, %r1824, %r1081;
	ld.global.u32 	%r1082, [%rd12+8];
	xor.b32  	%r2007, %r2007, %r1082;
	ld.global.u32 	%r1083, [%rd12+12];
	xor.b32  	%r2010, %r2010, %r1083;
	ld.global.u32 	%r1084, [%rd12+16];
	xor.b32  	%r1827, %r1827, %r1084;
$L__BB4_83:
	and.b32  	%r1086, %r1076, 2;
	setp.eq.s32 	%p48, %r1086, 0;
	@%p48 bra 	$L__BB4_85;
	ld.global.u32 	%r1087, [%rd12+20];
	xor.b32  	%r1825, %r1825, %r1087;
	ld.global.u32 	%r1088, [%rd12+24];
	xor.b32  	%r1824, %r1824, %r1088;
	ld.global.u32 	%r1089, [%rd12+28];
	xor.b32  	%r2007, %r2007, %r1089;
	ld.global.u32 	%r1090, [%rd12+32];
	xor.b32  	%r2010, %r2010, %r1090;
	ld.global.u32 	%r1091, [%rd12+36];
	xor.b32  	%r1827, %r1827, %r1091;
$L__BB4_85:
	and.b32  	%r1093, %r1076, 4;
	setp.eq.s32 	%p49, %r1093, 0;
	@%p49 bra 	$L__BB4_87;
	ld.global.u32 	%r1094, [%rd12+40];
	xor.b32  	%r1825, %r1825, %r1094;
	ld.global.u32 	%r1095, [%rd12+44];
	xor.b32  	%r1824, %r1824, %r1095;
	ld.global.u32 	%r1096, [%rd12+48];
	xor.b32  	%r2007, %r2007, %r1096;
	ld.global.u32 	%r1097, [%rd12+52];
	xor.b32  	%r2010, %r2010, %r1097;
	ld.global.u32 	%r1098, [%rd12+56];
	xor.b32  	%r1827, %r1827, %r1098;
$L__BB4_87:
	and.b32  	%r1100, %r1076, 8;
	setp.eq.s32 	%p50, %r1100, 0;
	@%p50 bra 	$L__BB4_89;
	ld.global.u32 	%r1101, [%rd12+60];
	xor.b32  	%r1825, %r1825, %r1101;
	ld.global.u32 	%r1102, [%rd12+64];
	xor.b32  	%r1824, %r1824, %r1102;
	ld.global.u32 	%r1103, [%rd12+68];
	xor.b32  	%r2007, %r2007, %r1103;
	ld.global.u32 	%r1104, [%rd12+72];
	xor.b32  	%r2010, %r2010, %r1104;
	ld.global.u32 	%r1105, [%rd12+76];
	xor.b32  	%r1827, %r1827, %r1105;
$L__BB4_89:
	and.b32  	%r1107, %r1076, 16;
	setp.eq.s32 	%p51, %r1107, 0;
	@%p51 bra 	$L__BB4_91;
	ld.global.u32 	%r1108, [%rd12+80];
	xor.b32  	%r1825, %r1825, %r1108;
	ld.global.u32 	%r1109, [%rd12+84];
	xor.b32  	%r1824, %r1824, %r1109;
	ld.global.u32 	%r1110, [%rd12+88];
	xor.b32  	%r2007, %r2007, %r1110;
	ld.global.u32 	%r1111, [%rd12+92];
	xor.b32  	%r2010, %r2010, %r1111;
	ld.global.u32 	%r1112, [%rd12+96];
	xor.b32  	%r1827, %r1827, %r1112;
$L__BB4_91:
	and.b32  	%r1114, %r1076, 32;
	setp.eq.s32 	%p52, %r1114, 0;
	@%p52 bra 	$L__BB4_93;
	ld.global.u32 	%r1115, [%rd12+100];
	xor.b32  	%r1825, %r1825, %r1115;
	ld.global.u32 	%r1116, [%rd12+104];
	xor.b32  	%r1824, %r1824, %r1116;
	ld.global.u32 	%r1117, [%rd12+108];
	xor.b32  	%r2007, %r2007, %r1117;
	ld.global.u32 	%r1118, [%rd12+112];
	xor.b32  	%r2010, %r2010, %r1118;
	ld.global.u32 	%r1119, [%rd12+116];
	xor.b32  	%r1827, %r1827, %r1119;
$L__BB4_93:
	and.b32  	%r1121, %r1076, 64;
	setp.eq.s32 	%p53, %r1121, 0;
	@%p53 bra 	$L__BB4_95;
	ld.global.u32 	%r1122, [%rd12+120];
	xor.b32  	%r1825, %r1825, %r1122;
	ld.global.u32 	%r1123, [%rd12+124];
	xor.b32  	%r1824, %r1824, %r1123;
	ld.global.u32 	%r1124, [%rd12+128];
	xor.b32  	%r2007, %r2007, %r1124;
	ld.global.u32 	%r1125, [%rd12+132];
	xor.b32  	%r2010, %r2010, %r1125;
	ld.global.u32 	%r1126, [%rd12+136];
	xor.b32  	%r1827, %r1827, %r1126;
$L__BB4_95:
	and.b32  	%r1128, %r1076, 128;
	setp.eq.s32 	%p54, %r1128, 0;
	@%p54 bra 	$L__BB4_97;
	ld.global.u32 	%r1129, [%rd12+140];
	xor.b32  	%r1825, %r1825, %r1129;
	ld.global.u32 	%r1130, [%rd12+144];
	xor.b32  	%r1824, %r1824, %r1130;
	ld.global.u32 	%r1131, [%rd12+148];
	xor.b32  	%r2007, %r2007, %r1131;
	ld.global.u32 	%r1132, [%rd12+152];
	xor.b32  	%r2010, %r2010, %r1132;
	ld.global.u32 	%r1133, [%rd12+156];
	xor.b32  	%r1827, %r1827, %r1133;
$L__BB4_97:
	and.b32  	%r1135, %r1076, 256;
	setp.eq.s32 	%p55, %r1135, 0;
	@%p55 bra 	$L__BB4_99;
	ld.global.u32 	%r1136, [%rd12+160];
	xor.b32  	%r1825, %r1825, %r1136;
	ld.global.u32 	%r1137, [%rd12+164];
	xor.b32  	%r1824, %r1824, %r1137;
	ld.global.u32 	%r1138, [%rd12+168];
	xor.b32  	%r2007, %r2007, %r1138;
	ld.global.u32 	%r1139, [%rd12+172];
	xor.b32  	%r2010, %r2010, %r1139;
	ld.global.u32 	%r1140, [%rd12+176];
	xor.b32  	%r1827, %r1827, %r1140;
$L__BB4_99:
	and.b32  	%r1142, %r1076, 512;
	setp.eq.s32 	%p56, %r1142, 0;
	@%p56 bra 	$L__BB4_101;
	ld.global.u32 	%r1143, [%rd12+180];
	xor.b32  	%r1825, %r1825, %r1143;
	ld.global.u32 	%r1144, [%rd12+184];
	xor.b32  	%r1824, %r1824, %r1144;
	ld.global.u32 	%r1145, [%rd12+188];
	xor.b32  	%r2007, %r2007, %r1145;
	ld.global.u32 	%r1146, [%rd12+192];
	xor.b32  	%r2010, %r2010, %r1146;
	ld.global.u32 	%r1147, [%rd12+196];
	xor.b32  	%r1827, %r1827, %r1147;
$L__BB4_101:
	and.b32  	%r1149, %r1076, 1024;
	setp.eq.s32 	%p57, %r1149, 0;
	@%p57 bra 	$L__BB4_103;
	ld.global.u32 	%r1150, [%rd12+200];
	xor.b32  	%r1825, %r1825, %r1150;
	ld.global.u32 	%r1151, [%rd12+204];
	xor.b32  	%r1824, %r1824, %r1151;
	ld.global.u32 	%r1152, [%rd12+208];
	xor.b32  	%r2007, %r2007, %r1152;
	ld.global.u32 	%r1153, [%rd12+212];
	xor.b32  	%r2010, %r2010, %r1153;
	ld.global.u32 	%r1154, [%rd12+216];
	xor.b32  	%r1827, %r1827, %r1154;
$L__BB4_103:
	and.b32  	%r1156, %r1076, 2048;
	setp.eq.s32 	%p58, %r1156, 0;
	@%p58 bra 	$L__BB4_105;
	ld.global.u32 	%r1157, [%rd12+220];
	xor.b32  	%r1825, %r1825, %r1157;
	ld.global.u32 	%r1158, [%rd12+224];
	xor.b32  	%r1824, %r1824, %r1158;
	ld.global.u32 	%r1159, [%rd12+228];
	xor.b32  	%r2007, %r2007, %r1159;
	ld.global.u32 	%r1160, [%rd12+232];
	xor.b32  	%r2010, %r2010, %r1160;
	ld.global.u32 	%r1161, [%rd12+236];
	xor.b32  	%r1827, %r1827, %r1161;
$L__BB4_105:
	and.b32  	%r1163, %r1076, 4096;
	setp.eq.s32 	%p59, %r1163, 0;
	@%p59 bra 	$L__BB4_107;
	ld.global.u32 	%r1164, [%rd12+240];
	xor.b32  	%r1825, %r1825, %r1164;
	ld.global.u32 	%r1165, [%rd12+244];
	xor.b32  	%r1824, %r1824, %r1165;
	ld.global.u32 	%r1166, [%rd12+248];
	xor.b32  	%r2007, %r2007, %r1166;
	ld.global.u32 	%r1167, [%rd12+252];
	xor.b32  	%r2010, %r2010, %r1167;
	ld.global.u32 	%r1168, [%rd12+256];
	xor.b32  	%r1827, %r1827, %r1168;
$L__BB4_107:
	and.b32  	%r1170, %r1076, 8192;
	setp.eq.s32 	%p60, %r1170, 0;
	@%p60 bra 	$L__BB4_109;
	ld.global.u32 	%r1171, [%rd12+260];
	xor.b32  	%r1825, %r1825, %r1171;
	ld.global.u32 	%r1172, [%rd12+264];
	xor.b32  	%r1824, %r1824, %r1172;
	ld.global.u32 	%r1173, [%rd12+268];
	xor.b32  	%r2007, %r2007, %r1173;
	ld.global.u32 	%r1174, [%rd12+272];
	xor.b32  	%r2010, %r2010, %r1174;
	ld.global.u32 	%r1175, [%rd12+276];
	xor.b32  	%r1827, %r1827, %r1175;
$L__BB4_109:
	and.b32  	%r1177, %r1076, 16384;
	setp.eq.s32 	%p61, %r1177, 0;
	@%p61 bra 	$L__BB4_111;
	ld.global.u32 	%r1178, [%rd12+280];
	xor.b32  	%r1825, %r1825, %r1178;
	ld.global.u32 	%r1179, [%rd12+284];
	xor.b32  	%r1824, %r1824, %r1179;
	ld.global.u32 	%r1180, [%rd12+288];
	xor.b32  	%r2007, %r2007, %r1180;
	ld.global.u32 	%r1181, [%rd12+292];
	xor.b32  	%r2010, %r2010, %r1181;
	ld.global.u32 	%r1182, [%rd12+296];
	xor.b32  	%r1827, %r1827, %r1182;
$L__BB4_111:
	and.b32  	%r1184, %r1076, 32768;
	setp.eq.s32 	%p62, %r1184, 0;
	@%p62 bra 	$L__BB4_113;
	ld.global.u32 	%r1185, [%rd12+300];
	xor.b32  	%r1825, %r1825, %r1185;
	ld.global.u32 	%r1186, [%rd12+304];
	xor.b32  	%r1824, %r1824, %r1186;
	ld.global.u32 	%r1187, [%rd12+308];
	xor.b32  	%r2007, %r2007, %r1187;
	ld.global.u32 	%r1188, [%rd12+312];
	xor.b32  	%r2010, %r2010, %r1188;
	ld.global.u32 	%r1189, [%rd12+316];
	xor.b32  	%r1827, %r1827, %r1189;
$L__BB4_113:
	add.s32 	%r2006, %r2006, 16;
	setp.ne.s32 	%p63, %r2006, 32;
	@%p63 bra 	$L__BB4_81;
	mad.lo.s32 	%r1190, %r2000, -31, %r372;
	add.s32 	%r2000, %r1190, 1;
	setp.ne.s32 	%p64, %r2000, 5;
	@%p64 bra 	$L__BB4_80;
	st.local.u32 	[%rd3+4], %r1825;
	st.local.v2.u32 	[%rd3+8], {%r1824, %r2007};
	st.local.v2.u32 	[%rd3+16], {%r2010, %r1827};
$L__BB4_116:
	shr.u64 	%rd327, %rd7, 2;
	add.s32 	%r1810, %r1810, 1;
	setp.gt.u64 	%p65, %rd7, 3;
	@%p65 bra 	$L__BB4_4;
$L__BB4_117:
	shr.u32 	%r1192, %r1825, 2;
	xor.b32  	%r1193, %r1192, %r1825;
	shl.b32 	%r1194, %r1827, 4;
	shl.b32 	%r1195, %r1193, 1;
	xor.b32  	%r1196, %r1195, %r1194;
	xor.b32  	%r1197, %r1196, %r1193;
	xor.b32  	%r1198, %r1197, %r1827;
	add.s32 	%r1199, %r5, %r1198;
	add.s32 	%r1200, %r1199, -637770787;
	shr.u32 	%r1201, %r1824, 2;
	xor.b32  	%r1202, %r1201, %r1824;
	shl.b32 	%r1203, %r1198, 4;
	shl.b32 	%r1204, %r1202, 1;
	xor.b32  	%r1205, %r1204, %r1203;
	xor.b32  	%r1206, %r1205, %r1202;
	xor.b32  	%r1207, %r1206, %r1198;
	add.s32 	%r1208, %r5, %r1207;
	add.s32 	%r1209, %r1208, -637408350;
	cvt.u64.u32 	%rd115, %r1200;
	mul.wide.u32 	%rd116, %r1209, 2097152;
	xor.b64  	%rd117, %rd116, %rd115;
	cvt.rn.f64.u64 	%fd188, %rd117;
	fma.rn.f64 	%fd189, %fd188, 0d3CA0000000000000, 0d3C90000000000000;
	fma.rn.f64 	%fd190, %fd1, %fd189, %fd186;
	mul.wide.u32 	%rd118, %r1806, 8;
	add.s64 	%rd119, %rd4, %rd118;
	st.local.f64 	[%rd119], %fd190;
	mov.b32 	%r1806, 1;
	mov.pred 	%p378, 0;
	@%p1 bra 	$L__BB4_2;
	ld.local.f64 	%fd835, [%rd4];
	mul.f64 	%fd3, %fd835, 0d401921FB54442D18;
	abs.f64 	%fd4, %fd3;
	setp.neu.f64 	%p67, %fd4, 0d7FF0000000000000;
	@%p67 bra 	$L__BB4_120;
	mov.f64 	%fd196, 0d0000000000000000;
	mul.rn.f64 	%fd828, %fd3, %fd196;
	mov.b32 	%r2094, 1;
	bra.uni 	$L__BB4_123;
$L__BB4_120:
	mul.f64 	%fd191, %fd3, 0d3FE45F306DC9C883;
	cvt.rni.s32.f64 	%r2093, %fd191;
	cvt.rn.f64.s32 	%fd192, %r2093;
	fma.rn.f64 	%fd193, %fd192, 0dBFF921FB54442D18, %fd3;
	fma.rn.f64 	%fd194, %fd192, 0dBC91A62633145C00, %fd193;
	fma.rn.f64 	%fd828, %fd192, 0dB97B839A252049C0, %fd194;
	setp.ltu.f64 	%p68, %fd4, 0d41E0000000000000;
	@%p68 bra 	$L__BB4_122;
	{ // callseq 5, 0
	.param .b64 param0;
	st.param.f64 	[param0], %fd3;
	.param .align 16 .b8 retval0[16];
	call.uni (retval0), 
	__internal_trig_reduction_slowpathd, 
	(
	param0
	);
	ld.param.f64 	%fd828, [retval0];
	ld.param.b32 	%r2093, [retval0+8];
	} // callseq 5
$L__BB4_122:
	add.s32 	%r2094, %r2093, 1;
$L__BB4_123:
	shl.b32 	%r1212, %r2094, 6;
	cvt.u64.u32 	%rd120, %r1212;
	and.b64  	%rd121, %rd120, 64;
	mov.u64 	%rd122, __cudart_sin_cos_coeffs;
	add.s64 	%rd123, %rd122, %rd121;
	mul.rn.f64 	%fd197, %fd828, %fd828;
	and.b32  	%r1213, %r2094, 1;
	setp.eq.b32 	%p69, %r1213, 1;
	selp.f64 	%fd198, 0dBDA8FF8320FD8164, 0d3DE5DB65F9785EBA, %p69;
	ld.global.nc.v2.f64 	{%fd199, %fd200}, [%rd123];
	fma.rn.f64 	%fd201, %fd198, %fd197, %fd199;
	fma.rn.f64 	%fd202, %fd201, %fd197, %fd200;
	ld.global.nc.v2.f64 	{%fd203, %fd204}, [%rd123+16];
	fma.rn.f64 	%fd205, %fd202, %fd197, %fd203;
	fma.rn.f64 	%fd206, %fd205, %fd197, %fd204;
	ld.global.nc.v2.f64 	{%fd207, %fd208}, [%rd123+32];
	fma.rn.f64 	%fd209, %fd206, %fd197, %fd207;
	fma.rn.f64 	%fd210, %fd209, %fd197, %fd208;
	fma.rn.f64 	%fd211, %fd210, %fd828, %fd828;
	fma.rn.f64 	%fd212, %fd210, %fd197, 0d3FF0000000000000;
	selp.f64 	%fd213, %fd212, %fd211, %p69;
	and.b32  	%r1214, %r2094, 2;
	setp.eq.s32 	%p70, %r1214, 0;
	neg.f64 	%fd214, %fd213;
	selp.f64 	%fd10, %fd213, %fd214, %p70;
	ld.local.f64 	%fd834, [%rd4+8];
	mul.f64 	%fd215, %fd834, %fd834;
	fma.rn.f64 	%fd12, %fd835, %fd835, %fd215;
	mul.f64 	%fd13, %fd834, 0d401921FB54442D18;
	abs.f64 	%fd14, %fd13;
	setp.eq.f64 	%p71, %fd14, 0d7FF0000000000000;
	@%p71 bra 	$L__BB4_127;
	mul.f64 	%fd216, %fd13, 0d3FE45F306DC9C883;
	cvt.rni.s32.f64 	%r2095, %fd216;
	cvt.rn.f64.s32 	%fd217, %r2095;
	fma.rn.f64 	%fd218, %fd217, 0dBFF921FB54442D18, %fd13;
	fma.rn.f64 	%fd219, %fd217, 0dBC91A62633145C00, %fd218;
	fma.rn.f64 	%fd830, %fd217, 0dB97B839A252049C0, %fd219;
	setp.ltu.f64 	%p72, %fd14, 0d41E0000000000000;
	@%p72 bra 	$L__BB4_126;
	{ // callseq 6, 0
	.param .b64 param0;
	st.param.f64 	[param0], %fd13;
	.param .align 16 .b8 retval0[16];
	call.uni (retval0), 
	__internal_trig_reduction_slowpathd, 
	(
	param0
	);
	ld.param.f64 	%fd830, [retval0];
	ld.param.b32 	%r2095, [retval0+8];
	} // callseq 6
$L__BB4_126:
	add.s32 	%r2096, %r2095, 1;
	bra.uni 	$L__BB4_128;
$L__BB4_127:
	mov.f64 	%fd221, 0d0000000000000000;
	mul.rn.f64 	%fd830, %fd13, %fd221;
	mov.b32 	%r2096, 1;
$L__BB4_128:
	shl.b32 	%r1217, %r2096, 6;
	cvt.u64.u32 	%rd124, %r1217;
	and.b64  	%rd125, %rd124, 64;
	add.s64 	%rd127, %rd122, %rd125;
	mul.rn.f64 	%fd222, %fd830, %fd830;
	and.b32  	%r1218, %r2096, 1;
	setp.eq.b32 	%p73, %r1218, 1;
	selp.f64 	%fd223, 0dBDA8FF8320FD8164, 0d3DE5DB65F9785EBA, %p73;
	ld.global.nc.v2.f64 	{%fd224, %fd225}, [%rd127];
	fma.rn.f64 	%fd226, %fd223, %fd222, %fd224;
	fma.rn.f64 	%fd227, %fd226, %fd222, %fd225;
	ld.global.nc.v2.f64 	{%fd228, %fd229}, [%rd127+16];
	fma.rn.f64 	%fd230, %fd227, %fd222, %fd228;
	fma.rn.f64 	%fd231, %fd230, %fd222, %fd229;
	ld.global.nc.v2.f64 	{%fd232, %fd233}, [%rd127+32];
	fma.rn.f64 	%fd234, %fd231, %fd222, %fd232;
	fma.rn.f64 	%fd235, %fd234, %fd222, %fd233;
	fma.rn.f64 	%fd236, %fd235, %fd830, %fd830;
	fma.rn.f64 	%fd237, %fd235, %fd222, 0d3FF0000000000000;
	selp.f64 	%fd238, %fd237, %fd236, %p73;
	and.b32  	%r1219, %r2096, 2;
	setp.eq.s32 	%p74, %r1219, 0;
	mov.f64 	%fd239, 0d0000000000000000;
	sub.f64 	%fd240, %fd239, %fd238;
	selp.f64 	%fd241, %fd238, %fd240, %p74;
	add.f64 	%fd242, %fd10, 0d0000000000000000;
	add.f64 	%fd20, %fd242, %fd241;
	mul.f64 	%fd243, %fd12, 0d3FE0000000000000;
	sqrt.rn.f64 	%fd244, %fd243;
	mul.f64 	%fd21, %fd244, 0dBFC999999999999A;
	fma.rn.f64 	%fd245, %fd21, 0d3FF71547652B82FE, 0d4338000000000000;
	{
	.reg .b32 %temp; 
	mov.b64 	{%r558, %temp}, %fd245;
	}
	mov.f64 	%fd246, 0dC338000000000000;
	add.rn.f64 	%fd247, %fd245, %fd246;
	fma.rn.f64 	%fd248, %fd247, 0dBFE62E42FEFA39EF, %fd21;
	fma.rn.f64 	%fd249, %fd247, 0dBC7ABC9E3B39803F, %fd248;
	fma.rn.f64 	%fd250, %fd249, 0d3E5ADE1569CE2BDF, 0d3E928AF3FCA213EA;
	fma.rn.f64 	%fd251, %fd250, %fd249, 0d3EC71DEE62401315;
	fma.rn.f64 	%fd252, %fd251, %fd249, 0d3EFA01997C89EB71;
	fma.rn.f64 	%fd253, %fd252, %fd249, 0d3F2A01A014761F65;
	fma.rn.f64 	%fd254, %fd253, %fd249, 0d3F56C16C1852B7AF;
	fma.rn.f64 	%fd255, %fd254, %fd249, 0d3F81111111122322;
	fma.rn.f64 	%fd256, %fd255, %fd249, 0d3FA55555555502A1;
	fma.rn.f64 	%fd257, %fd256, %fd249, 0d3FC5555555555511;
	fma.rn.f64 	%fd258, %fd257, %fd249, 0d3FE000000000000B;
	fma.rn.f64 	%fd259, %fd258, %fd249, 0d3FF0000000000000;
	fma.rn.f64 	%fd260, %fd259, %fd249, 0d3FF0000000000000;
	{
	.reg .b32 %temp; 
	mov.b64 	{%r559, %temp}, %fd260;
	}
	{
	.reg .b32 %temp; 
	mov.b64 	{%temp, %r560}, %fd260;
	}
	shl.b32 	%r1220, %r558, 20;
	add.s32 	%r1221, %r1220, %r560;
	mov.b64 	%fd831, {%r559, %r1221};
	{
	.reg .b32 %temp; 
	mov.b64 	{%temp, %r1222}, %fd21;
	}
	mov.b32 	%f158, %r1222;
	abs.f32 	%f1, %f158;
	setp.lt.f32 	%p75, %f1, 0f4086232B;
	@%p75 bra 	$L__BB4_131;
	setp.lt.f64 	%p76, %fd21, 0d0000000000000000;
	add.f64 	%fd261, %fd21, 0d7FF0000000000000;
	selp.f64 	%fd831, 0d0000000000000000, %fd261, %p76;
	setp.geu.f32 	%p77, %f1, 0f40874800;
	@%p77 bra 	$L__BB4_131;
	shr.u32 	%r1223, %r558, 31;
	add.s32 	%r1224, %r558, %r1223;
	shr.s32 	%r1225, %r1224, 1;
	shl.b32 	%r1226, %r1225, 20;
	add.s32 	%r1227, %r560, %r1226;
	mov.b64 	%fd262, {%r559, %r1227};
	sub.s32 	%r1228, %r558, %r1225;
	shl.b32 	%r1229, %r1228, 20;
	add.s32 	%r1230, %r1229, 1072693248;
	mov.b32 	%r1231, 0;
	mov.b64 	%fd263, {%r1231, %r1230};
	mul.f64 	%fd831, %fd263, %fd262;
$L__BB4_131:
	mul.f64 	%fd26, %fd20, 0d3FE0000000000000;
	fma.rn.f64 	%fd264, %fd26, 0d3FF71547652B82FE, 0d4338000000000000;
	{
	.reg .b32 %temp; 
	mov.b64 	{%r561, %temp}, %fd264;
	}
	mov.f64 	%fd265, 0dC338000000000000;
	add.rn.f64 	%fd266, %fd264, %fd265;
	fma.rn.f64 	%fd267, %fd266, 0dBFE62E42FEFA39EF, %fd26;
	fma.rn.f64 	%fd268, %fd266, 0dBC7ABC9E3B39803F, %fd267;
	fma.rn.f64 	%fd269, %fd268, 0d3E5ADE1569CE2BDF, 0d3E928AF3FCA213EA;
	fma.rn.f64 	%fd270, %fd269, %fd268, 0d3EC71DEE62401315;
	fma.rn.f64 	%fd271, %fd270, %fd268, 0d3EFA01997C89EB71;
	fma.rn.f64 	%fd272, %fd271, %fd268, 0d3F2A01A014761F65;
	fma.rn.f64 	%fd273, %fd272, %fd268, 0d3F56C16C1852B7AF;
	fma.rn.f64 	%fd274, %fd273, %fd268, 0d3F81111111122322;
	fma.rn.f64 	%fd275, %fd274, %fd268, 0d3FA55555555502A1;
	fma.rn.f64 	%fd276, %fd275, %fd268, 0d3FC5555555555511;
	fma.rn.f64 	%fd277, %fd276, %fd268, 0d3FE000000000000B;
	fma.rn.f64 	%fd278, %fd277, %fd268, 0d3FF0000000000000;
	fma.rn.f64 	%fd279, %fd278, %fd268, 0d3FF0000000000000;
	{
	.reg .b32 %temp; 
	mov.b64 	{%r562, %temp}, %fd279;
	}
	{
	.reg .b32 %temp; 
	mov.b64 	{%temp, %r563}, %fd279;
	}
	shl.b32 	%r1232, %r561, 20;
	add.s32 	%r1233, %r1232, %r563;
	mov.b64 	%fd832, {%r562, %r1233};
	{
	.reg .b32 %temp; 
	mov.b64 	{%temp, %r1234}, %fd26;
	}
	mov.b32 	%f159, %r1234;
	abs.f32 	%f2, %f159;
	setp.lt.f32 	%p78, %f2, 0f4086232B;
	@%p78 bra 	$L__BB4_134;
	setp.lt.f64 	%p79, %fd26, 0d0000000000000000;
	add.f64 	%fd280, %fd26, 0d7FF0000000000000;
	selp.f64 	%fd832, 0d0000000000000000, %fd280, %p79;
	setp.geu.f32 	%p80, %f2, 0f40874800;
	@%p80 bra 	$L__BB4_134;
	shr.u32 	%r1235, %r561, 31;
	add.s32 	%r1236, %r561, %r1235;
	shr.s32 	%r1237, %r1236, 1;
	shl.b32 	%r1238, %r1237, 20;
	add.s32 	%r1239, %r563, %r1238;
	mov.b64 	%fd281, {%r562, %r1239};
	sub.s32 	%r1240, %r561, %r1237;
	shl.b32 	%r1241, %r1240, 20;
	add.s32 	%r1242, %r1241, 1072693248;
	mov.b32 	%r1243, 0;
	mov.b64 	%fd282, {%r1243, %r1242};
	mul.f64 	%fd832, %fd282, %fd281;
$L__BB4_134:
	mul.f64 	%fd283, %fd831, 0dC034000000000000;
	sub.f64 	%fd31, %fd283, %fd832;
	mov.f64 	%fd284, 0d4338000000000001;
	{
	.reg .b32 %temp; 
	mov.b64 	{%r564, %temp}, %fd284;
	}
	mov.f64 	%fd285, 0dC338000000000000;
	add.rn.f64 	%fd286, %fd284, %fd285;
	fma.rn.f64 	%fd287, %fd286, 0dBFE62E42FEFA39EF, 0d3FF0000000000000;
	fma.rn.f64 	%fd288, %fd286, 0dBC7ABC9E3B39803F, %fd287;
	fma.rn.f64 	%fd289, %fd288, 0d3E5ADE1569CE2BDF, 0d3E928AF3FCA213EA;
	fma.rn.f64 	%fd290, %fd289, %fd288, 0d3EC71DEE62401315;
	fma.rn.f64 	%fd291, %fd290, %fd288, 0d3EFA01997C89EB71;
	fma.rn.f64 	%fd292, %fd291, %fd288, 0d3F2A01A014761F65;
	fma.rn.f64 	%fd293, %fd292, %fd288, 0d3F56C16C1852B7AF;
	fma.rn.f64 	%fd294, %fd293, %fd288, 0d3F81111111122322;
	fma.rn.f64 	%fd295, %fd294, %fd288, 0d3FA55555555502A1;
	fma.rn.f64 	%fd296, %fd295, %fd288, 0d3FC5555555555511;
	fma.rn.f64 	%fd297, %fd296, %fd288, 0d3FE000000000000B;
	fma.rn.f64 	%fd298, %fd297, %fd288, 0d3FF0000000000000;
	fma.rn.f64 	%fd299, %fd298, %fd288, 0d3FF0000000000000;
	{
	.reg .b32 %temp; 
	mov.b64 	{%r565, %temp}, %fd299;
	}
	{
	.reg .b32 %temp; 
	mov.b64 	{%temp, %r566}, %fd299;
	}
	shl.b32 	%r1244, %r564, 20;
	add.s32 	%r1245, %r1244, %r566;
	mov.b64 	%fd833, {%r565, %r1245};
	mov.f64 	%fd300, 0d3FF0000000000000;
	{
	.reg .b32 %temp; 
	mov.b64 	{%temp, %r1246}, %fd300;
	}
	mov.b32 	%f160, %r1246;
	abs.f32 	%f3, %f160;
	setp.lt.f32 	%p81, %f3, 0f4086232B;
	@%p81 bra 	$L__BB4_137;
	setp.geu.f32 	%p82, %f3, 0f40874800;
	mov.f64 	%fd833, 0d7FF0000000000000;
	@%p82 bra 	$L__BB4_137;
	shr.u32 	%r1247, %r564, 31;
	add.s32 	%r1248, %r564, %r1247;
	shr.s32 	%r1249, %r1248, 1;
	shl.b32 	%r1250, %r1249, 20;
	add.s32 	%r1251, %r566, %r1250;
	mov.b64 	%fd302, {%r565, %r1251};
	sub.s32 	%r1252, %r564, %r1249;
	shl.b32 	%r1253, %r1252, 20;
	add.s32 	%r1254, %r1253, 1072693248;
	mov.b32 	%r1255, 0;
	mov.b64 	%fd303, {%r1255, %r1254};
	mul.f64 	%fd833, %fd303, %fd302;
$L__BB4_137:
	setp.ne.s32 	%p83, %r1, 0;
	add.f64 	%fd304, %fd31, 0d4034000000000000;
	add.f64 	%fd842, %fd304, %fd833;
	cvta.to.global.u64 	%rd128, %rd95;
	shl.b64 	%rd129, %rd6, 3;
	add.s64 	%rd14, %rd128, %rd129;
	st.global.f64 	[%rd14], %fd842;
	@%p83 bra 	$L__BB4_139;
	st.local.f64 	[%rd5], %fd842;
	mov.u64 	%rd130, $str;
	cvta.global.u64 	%rd131, %rd130;
	{ // callseq 7, 0
	.param .b64 param0;
	st.param.b64 	[param0], %rd131;
	.param .b64 param1;
	st.param.b64 	[param1], %rd103;
	.param .b32 retval0;
	call.uni (retval0), 
	vprintf, 
	(
	param0, 
	param1
	);
	ld.param.b32 	%r1256, [retval0];
	} // callseq 7
$L__BB4_139:
	mov.f32 	%f162, 0f3F017731;
	cvt.sat.f32.f32 	%f163, %f162;
	mov.f32 	%f164, 0f4B400001;
	mov.f32 	%f165, 0f437C0000;
	fma.rm.f32 	%f166, %f163, %f165, %f164;
	add.f32 	%f167, %f166, 0fCB40007F;
	mov.f32 	%f168, 0f3FB8AA3B;
	sub.f32 	%f169, %f168, %f167;
	add.f32 	%f170, %f169, 0f32A57060;
	mov.b32 	%r1258, %f166;
	shl.b32 	%r1259, %r1258, 23;
	mov.b32 	%f171, %r1259;
	ex2.approx.ftz.f32 	%f172, %f170;
	mul.f32 	%f173, %f172, %f171;
	cvt.f64.f32 	%fd305, %f173;
	mul.f64 	%fd36, %fd305, 0d0000000000000000;
	cvt.rn.f32.f64 	%f4, %fd835;
	abs.f32 	%f5, %f4;
	setp.lt.f32 	%p84, %f5, 0f00800000;
	mul.f32 	%f174, %f5, 0f4B800000;
	selp.f32 	%f175, %f174, %f5, %p84;
	selp.f32 	%f176, 0fC1C00000, 0f00000000, %p84;
	mov.b32 	%r1260, %f175;
	add.s32 	%r1261, %r1260, -1060439283;
	and.b32  	%r1262, %r1261, -8388608;
	sub.s32 	%r1263, %r1260, %r1262;
	mov.b32 	%f177, %r1263;
	cvt.rn.f32.s32 	%f178, %r1262;
	fma.rn.f32 	%f179, %f178, 0f34000000, %f176;
	add.f32 	%f180, %f177, 0fBF800000;
	add.f32 	%f181, %f177, 0f3F800000;
	rcp.approx.ftz.f32 	%f182, %f181;
	add.f32 	%f183, %f180, %f180;
	mul.f32 	%f184, %f183, %f182;
	mul.f32 	%f185, %f184, %f184;
	sub.f32 	%f186, %f180, %f184;
	add.f32 	%f187, %f186, %f186;
	neg.f32 	%f188, %f184;
	fma.rn.f32 	%f189, %f188, %f180, %f187;
	mul.rn.f32 	%f190, %f182, %f189;
	fma.rn.f32 	%f191, %f185, 0f3A2C32E4, 0f3B52E7DB;
	fma.rn.f32 	%f192, %f191, %f185, 0f3C93BB73;
	fma.rn.f32 	%f193, %f192, %f185, 0f3DF6384F;
	mul.rn.f32 	%f194, %f193, %f185;
	fma.rn.f32 	%f195, %f184, 0f3FB8AA3B, %f179;
	sub.f32 	%f196, %f179, %f195;
	fma.rn.f32 	%f197, %f184, 0f3FB8AA3B, %f196;
	fma.rn.f32 	%f198, %f190, 0f3FB8AA3B, %f197;
	fma.rn.f32 	%f199, %f184, 0f32A55E34, %f198;
	mul.f32 	%f200, %f194, 0f40400000;
	fma.rn.f32 	%f201, %f200, %f190, %f199;
	fma.rn.f32 	%f202, %f194, %f184, %f201;
	add.rn.f32 	%f6, %f195, %f202;
	neg.f32 	%f203, %f195;
	add.rn.f32 	%f204, %f6, %f203;
	neg.f32 	%f205, %f204;
	add.rn.f32 	%f7, %f202, %f205;
	mov.f32 	%f206, 0f40000000;
	mul.rn.f32 	%f207, %f6, %f206;
	neg.f32 	%f208, %f207;
	fma.rn.f32 	%f209, %f6, 0f40000000, %f208;
	fma.rn.f32 	%f210, %f7, 0f40000000, %f209;
	cvt.rni.f32.f32 	%f211, %f207;
	sub.f32 	%f212, %f207, %f211;
	add.f32 	%f213, %f212, %f210;
	fma.rn.f32 	%f214, %f213, 0f391FCB8E, 0f3AAF85ED;
	fma.rn.f32 	%f215, %f214, %f213, 0f3C1D9856;
	fma.rn.f32 	%f216, %f215, %f213, 0f3D6357BB;
	fma.rn.f32 	%f217, %f216, %f213, 0f3E75FDEC;
	fma.rn.f32 	%f218, %f217, %f213, 0f3F317218;
	fma.rn.f32 	%f219, %f218, %f213, 0f3F800000;
	cvt.rzi.s32.f32 	%r1264, %f211;
	setp.gt.f32 	%p85, %f211, 0f00000000;
	selp.b32 	%r1265, 0, -2097152000, %p85;
	add.s32 	%r1266, %r1265, 2130706432;
	mov.b32 	%f220, %r1266;
	mul.f32 	%f221, %f219, %f220;
	shl.b32 	%r1267, %r1264, 23;
	sub.s32 	%r1268, %r1267, %r1265;
	mov.b32 	%f222, %r1268;
	mul.f32 	%f223, %f221, %f222;
	abs.f32 	%f224, %f207;
	setp.gt.f32 	%p86, %f224, 0f43180000;
	setp.lt.f32 	%p87, %f207, 0f00000000;
	selp.f32 	%f225, 0f00000000, 0f7F800000, %p87;
	selp.f32 	%f8, %f225, %f223, %p86;
	setp.eq.f32 	%p88, %f4, 0f3F800000;
	mov.f32 	%f867, 0f3F800000;
	@%p88 bra 	$L__BB4_144;
	setp.num.f32 	%p89, %f5, %f5;
	@%p89 bra 	$L__BB4_142;
	mov.f32 	%f227, 0f40000000;
	add.rn.f32 	%f867, %f4, %f227;
	bra.uni 	$L__BB4_144;
$L__BB4_142:
	setp.neu.f32 	%p90, %f4, 0f00000000;
	setp.neu.f32 	%p91, %f5, 0f7F800000;
	and.pred  	%p92, %p90, %p91;
	mov.f32 	%f867, %f8;
	@%p92 bra 	$L__BB4_144;
	add.f32 	%f226, %f4, %f4;
	mov.b32 	%r1269, %f226;
	and.b32  	%r1270, %r1269, 2147483647;
	mov.b32 	%f867, %r1270;
$L__BB4_144:
	setp.eq.f32 	%p93, %f4, 0f3F800000;
	mov.f32 	%f868, 0f3F800000;
	mul.rn.f32 	%f229, %f6, %f868;
	sub.f32 	%f230, %f6, %f229;
	add.f32 	%f231, %f7, %f230;
	cvt.rni.f32.f32 	%f232, %f229;
	sub.f32 	%f233, %f229, %f232;
	add.f32 	%f234, %f233, %f231;
	fma.rn.f32 	%f235, %f234, 0f391FCB8E, 0f3AAF85ED;
	fma.rn.f32 	%f236, %f235, %f234, 0f3C1D9856;
	fma.rn.f32 	%f237, %f236, %f234, 0f3D6357BB;
	fma.rn.f32 	%f238, %f237, %f234, 0f3E75FDEC;
	fma.rn.f32 	%f239, %f238, %f234, 0f3F317218;
	fma.rn.f32 	%f240, %f239, %f234, 0f3F800000;
	cvt.rzi.s32.f32 	%r1271, %f232;
	setp.gt.f32 	%p94, %f232, 0f00000000;
	selp.b32 	%r1272, 0, -2097152000, %p94;
	add.s32 	%r1273, %r1272, 2130706432;
	mov.b32 	%f241, %r1273;
	mul.f32 	%f242, %f240, %f241;
	shl.b32 	%r1274, %r1271, 23;
	sub.s32 	%r1275, %r1274, %r1272;
	mov.b32 	%f243, %r1275;
	mul.f32 	%f244, %f242, %f243;
	abs.f32 	%f245, %f229;
	setp.gt.f32 	%p95, %f245, 0f43180000;
	setp.lt.f32 	%p96, %f229, 0f00000000;
	selp.f32 	%f246, 0f00000000, 0f7F800000, %p96;
	selp.f32 	%f12, %f246, %f244, %p95;
	@%p93 bra 	$L__BB4_151;
	setp.num.f32 	%p97, %f5, %f5;
	@%p97 bra 	$L__BB4_147;
	mov.f32 	%f247, 0f3F800000;
	add.rn.f32 	%f868, %f4, %f247;
	bra.uni 	$L__BB4_151;
$L__BB4_147:
	setp.neu.f32 	%p98, %f4, 0f00000000;
	setp.neu.f32 	%p99, %f5, 0f7F800000;
	and.pred  	%p100, %p98, %p99;
	@%p100 bra 	$L__BB4_149;
	add.f32 	%f868, %f4, %f4;
	bra.uni 	$L__BB4_151;
$L__BB4_149:
	setp.geu.f32 	%p101, %f4, 0f00000000;
	mov.f32 	%f868, %f12;
	@%p101 bra 	$L__BB4_151;
	neg.f32 	%f868, %f12;
$L__BB4_151:
	cvt.f64.f32 	%fd306, %f868;
	cvt.f64.f32 	%fd37, %f867;
	fma.rn.f64 	%fd38, %fd306, 0d4000000000000000, 0d0000000000000000;
	cvt.rn.f32.f64 	%f17, %fd3;
	mul.f32 	%f248, %f17, 0f3F22F983;
	cvt.rni.s32.f32 	%r2120, %f248;
	cvt.rn.f32.s32 	%f249, %r2120;
	fma.rn.f32 	%f250, %f249, 0fBFC90FDA, %f17;
	fma.rn.f32 	%f251, %f249, 0fB3A22168, %f250;
	fma.rn.f32 	%f878, %f249, 0fA7C234C5, %f251;
	abs.f32 	%f19, %f17;
	setp.ltu.f32 	%p102, %f19, 0f47CE4780;
	mov.u32 	%r2100, %r2120;
	mov.f32 	%f869, %f878;
	@%p102 bra 	$L__BB4_159;
	setp.neu.f32 	%p103, %f19, 0f7F800000;
	@%p103 bra 	$L__BB4_154;
	mov.f32 	%f254, 0f00000000;
	mul.rn.f32 	%f869, %f17, %f254;
	mov.b32 	%r2100, 0;
	bra.uni 	$L__BB4_159;
$L__BB4_154:
	mov.b32 	%r568, %f17;
	shl.b32 	%r1277, %r568, 8;
	or.b32  	%r569, %r1277, -2147483648;
	mov.b64 	%rd330, 0;
	mov.b32 	%r2097, 0;
	mov.u64 	%rd328, __cudart_i2opi_f;
	mov.u64 	%rd329, %rd2;
$L__BB4_155:
	.pragma "nounroll";
	ld.global.nc.u32 	%r1278, [%rd328];
	mad.wide.u32 	%rd135, %r1278, %r569, %rd330;
	shr.u64 	%rd330, %rd135, 32;
	st.local.u32 	[%rd329], %rd135;
	add.s32 	%r2097, %r2097, 1;
	add.s64 	%rd329, %rd329, 4;
	add.s64 	%rd328, %rd328, 4;
	setp.ne.s32 	%p104, %r2097, 6;
	@%p104 bra 	$L__BB4_155;
	shr.u32 	%r1279, %r568, 23;
	st.local.u32 	[%rd2+24], %rd330;
	and.b32  	%r572, %r1279, 31;
	and.b32  	%r1280, %r1279, 224;
	add.s32 	%r1281, %r1280, -128;
	shr.u32 	%r1282, %r1281, 5;
	mul.wide.u32 	%rd136, %r1282, 4;
	sub.s64 	%rd21, %rd2, %rd136;
	ld.local.u32 	%r2098, [%rd21+24];
	ld.local.u32 	%r2099, [%rd21+20];
	setp.eq.s32 	%p105, %r572, 0;
	@%p105 bra 	$L__BB4_158;
	shf.l.wrap.b32 	%r2098, %r2099, %r2098, %r572;
	ld.local.u32 	%r1283, [%rd21+16];
	shf.l.wrap.b32 	%r2099, %r1283, %r2099, %r572;
$L__BB4_158:
	shr.u32 	%r1284, %r2098, 30;
	shf.l.wrap.b32 	%r1285, %r2099, %r2098, 2;
	shl.b32 	%r1286, %r2099, 2;
	shr.u32 	%r1287, %r1285, 31;
	add.s32 	%r1288, %r1287, %r1284;
	neg.s32 	%r1289, %r1288;
	setp.lt.s32 	%p106, %r568, 0;
	selp.b32 	%r2100, %r1289, %r1288, %p106;
	xor.b32  	%r1290, %r1285, %r568;
	shr.s32 	%r1291, %r1285, 31;
	xor.b32  	%r1292, %r1291, %r1285;
	xor.b32  	%r1293, %r1291, %r1286;
	cvt.u64.u32 	%rd137, %r1292;
	shl.b64 	%rd138, %rd137, 32;
	cvt.u64.u32 	%rd139, %r1293;
	or.b64  	%rd140, %rd138, %rd139;
	cvt.rn.f64.s64 	%fd307, %rd140;
	mul.f64 	%fd308, %fd307, 0d3BF921FB54442D19;
	cvt.rn.f32.f64 	%f252, %fd308;
	neg.f32 	%f253, %f252;
	setp.lt.s32 	%p107, %r1290, 0;
	selp.f32 	%f869, %f253, %f252, %p107;
$L__BB4_159:
	setp.ltu.f32 	%p108, %f19, 0f47CE4780;
	add.s32 	%r1295, %r2100, 1;
	mul.rn.f32 	%f255, %f869, %f869;
	and.b32  	%r1296, %r2100, 1;
	setp.eq.b32 	%p109, %r1296, 1;
	selp.f32 	%f256, %f869, 0f3F800000, %p109;
	fma.rn.f32 	%f257, %f255, %f256, 0f00000000;
	fma.rn.f32 	%f258, %f255, 0f37CBAC00, 0fBAB607ED;
	selp.f32 	%f259, 0fB94D4153, %f258, %p109;
	selp.f32 	%f260, 0f3C0885E4, 0f3D2AAABB, %p109;
	fma.rn.f32 	%f261, %f259, %f255, %f260;
	selp.f32 	%f262, 0fBE2AAAA8, 0fBEFFFFFF, %p109;
	fma.rn.f32 	%f263, %f261, %f255, %f262;
	fma.rn.f32 	%f264, %f263, %f257, %f256;
	and.b32  	%r1297, %r1295, 2;
	setp.eq.s32 	%p110, %r1297, 0;
	mov.f32 	%f265, 0f00000000;
	sub.f32 	%f266, %f265, %f264;
	selp.f32 	%f23, %f264, %f266, %p110;
	mov.u32 	%r2104, %r2120;
	mov.f32 	%f870, %f878;
	@%p108 bra 	$L__BB4_167;
	setp.neu.f32 	%p111, %f19, 0f7F800000;
	@%p111 bra 	$L__BB4_162;
	mov.f32 	%f269, 0f00000000;
	mul.rn.f32 	%f870, %f17, %f269;
	mov.b32 	%r2104, 0;
	bra.uni 	$L__BB4_167;
$L__BB4_162:
	mov.b32 	%r581, %f17;
	shl.b32 	%r1299, %r581, 8;
	or.b32  	%r582, %r1299, -2147483648;
	mov.b64 	%rd333, 0;
	mov.b32 	%r2101, 0;
	mov.u64 	%rd331, __cudart_i2opi_f;
	mov.u64 	%rd332, %rd1;
$L__BB4_163:
	.pragma "nounroll";
	ld.global.nc.u32 	%r1300, [%rd331];
	mad.wide.u32 	%rd143, %r1300, %r582, %rd333;
	shr.u64 	%rd333, %rd143, 32;
	st.local.u32 	[%rd332], %rd143;
	add.s32 	%r2101, %r2101, 1;
	add.s64 	%rd332, %rd332, 4;
	add.s64 	%rd331, %rd331, 4;
	setp.ne.s32 	%p112, %r2101, 6;
	@%p112 bra 	$L__BB4_163;
	shr.u32 	%r1301, %r581, 23;
	st.local.u32 	[%rd1+24], %rd333;
	and.b32  	%r585, %r1301, 31;
	and.b32  	%r1302, %r1301, 224;
	add.s32 	%r1303, %r1302, -128;
	shr.u32 	%r1304, %r1303, 5;
	mul.wide.u32 	%rd144, %r1304, 4;
	sub.s64 	%rd28, %rd1, %rd144;
	ld.local.u32 	%r2102, [%rd28+24];
	ld.local.u32 	%r2103, [%rd28+20];
	setp.eq.s32 	%p113, %r585, 0;
	@%p113 bra 	$L__BB4_166;
	shf.l.wrap.b32 	%r2102, %r2103, %r2102, %r585;
	ld.local.u32 	%r1305, [%rd28+16];
	shf.l.wrap.b32 	%r2103, %r1305, %r2103, %r585;
$L__BB4_166:
	shr.u32 	%r1306, %r2102, 30;
	shf.l.wrap.b32 	%r1307, %r2103, %r2102, 2;
	shl.b32 	%r1308, %r2103, 2;
	shr.u32 	%r1309, %r1307, 31;
	add.s32 	%r1310, %r1309, %r1306;
	neg.s32 	%r1311, %r1310;
	setp.lt.s32 	%p114, %r581, 0;
	selp.b32 	%r2104, %r1311, %r1310, %p114;
	xor.b32  	%r1312, %r1307, %r581;
	shr.s32 	%r1313, %r1307, 31;
	xor.b32  	%r1314, %r1313, %r1307;
	xor.b32  	%r1315, %r1313, %r1308;
	cvt.u64.u32 	%rd145, %r1314;
	shl.b64 	%rd146, %rd145, 32;
	cvt.u64.u32 	%rd147, %r1315;
	or.b64  	%rd148, %rd146, %rd147;
	cvt.rn.f64.s64 	%fd309, %rd148;
	mul.f64 	%fd310, %fd309, 0d3BF921FB54442D19;
	cvt.rn.f32.f64 	%f267, %fd310;
	neg.f32 	%f268, %f267;
	setp.lt.s32 	%p115, %r1312, 0;
	selp.f32 	%f870, %f268, %f267, %p115;
$L__BB4_167:
	mul.rn.f32 	%f271, %f870, %f870;
	and.b32  	%r1317, %r2104, 1;
	setp.eq.b32 	%p116, %r1317, 1;
	selp.f32 	%f272, 0f3F800000, %f870, %p116;
	fma.rn.f32 	%f273, %f271, %f272, 0f00000000;
	fma.rn.f32 	%f274, %f271, 0f37CBAC00, 0fBAB607ED;
	selp.f32 	%f275, %f274, 0fB94D4153, %p116;
	selp.f32 	%f276, 0f3D2AAABB, 0f3C0885E4, %p116;
	fma.rn.f32 	%f277, %f275, %f271, %f276;
	selp.f32 	%f278, 0fBEFFFFFF, 0fBE2AAAA8, %p116;
	fma.rn.f32 	%f279, %f277, %f271, %f278;
	fma.rn.f32 	%f280, %f279, %f273, %f272;
	and.b32  	%r1318, %r2104, 2;
	setp.eq.s32 	%p117, %r1318, 0;
	mov.f32 	%f281, 0f00000000;
	sub.f32 	%f282, %f281, %f280;
	selp.f32 	%f283, %f280, %f282, %p117;
	cvt.f64.f32 	%fd311, %f283;
	mul.f64 	%fd39, %fd311, 0d401921FB54442D18;
	cvt.f64.f32 	%fd40, %f23;
	cvt.rn.f32.f64 	%f27, %fd834;
	abs.f32 	%f28, %f27;
	setp.lt.f32 	%p118, %f28, 0f00800000;
	mul.f32 	%f284, %f28, 0f4B800000;
	selp.f32 	%f285, %f284, %f28, %p118;
	selp.f32 	%f286, 0fC1C00000, 0f00000000, %p118;
	mov.b32 	%r1319, %f285;
	add.s32 	%r1320, %r1319, -1060439283;
	and.b32  	%r1321, %r1320, -8388608;
	sub.s32 	%r1322, %r1319, %r1321;
	mov.b32 	%f287, %r1322;
	cvt.rn.f32.s32 	%f288, %r1321;
	fma.rn.f32 	%f289, %f288, 0f34000000, %f286;
	add.f32 	%f290, %f287, 0fBF800000;
	add.f32 	%f291, %f287, 0f3F800000;
	rcp.approx.ftz.f32 	%f292, %f291;
	add.f32 	%f293, %f290, %f290;
	mul.f32 	%f294, %f293, %f292;
	mul.f32 	%f295, %f294, %f294;
	sub.f32 	%f296, %f290, %f294;
	add.f32 	%f297, %f296, %f296;
	neg.f32 	%f298, %f294;
	fma.rn.f32 	%f299, %f298, %f290, %f297;
	mul.rn.f32 	%f300, %f292, %f299;
	fma.rn.f32 	%f301, %f295, 0f3A2C32E4, 0f3B52E7DB;
	fma.rn.f32 	%f302, %f301, %f295, 0f3C93BB73;
	fma.rn.f32 	%f303, %f302, %f295, 0f3DF6384F;
	mul.rn.f32 	%f304, %f303, %f295;
	fma.rn.f32 	%f305, %f294, 0f3FB8AA3B, %f289;
	sub.f32 	%f306, %f289, %f305;
	fma.rn.f32 	%f307, %f294, 0f3FB8AA3B, %f306;
	fma.rn.f32 	%f308, %f300, 0f3FB8AA3B, %f307;
	fma.rn.f32 	%f309, %f294, 0f32A55E34, %f308;
	mul.f32 	%f310, %f304, 0f40400000;
	fma.rn.f32 	%f311, %f310, %f300, %f309;
	fma.rn.f32 	%f312, %f304, %f294, %f311;
	add.rn.f32 	%f29, %f305, %f312;
	neg.f32 	%f313, %f305;
	add.rn.f32 	%f314, %f29, %f313;
	neg.f32 	%f315, %f314;
	add.rn.f32 	%f30, %f312, %f315;
	mov.f32 	%f316, 0f40000000;
	mul.rn.f32 	%f317, %f29, %f316;
	neg.f32 	%f318, %f317;
	fma.rn.f32 	%f319, %f29, 0f40000000, %f318;
	fma.rn.f32 	%f320, %f30, 0f40000000, %f319;
	cvt.rni.f32.f32 	%f321, %f317;
	sub.f32 	%f322, %f317, %f321;
	add.f32 	%f323, %f322, %f320;
	fma.rn.f32 	%f324, %f323, 0f391FCB8E, 0f3AAF85ED;
	fma.rn.f32 	%f325, %f324, %f323, 0f3C1D9856;
	fma.rn.f32 	%f326, %f325, %f323, 0f3D6357BB;
	fma.rn.f32 	%f327, %f326, %f323, 0f3E75FDEC;
	fma.rn.f32 	%f328, %f327, %f323, 0f3F317218;
	fma.rn.f32 	%f329, %f328, %f323, 0f3F800000;
	cvt.rzi.s32.f32 	%r1323, %f321;
	setp.gt.f32 	%p119, %f321, 0f00000000;
	selp.b32 	%r1324, 0, -2097152000, %p119;
	add.s32 	%r1325, %r1324, 2130706432;
	mov.b32 	%f330, %r1325;
	mul.f32 	%f331, %f329, %f330;
	shl.b32 	%r1326, %r1323, 23;
	sub.s32 	%r1327, %r1326, %r1324;
	mov.b32 	%f332, %r1327;
	mul.f32 	%f333, %f331, %f332;
	abs.f32 	%f334, %f317;
	setp.gt.f32 	%p120, %f334, 0f43180000;
	setp.lt.f32 	%p121, %f317, 0f00000000;
	selp.f32 	%f335, 0f00000000, 0f7F800000, %p121;
	selp.f32 	%f31, %f335, %f333, %p120;
	setp.eq.f32 	%p122, %f27, 0f3F800000;
	mov.f32 	%f871, 0f3F800000;
	@%p122 bra 	$L__BB4_172;
	setp.nan.f32 	%p123, %f28, %f28;
	@%p123 bra 	$L__BB4_171;
	setp.neu.f32 	%p124, %f27, 0f00000000;
	setp.neu.f32 	%p125, %f28, 0f7F800000;
	and.pred  	%p126, %p124, %p125;
	mov.f32 	%f871, %f31;
	@%p126 bra 	$L__BB4_172;
	add.f32 	%f336, %f27, %f27;
	mov.b32 	%r1328, %f336;
	and.b32  	%r1329, %r1328, 2147483647;
	mov.b32 	%f871, %r1329;
	bra.uni 	$L__BB4_172;
$L__BB4_171:
	mov.f32 	%f337, 0f40000000;
	add.rn.f32 	%f871, %f27, %f337;
$L__BB4_172:
	setp.eq.f32 	%p127, %f27, 0f3F800000;
	mov.f32 	%f872, 0f3F800000;
	mul.rn.f32 	%f339, %f29, %f872;
	sub.f32 	%f340, %f29, %f339;
	add.f32 	%f341, %f30, %f340;
	cvt.rni.f32.f32 	%f342, %f339;
	sub.f32 	%f343, %f339, %f342;
	add.f32 	%f344, %f343, %f341;
	fma.rn.f32 	%f345, %f344, 0f391FCB8E, 0f3AAF85ED;
	fma.rn.f32 	%f346, %f345, %f344, 0f3C1D9856;
	fma.rn.f32 	%f347, %f346, %f344, 0f3D6357BB;
	fma.rn.f32 	%f348, %f347, %f344, 0f3E75FDEC;
	fma.rn.f32 	%f349, %f348, %f344, 0f3F317218;
	fma.rn.f32 	%f350, %f349, %f344, 0f3F800000;
	cvt.rzi.s32.f32 	%r1330, %f342;
	setp.gt.f32 	%p128, %f342, 0f00000000;
	selp.b32 	%r1331, 0, -2097152000, %p128;
	add.s32 	%r1332, %r1331, 2130706432;
	mov.b32 	%f351, %r1332;
	mul.f32 	%f352, %f350, %f351;
	shl.b32 	%r1333, %r1330, 23;
	sub.s32 	%r1334, %r1333, %r1331;
	mov.b32 	%f353, %r1334;
	mul.f32 	%f354, %f352, %f353;
	abs.f32 	%f355, %f339;
	setp.gt.f32 	%p129, %f355, 0f43180000;
	setp.lt.f32 	%p130, %f339, 0f00000000;
	selp.f32 	%f356, 0f00000000, 0f7F800000, %p130;
	selp.f32 	%f35, %f356, %f354, %p129;
	@%p127 bra 	$L__BB4_179;
	setp.nan.f32 	%p131, %f28, %f28;
	@%p131 bra 	$L__BB4_178;
	setp.eq.f32 	%p132, %f27, 0f00000000;
	setp.eq.f32 	%p133, %f28, 0f7F800000;
	or.pred  	%p134, %p132, %p133;
	@%p134 bra 	$L__BB4_177;
	setp.geu.f32 	%p135, %f27, 0f00000000;
	mov.f32 	%f872, %f35;
	@%p135 bra 	$L__BB4_179;
	neg.f32 	%f872, %f35;
	bra.uni 	$L__BB4_179;
$L__BB4_177:
	add.f32 	%f872, %f27, %f27;
	bra.uni 	$L__BB4_179;
$L__BB4_178:
	mov.f32 	%f357, 0f3F800000;
	add.rn.f32 	%f872, %f27, %f357;
$L__BB4_179:
	cvt.f64.f32 	%fd312, %f872;
	add.f64 	%fd313, %fd312, %fd312;
	add.f64 	%fd314, %fd37, 0d0000000000000000;
	cvt.f64.f32 	%fd315, %f871;
	add.f64 	%fd41, %fd314, %fd315;
	fma.rn.f64 	%fd42, %fd313, 0d0000000000000000, %fd38;
	cvt.rn.f32.f64 	%f40, %fd13;
	mul.f32 	%f358, %f40, 0f3F22F983;
	cvt.rni.s32.f32 	%r2128, %f358;
	cvt.rn.f32.s32 	%f359, %r2128;
	fma.rn.f32 	%f360, %f359, 0fBFC90FDA, %f40;
	fma.rn.f32 	%f361, %f359, 0fB3A22168, %f360;
	fma.rn.f32 	%f882, %f359, 0fA7C234C5, %f361;
	abs.f32 	%f42, %f40;
	setp.ltu.f32 	%p136, %f42, 0f47CE4780;
	mov.u32 	%r2108, %r2128;
	mov.f32 	%f873, %f882;
	@%p136 bra 	$L__BB4_187;
	setp.eq.f32 	%p137, %f42, 0f7F800000;
	@%p137 bra 	$L__BB4_186;
	mov.b32 	%r595, %f40;
	shl.b32 	%r1336, %r595, 8;
	or.b32  	%r596, %r1336, -2147483648;
	mov.b64 	%rd336, 0;
	mov.b32 	%r2105, 0;
	mov.u64 	%rd334, __cudart_i2opi_f;
	mov.u64 	%rd335, %rd2;
$L__BB4_182:
	.pragma "nounroll";
	ld.global.nc.u32 	%r1337, [%rd334];
	mad.wide.u32 	%rd151, %r1337, %r596, %rd336;
	shr.u64 	%rd336, %rd151, 32;
	st.local.u32 	[%rd335], %rd151;
	add.s32 	%r2105, %r2105, 1;
	add.s64 	%rd335, %rd335, 4;
	add.s64 	%rd334, %rd334, 4;
	setp.ne.s32 	%p138, %r2105, 6;
	@%p138 bra 	$L__BB4_182;
	shr.u32 	%r1338, %r595, 23;
	st.local.u32 	[%rd2+24], %rd336;
	and.b32  	%r599, %r1338, 31;
	and.b32  	%r1339, %r1338, 224;
	add.s32 	%r1340, %r1339, -128;
	shr.u32 	%r1341, %r1340, 5;
	mul.wide.u32 	%rd152, %r1341, 4;
	sub.s64 	%rd35, %rd2, %rd152;
	ld.local.u32 	%r2106, [%rd35+24];
	ld.local.u32 	%r2107, [%rd35+20];
	setp.eq.s32 	%p139, %r599, 0;
	@%p139 bra 	$L__BB4_185;
	shf.l.wrap.b32 	%r2106, %r2107, %r2106, %r599;
	ld.local.u32 	%r1342, [%rd35+16];
	shf.l.wrap.b32 	%r2107, %r1342, %r2107, %r599;
$L__BB4_185:
	shr.u32 	%r1343, %r2106, 30;
	shf.l.wrap.b32 	%r1344, %r2107, %r2106, 2;
	shl.b32 	%r1345, %r2107, 2;
	shr.u32 	%r1346, %r1344, 31;
	add.s32 	%r1347, %r1346, %r1343;
	neg.s32 	%r1348, %r1347;
	setp.lt.s32 	%p140, %r595, 0;
	selp.b32 	%r2108, %r1348, %r1347, %p140;
	xor.b32  	%r1349, %r1344, %r595;
	shr.s32 	%r1350, %r1344, 31;
	xor.b32  	%r1351, %r1350, %r1344;
	xor.b32  	%r1352, %r1350, %r1345;
	cvt.u64.u32 	%rd153, %r1351;
	shl.b64 	%rd154, %rd153, 32;
	cvt.u64.u32 	%rd155, %r1352;
	or.b64  	%rd156, %rd154, %rd155;
	cvt.rn.f64.s64 	%fd316, %rd156;
	mul.f64 	%fd317, %fd316, 0d3BF921FB54442D19;
	cvt.rn.f32.f64 	%f362, %fd317;
	neg.f32 	%f363, %f362;
	setp.lt.s32 	%p141, %r1349, 0;
	selp.f32 	%f873, %f363, %f362, %p141;
	bra.uni 	$L__BB4_187;
$L__BB4_186:
	mov.f32 	%f364, 0f00000000;
	mul.rn.f32 	%f873, %f40, %f364;
	mov.b32 	%r2108, 0;
$L__BB4_187:
	setp.ltu.f32 	%p142, %f42, 0f47CE4780;
	add.s32 	%r1354, %r2108, 1;
	mul.rn.f32 	%f365, %f873, %f873;
	and.b32  	%r1355, %r2108, 1;
	setp.eq.b32 	%p143, %r1355, 1;
	selp.f32 	%f366, %f873, 0f3F800000, %p143;
	fma.rn.f32 	%f367, %f365, %f366, 0f00000000;
	fma.rn.f32 	%f368, %f365, 0f37CBAC00, 0fBAB607ED;
	selp.f32 	%f369, 0fB94D4153, %f368, %p143;
	selp.f32 	%f370, 0f3C0885E4, 0f3D2AAABB, %p143;
	fma.rn.f32 	%f371, %f369, %f365, %f370;
	selp.f32 	%f372, 0fBE2AAAA8, 0fBEFFFFFF, %p143;
	fma.rn.f32 	%f373, %f371, %f365, %f372;
	fma.rn.f32 	%f374, %f373, %f367, %f366;
	and.b32  	%r1356, %r1354, 2;
	setp.eq.s32 	%p144, %r1356, 0;
	mov.f32 	%f375, 0f00000000;
	sub.f32 	%f376, %f375, %f374;
	selp.f32 	%f46, %f374, %f376, %p144;
	mov.u32 	%r2112, %r2128;
	mov.f32 	%f874, %f882;
	@%p142 bra 	$L__BB4_195;
	setp.eq.f32 	%p145, %f42, 0f7F800000;
	@%p145 bra 	$L__BB4_194;
	mov.b32 	%r608, %f40;
	shl.b32 	%r1358, %r608, 8;
	or.b32  	%r609, %r1358, -2147483648;
	mov.b64 	%rd339, 0;
	mov.b32 	%r2109, 0;
	mov.u64 	%rd337, __cudart_i2opi_f;
	mov.u64 	%rd338, %rd1;
$L__BB4_190:
	.pragma "nounroll";
	ld.global.nc.u32 	%r1359, [%rd337];
	mad.wide.u32 	%rd159, %r1359, %r609, %rd339;
	shr.u64 	%rd339, %rd159, 32;
	st.local.u32 	[%rd338], %rd159;
	add.s32 	%r2109, %r2109, 1;
	add.s64 	%rd338, %rd338, 4;
	add.s64 	%rd337, %rd337, 4;
	setp.ne.s32 	%p146, %r2109, 6;
	@%p146 bra 	$L__BB4_190;
	shr.u32 	%r1360, %r608, 23;
	st.local.u32 	[%rd1+24], %rd339;
	and.b32  	%r612, %r1360, 31;
	and.b32  	%r1361, %r1360, 224;
	add.s32 	%r1362, %r1361, -128;
	shr.u32 	%r1363, %r1362, 5;
	mul.wide.u32 	%rd160, %r1363, 4;
	sub.s64 	%rd42, %rd1, %rd160;
	ld.local.u32 	%r2110, [%rd42+24];
	ld.local.u32 	%r2111, [%rd42+20];
	setp.eq.s32 	%p147, %r612, 0;
	@%p147 bra 	$L__BB4_193;
	shf.l.wrap.b32 	%r2110, %r2111, %r2110, %r612;
	ld.local.u32 	%r1364, [%rd42+16];
	shf.l.wrap.b32 	%r2111, %r1364, %r2111, %r612;
$L__BB4_193:
	shr.u32 	%r1365, %r2110, 30;
	shf.l.wrap.b32 	%r1366, %r2111, %r2110, 2;
	shl.b32 	%r1367, %r2111, 2;
	shr.u32 	%r1368, %r1366, 31;
	add.s32 	%r1369, %r1368, %r1365;
	neg.s32 	%r1370, %r1369;
	setp.lt.s32 	%p148, %r608, 0;
	selp.b32 	%r2112, %r1370, %r1369, %p148;
	xor.b32  	%r1371, %r1366, %r608;
	shr.s32 	%r1372, %r1366, 31;
	xor.b32  	%r1373, %r1372, %r1366;
	xor.b32  	%r1374, %r1372, %r1367;
	cvt.u64.u32 	%rd161, %r1373;
	shl.b64 	%rd162, %rd161, 32;
	cvt.u64.u32 	%rd163, %r1374;
	or.b64  	%rd164, %rd162, %rd163;
	cvt.rn.f64.s64 	%fd318, %rd164;
	mul.f64 	%fd319, %fd318, 0d3BF921FB54442D19;
	cvt.rn.f32.f64 	%f377, %fd319;
	neg.f32 	%f378, %f377;
	setp.lt.s32 	%p149, %r1371, 0;
	selp.f32 	%f874, %f378, %f377, %p149;
	bra.uni 	$L__BB4_195;
$L__BB4_194:
	mov.f32 	%f379, 0f00000000;
	mul.rn.f32 	%f874, %f40, %f379;
	mov.b32 	%r2112, 0;
$L__BB4_195:
	setp.eq.f32 	%p150, %f4, 0f3F800000;
	mul.rn.f32 	%f381, %f874, %f874;
	and.b32  	%r1376, %r2112, 1;
	setp.eq.b32 	%p151, %r1376, 1;
	selp.f32 	%f382, 0f3F800000, %f874, %p151;
	fma.rn.f32 	%f383, %f381, %f382, 0f00000000;
	fma.rn.f32 	%f384, %f381, 0f37CBAC00, 0fBAB607ED;
	selp.f32 	%f385, %f384, 0fB94D4153, %p151;
	selp.f32 	%f386, 0f3D2AAABB, 0f3C0885E4, %p151;
	fma.rn.f32 	%f387, %f385, %f381, %f386;
	selp.f32 	%f388, 0fBEFFFFFF, 0fBE2AAAA8, %p151;
	fma.rn.f32 	%f389, %f387, %f381, %f388;
	fma.rn.f32 	%f390, %f389, %f383, %f382;
	and.b32  	%r1377, %r2112, 2;
	setp.eq.s32 	%p152, %r1377, 0;
	mov.f32 	%f391, 0f00000000;
	sub.f32 	%f392, %f391, %f390;
	selp.f32 	%f393, %f390, %f392, %p152;
	cvt.f64.f32 	%fd320, %f393;
	mul.f64 	%fd321, %fd320, 0d0000000000000000;
	add.f64 	%fd322, %fd40, 0d0000000000000000;
	cvt.f64.f32 	%fd323, %f46;
	add.f64 	%fd324, %fd322, %fd323;
	mov.f64 	%fd325, 0d0000000000000000;
	sub.f64 	%fd326, %fd325, %fd39;
	sub.f64 	%fd327, %fd326, %fd321;
	mul.f64 	%fd328, %fd41, 0d3FE0000000000000;
	add.f64 	%fd329, %fd42, %fd42;
	mul.f64 	%fd330, %fd41, 0d0000000000000000;
	sub.f64 	%fd331, %fd329, %fd330;
	mul.f64 	%fd332, %fd331, 0d3FD0000000000000;
	cvt.rn.f32.f64 	%f394, %fd328;
	sqrt.rn.f32 	%f395, %f394;
	cvt.f64.f32 	%fd333, %f395;
	add.f64 	%fd334, %fd333, %fd333;
	div.rn.f64 	%fd335, %fd332, %fd334;
	mul.f64 	%fd336, %fd333, 0dBFC999999999999A;
	mul.f64 	%fd337, %fd335, 0d3FC999999999999A;
	cvt.rn.f32.f64 	%f396, %fd336;
	fma.rn.f32 	%f397, %f396, 0f3BBB989D, 0f3F000000;
	cvt.sat.f32.f32 	%f398, %f397;
	mov.f32 	%f399, 0f4B400001;
	mov.f32 	%f400, 0f437C0000;
	fma.rm.f32 	%f401, %f398, %f400, %f399;
	add.f32 	%f402, %f401, 0fCB40007F;
	neg.f32 	%f403, %f402;
	fma.rn.f32 	%f404, %f396, 0f3FB8AA3B, %f403;
	fma.rn.f32 	%f405, %f396, 0f32A57060, %f404;
	mov.b32 	%r1378, %f401;
	shl.b32 	%r1379, %r1378, 23;
	mov.b32 	%f406, %r1379;
	ex2.approx.ftz.f32 	%f407, %f405;
	mul.f32 	%f408, %f407, %f406;
	cvt.f64.f32 	%fd338, %f408;
	mul.f64 	%fd339, %fd337, %fd338;
	mul.f64 	%fd340, %fd339, 0d4034000000000000;
	fma.rn.f64 	%fd341, %fd338, 0d0000000000000000, %fd340;
	mul.f64 	%fd342, %fd324, 0d3FE0000000000000;
	add.f64 	%fd343, %fd327, %fd327;
	mul.f64 	%fd344, %fd324, 0d0000000000000000;
	sub.f64 	%fd345, %fd343, %fd344;
	mul.f64 	%fd346, %fd345, 0d3FD0000000000000;
	cvt.rn.f32.f64 	%f409, %fd342;
	fma.rn.f32 	%f410, %f409, 0f3BBB989D, 0f3F000000;
	cvt.sat.f32.f32 	%f411, %f410;
	fma.rm.f32 	%f412, %f411, %f400, %f399;
	add.f32 	%f413, %f412, 0fCB40007F;
	neg.f32 	%f414, %f413;
	fma.rn.f32 	%f415, %f409, 0f3FB8AA3B, %f414;
	fma.rn.f32 	%f416, %f409, 0f32A57060, %f415;
	mov.b32 	%r1380, %f412;
	shl.b32 	%r1381, %r1380, 23;
	mov.b32 	%f417, %r1381;
	ex2.approx.ftz.f32 	%f418, %f416;
	mul.f32 	%f419, %f418, %f417;
	cvt.f64.f32 	%fd347, %f419;
	mul.f64 	%fd348, %fd346, %fd347;
	sub.f64 	%fd349, %fd325, %fd348;
	add.f64 	%fd350, %fd349, %fd341;
	add.f64 	%fd841, %fd36, %fd350;
	mov.f32 	%f875, 0f3F800000;
	@%p150 bra 	$L__BB4_200;
	setp.nan.f32 	%p153, %f5, %f5;
	@%p153 bra 	$L__BB4_199;
	setp.neu.f32 	%p154, %f4, 0f00000000;
	setp.neu.f32 	%p155, %f5, 0f7F800000;
	and.pred  	%p156, %p154, %p155;
	mov.f32 	%f875, %f8;
	@%p156 bra 	$L__BB4_200;
	add.f32 	%f420, %f4, %f4;
	mov.b32 	%r1382, %f420;
	and.b32  	%r1383, %r1382, 2147483647;
	mov.b32 	%f875, %r1383;
	bra.uni 	$L__BB4_200;
$L__BB4_199:
	mov.f32 	%f421, 0f40000000;
	add.rn.f32 	%f875, %f4, %f421;
$L__BB4_200:
	setp.eq.f32 	%p157, %f4, 0f3F800000;
	mov.f32 	%f876, 0f3F800000;
	@%p157 bra 	$L__BB4_207;
	setp.nan.f32 	%p158, %f5, %f5;
	@%p158 bra 	$L__BB4_206;
	setp.eq.f32 	%p159, %f4, 0f00000000;
	setp.eq.f32 	%p160, %f5, 0f7F800000;
	or.pred  	%p161, %p159, %p160;
	@%p161 bra 	$L__BB4_205;
	setp.geu.f32 	%p162, %f4, 0f00000000;
	mov.f32 	%f876, %f12;
	@%p162 bra 	$L__BB4_207;
	neg.f32 	%f876, %f12;
	bra.uni 	$L__BB4_207;
$L__BB4_205:
	add.f32 	%f876, %f4, %f4;
	bra.uni 	$L__BB4_207;
$L__BB4_206:
	mov.f32 	%f423, 0f3F800000;
	add.rn.f32 	%f876, %f4, %f423;
$L__BB4_207:
	setp.ltu.f32 	%p163, %f19, 0f47CE4780;
	cvt.f64.f32 	%fd351, %f876;
	add.f64 	%fd352, %fd351, %fd351;
	cvt.f64.f32 	%fd44, %f875;
	fma.rn.f64 	%fd45, %fd352, 0d0000000000000000, 0d0000000000000000;
	mov.u32 	%r2116, %r2120;
	mov.f32 	%f877, %f878;
	@%p163 bra 	$L__BB4_215;
	setp.eq.f32 	%p164, %f19, 0f7F800000;
	@%p164 bra 	$L__BB4_214;
	mov.b32 	%r621, %f17;
	shl.b32 	%r1385, %r621, 8;
	or.b32  	%r622, %r1385, -2147483648;
	mov.b64 	%rd342, 0;
	mov.b32 	%r2113, 0;
	mov.u64 	%rd340, __cudart_i2opi_f;
	mov.u64 	%rd341, %rd2;
$L__BB4_210:
	.pragma "nounroll";
	ld.global.nc.u32 	%r1386, [%rd340];
	mad.wide.u32 	%rd167, %r1386, %r622, %rd342;
	shr.u64 	%rd342, %rd167, 32;
	st.local.u32 	[%rd341], %rd167;
	add.s32 	%r2113, %r2113, 1;
	add.s64 	%rd341, %rd341, 4;
	add.s64 	%rd340, %rd340, 4;
	setp.ne.s32 	%p165, %r2113, 6;
	@%p165 bra 	$L__BB4_210;
	shr.u32 	%r1387, %r621, 23;
	st.local.u32 	[%rd2+24], %rd342;
	and.b32  	%r625, %r1387, 31;
	and.b32  	%r1388, %r1387, 224;
	add.s32 	%r1389, %r1388, -128;
	shr.u32 	%r1390, %r1389, 5;
	mul.wide.u32 	%rd168, %r1390, 4;
	sub.s64 	%rd49, %rd2, %rd168;
	ld.local.u32 	%r2114, [%rd49+24];
	ld.local.u32 	%r2115, [%rd49+20];
	setp.eq.s32 	%p166, %r625, 0;
	@%p166 bra 	$L__BB4_213;
	shf.l.wrap.b32 	%r2114, %r2115, %r2114, %r625;
	ld.local.u32 	%r1391, [%rd49+16];
	shf.l.wrap.b32 	%r2115, %r1391, %r2115, %r625;
$L__BB4_213:
	shr.u32 	%r1392, %r2114, 30;
	shf.l.wrap.b32 	%r1393, %r2115, %r2114, 2;
	shl.b32 	%r1394, %r2115, 2;
	shr.u32 	%r1395, %r1393, 31;
	add.s32 	%r1396, %r1395, %r1392;
	neg.s32 	%r1397, %r1396;
	setp.lt.s32 	%p167, %r621, 0;
	selp.b32 	%r2116, %r1397, %r1396, %p167;
	xor.b32  	%r1398, %r1393, %r621;
	shr.s32 	%r1399, %r1393, 31;
	xor.b32  	%r1400, %r1399, %r1393;
	xor.b32  	%r1401, %r1399, %r1394;
	cvt.u64.u32 	%rd169, %r1400;
	shl.b64 	%rd170, %rd169, 32;
	cvt.u64.u32 	%rd171, %r1401;
	or.b64  	%rd172, %rd170, %rd171;
	cvt.rn.f64.s64 	%fd353, %rd172;
	mul.f64 	%fd354, %fd353, 0d3BF921FB54442D19;
	cvt.rn.f32.f64 	%f424, %fd354;
	neg.f32 	%f425, %f424;
	setp.lt.s32 	%p168, %r1398, 0;
	selp.f32 	%f877, %f425, %f424, %p168;
	bra.uni 	$L__BB4_215;
$L__BB4_214:
	mov.f32 	%f426, 0f00000000;
	mul.rn.f32 	%f877, %f17, %f426;
	mov.b32 	%r2116, 0;
$L__BB4_215:
	setp.ltu.f32 	%p169, %f19, 0f47CE4780;
	add.s32 	%r1403, %r2116, 1;
	mul.rn.f32 	%f427, %f877, %f877;
	and.b32  	%r1404, %r2116, 1;
	setp.eq.b32 	%p170, %r1404, 1;
	selp.f32 	%f428, %f877, 0f3F800000, %p170;
	fma.rn.f32 	%f429, %f427, %f428, 0f00000000;
	fma.rn.f32 	%f430, %f427, 0f37CBAC00, 0fBAB607ED;
	selp.f32 	%f431, 0fB94D4153, %f430, %p170;
	selp.f32 	%f432, 0f3C0885E4, 0f3D2AAABB, %p170;
	fma.rn.f32 	%f433, %f431, %f427, %f432;
	selp.f32 	%f434, 0fBE2AAAA8, 0fBEFFFFFF, %p170;
	fma.rn.f32 	%f435, %f433, %f427, %f434;
	fma.rn.f32 	%f436, %f435, %f429, %f428;
	and.b32  	%r1405, %r1403, 2;
	setp.eq.s32 	%p171, %r1405, 0;
	mov.f32 	%f437, 0f00000000;
	sub.f32 	%f438, %f437, %f436;
	selp.f32 	%f60, %f436, %f438, %p171;
	@%p169 bra 	$L__BB4_223;
	setp.eq.f32 	%p172, %f19, 0f7F800000;
	@%p172 bra 	$L__BB4_222;
	mov.b32 	%r634, %f17;
	shl.b32 	%r1407, %r634, 8;
	or.b32  	%r635, %r1407, -2147483648;
	mov.b64 	%rd345, 0;
	mov.b32 	%r2117, 0;
	mov.u64 	%rd343, __cudart_i2opi_f;
	mov.u64 	%rd344, %rd1;
$L__BB4_218:
	.pragma "nounroll";
	ld.global.nc.u32 	%r1408, [%rd343];
	mad.wide.u32 	%rd175, %r1408, %r635, %rd345;
	shr.u64 	%rd345, %rd175, 32;
	st.local.u32 	[%rd344], %rd175;
	add.s32 	%r2117, %r2117, 1;
	add.s64 	%rd344, %rd344, 4;
	add.s64 	%rd343, %rd343, 4;
	setp.ne.s32 	%p173, %r2117, 6;
	@%p173 bra 	$L__BB4_218;
	shr.u32 	%r1409, %r634, 23;
	st.local.u32 	[%rd1+24], %rd345;
	and.b32  	%r638, %r1409, 31;
	and.b32  	%r1410, %r1409, 224;
	add.s32 	%r1411, %r1410, -128;
	shr.u32 	%r1412, %r1411, 5;
	mul.wide.u32 	%rd176, %r1412, 4;
	sub.s64 	%rd56, %rd1, %rd176;
	ld.local.u32 	%r2118, [%rd56+24];
	ld.local.u32 	%r2119, [%rd56+20];
	setp.eq.s32 	%p174, %r638, 0;
	@%p174 bra 	$L__BB4_221;
	shf.l.wrap.b32 	%r2118, %r2119, %r2118, %r638;
	ld.local.u32 	%r1413, [%rd56+16];
	shf.l.wrap.b32 	%r2119, %r1413, %r2119, %r638;
$L__BB4_221:
	shr.u32 	%r1414, %r2118, 30;
	shf.l.wrap.b32 	%r1415, %r2119, %r2118, 2;
	shl.b32 	%r1416, %r2119, 2;
	shr.u32 	%r1417, %r1415, 31;
	add.s32 	%r1418, %r1417, %r1414;
	neg.s32 	%r1419, %r1418;
	setp.lt.s32 	%p175, %r634, 0;
	selp.b32 	%r2120, %r1419, %r1418, %p175;
	xor.b32  	%r1420, %r1415, %r634;
	shr.s32 	%r1421, %r1415, 31;
	xor.b32  	%r1422, %r1421, %r1415;
	xor.b32  	%r1423, %r1421, %r1416;
	cvt.u64.u32 	%rd177, %r1422;
	shl.b64 	%rd178, %rd177, 32;
	cvt.u64.u32 	%rd179, %r1423;
	or.b64  	%rd180, %rd178, %rd179;
	cvt.rn.f64.s64 	%fd355, %rd180;
	mul.f64 	%fd356, %fd355, 0d3BF921FB54442D19;
	cvt.rn.f32.f64 	%f439, %fd356;
	neg.f32 	%f440, %f439;
	setp.lt.s32 	%p176, %r1420, 0;
	selp.f32 	%f878, %f440, %f439, %p176;
	bra.uni 	$L__BB4_223;
$L__BB4_222:
	mov.f32 	%f441, 0f00000000;
	mul.rn.f32 	%f878, %f17, %f441;
	mov.b32 	%r2120, 0;
$L__BB4_223:
	setp.eq.f32 	%p177, %f27, 0f3F800000;
	mul.rn.f32 	%f443, %f878, %f878;
	and.b32  	%r1425, %r2120, 1;
	setp.eq.b32 	%p178, %r1425, 1;
	selp.f32 	%f444, 0f3F800000, %f878, %p178;
	fma.rn.f32 	%f445, %f443, %f444, 0f00000000;
	fma.rn.f32 	%f446, %f443, 0f37CBAC00, 0fBAB607ED;
	selp.f32 	%f447, %f446, 0fB94D4153, %p178;
	selp.f32 	%f448, 0f3D2AAABB, 0f3C0885E4, %p178;
	fma.rn.f32 	%f449, %f447, %f443, %f448;
	selp.f32 	%f450, 0fBEFFFFFF, 0fBE2AAAA8, %p178;
	fma.rn.f32 	%f451, %f449, %f443, %f450;
	fma.rn.f32 	%f452, %f451, %f445, %f444;
	and.b32  	%r1426, %r2120, 2;
	setp.eq.s32 	%p179, %r1426, 0;
	mov.f32 	%f453, 0f00000000;
	sub.f32 	%f454, %f453, %f452;
	selp.f32 	%f455, %f452, %f454, %p179;
	cvt.f64.f32 	%fd357, %f455;
	mul.f64 	%fd46, %fd357, 0d0000000000000000;
	cvt.f64.f32 	%fd47, %f60;
	mov.f32 	%f879, 0f3F800000;
	@%p177 bra 	$L__BB4_228;
	setp.nan.f32 	%p180, %f28, %f28;
	@%p180 bra 	$L__BB4_227;
	setp.neu.f32 	%p181, %f27, 0f00000000;
	setp.neu.f32 	%p182, %f28, 0f7F800000;
	and.pred  	%p183, %p181, %p182;
	mov.f32 	%f879, %f31;
	@%p183 bra 	$L__BB4_228;
	add.f32 	%f456, %f27, %f27;
	mov.b32 	%r1427, %f456;
	and.b32  	%r1428, %r1427, 2147483647;
	mov.b32 	%f879, %r1428;
	bra.uni 	$L__BB4_228;
$L__BB4_227:
	mov.f32 	%f457, 0f40000000;
	add.rn.f32 	%f879, %f27, %f457;
$L__BB4_228:
	setp.eq.f32 	%p184, %f27, 0f3F800000;
	mov.f32 	%f880, 0f3F800000;
	@%p184 bra 	$L__BB4_235;
	setp.nan.f32 	%p185, %f28, %f28;
	@%p185 bra 	$L__BB4_234;
	setp.eq.f32 	%p186, %f27, 0f00000000;
	setp.eq.f32 	%p187, %f28, 0f7F800000;
	or.pred  	%p188, %p186, %p187;
	@%p188 bra 	$L__BB4_233;
	setp.geu.f32 	%p189, %f27, 0f00000000;
	mov.f32 	%f880, %f35;
	@%p189 bra 	$L__BB4_235;
	neg.f32 	%f880, %f35;
	bra.uni 	$L__BB4_235;
$L__BB4_233:
	add.f32 	%f880, %f27, %f27;
	bra.uni 	$L__BB4_235;
$L__BB4_234:
	mov.f32 	%f459, 0f3F800000;
	add.rn.f32 	%f880, %f27, %f459;
$L__BB4_235:
	setp.ltu.f32 	%p190, %f42, 0f47CE4780;
	cvt.f64.f32 	%fd358, %f880;
	add.f64 	%fd359, %fd44, 0d0000000000000000;
	cvt.f64.f32 	%fd360, %f879;
	add.f64 	%fd48, %fd359, %fd360;
	fma.rn.f64 	%fd49, %fd358, 0d4000000000000000, %fd45;
	mov.u32 	%r2124, %r2128;
	mov.f32 	%f881, %f882;
	@%p190 bra 	$L__BB4_243;
	setp.eq.f32 	%p191, %f42, 0f7F800000;
	@%p191 bra 	$L__BB4_242;
	mov.b32 	%r647, %f40;
	shl.b32 	%r1430, %r647, 8;
	or.b32  	%r648, %r1430, -2147483648;
	mov.b64 	%rd348, 0;
	mov.b32 	%r2121, 0;
	mov.u64 	%rd346, __cudart_i2opi_f;
	mov.u64 	%rd347, %rd2;
$L__BB4_238:
	.pragma "nounroll";
	ld.global.nc.u32 	%r1431, [%rd346];
	mad.wide.u32 	%rd183, %r1431, %r648, %rd348;
	shr.u64 	%rd348, %rd183, 32;
	st.local.u32 	[%rd347], %rd183;
	add.s32 	%r2121, %r2121, 1;
	add.s64 	%rd347, %rd347, 4;
	add.s64 	%rd346, %rd346, 4;
	setp.ne.s32 	%p192, %r2121, 6;
	@%p192 bra 	$L__BB4_238;
	shr.u32 	%r1432, %r647, 23;
	st.local.u32 	[%rd2+24], %rd348;
	and.b32  	%r651, %r1432, 31;
	and.b32  	%r1433, %r1432, 224;
	add.s32 	%r1434, %r1433, -128;
	shr.u32 	%r1435, %r1434, 5;
	mul.wide.u32 	%rd184, %r1435, 4;
	sub.s64 	%rd63, %rd2, %rd184;
	ld.local.u32 	%r2122, [%rd63+24];
	ld.local.u32 	%r2123, [%rd63+20];
	setp.eq.s32 	%p193, %r651, 0;
	@%p193 bra 	$L__BB4_241;
	shf.l.wrap.b32 	%r2122, %r2123, %r2122, %r651;
	ld.local.u32 	%r1436, [%rd63+16];
	shf.l.wrap.b32 	%r2123, %r1436, %r2123, %r651;
$L__BB4_241:
	shr.u32 	%r1437, %r2122, 30;
	shf.l.wrap.b32 	%r1438, %r2123, %r2122, 2;
	shl.b32 	%r1439, %r2123, 2;
	shr.u32 	%r1440, %r1438, 31;
	add.s32 	%r1441, %r1440, %r1437;
	neg.s32 	%r1442, %r1441;
	setp.lt.s32 	%p194, %r647, 0;
	selp.b32 	%r2124, %r1442, %r1441, %p194;
	xor.b32  	%r1443, %r1438, %r647;
	shr.s32 	%r1444, %r1438, 31;
	xor.b32  	%r1445, %r1444, %r1438;
	xor.b32  	%r1446, %r1444, %r1439;
	cvt.u64.u32 	%rd185, %r1445;
	shl.b64 	%rd186, %rd185, 32;
	cvt.u64.u32 	%rd187, %r1446;
	or.b64  	%rd188, %rd186, %rd187;
	cvt.rn.f64.s64 	%fd361, %rd188;
	mul.f64 	%fd362, %fd361, 0d3BF921FB54442D19;
	cvt.rn.f32.f64 	%f460, %fd362;
	neg.f32 	%f461, %f460;
	setp.lt.s32 	%p195, %r1443, 0;
	selp.f32 	%f881, %f461, %f460, %p195;
	bra.uni 	$L__BB4_243;
$L__BB4_242:
	mov.f32 	%f462, 0f00000000;
	mul.rn.f32 	%f881, %f40, %f462;
	mov.b32 	%r2124, 0;
$L__BB4_243:
	setp.ltu.f32 	%p196, %f42, 0f47CE4780;
	add.s32 	%r1448, %r2124, 1;
	mul.rn.f32 	%f463, %f881, %f881;
	and.b32  	%r1449, %r2124, 1;
	setp.eq.b32 	%p197, %r1449, 1;
	selp.f32 	%f464, %f881, 0f3F800000, %p197;
	fma.rn.f32 	%f465, %f463, %f464, 0f00000000;
	fma.rn.f32 	%f466, %f463, 0f37CBAC00, 0fBAB607ED;
	selp.f32 	%f467, 0fB94D4153, %f466, %p197;
	selp.f32 	%f468, 0f3C0885E4, 0f3D2AAABB, %p197;
	fma.rn.f32 	%f469, %f467, %f463, %f468;
	selp.f32 	%f470, 0fBE2AAAA8, 0fBEFFFFFF, %p197;
	fma.rn.f32 	%f471, %f469, %f463, %f470;
	fma.rn.f32 	%f472, %f471, %f465, %f464;
	and.b32  	%r1450, %r1448, 2;
	setp.eq.s32 	%p198, %r1450, 0;
	mov.f32 	%f473, 0f00000000;
	sub.f32 	%f474, %f473, %f472;
	selp.f32 	%f74, %f472, %f474, %p198;
	@%p196 bra 	$L__BB4_251;
	setp.eq.f32 	%p199, %f42, 0f7F800000;
	@%p199 bra 	$L__BB4_250;
	mov.b32 	%r660, %f40;
	shl.b32 	%r1452, %r660, 8;
	or.b32  	%r661, %r1452, -2147483648;
	mov.b64 	%rd349, 0;
	mov.b32 	%r2125, 0;
	mov.u64 	%rd191, __cudart_i2opi_f;
$L__BB4_246:
	.pragma "nounroll";
	mul.wide.u32 	%rd190, %r2125, 4;
	add.s64 	%rd192, %rd191, %rd190;
	ld.global.nc.u32 	%r1453, [%rd192];
	mad.wide.u32 	%rd193, %r1453, %r661, %rd349;
	shr.u64 	%rd349, %rd193, 32;
	add.s64 	%rd194, %rd1, %rd190;
	st.local.u32 	[%rd194], %rd193;
	add.s32 	%r2125, %r2125, 1;
	setp.ne.s32 	%p200, %r2125, 6;
	@%p200 bra 	$L__BB4_246;
	shr.u32 	%r1454, %r660, 23;
	st.local.u32 	[%rd1+24], %rd349;
	and.b32  	%r664, %r1454, 31;
	and.b32  	%r1455, %r1454, 224;
	add.s32 	%r1456, %r1455, -128;
	shr.u32 	%r1457, %r1456, 5;
	mul.wide.u32 	%rd195, %r1457, 4;
	sub.s64 	%rd66, %rd1, %rd195;
	ld.local.u32 	%r2126, [%rd66+24];
	ld.local.u32 	%r2127, [%rd66+20];
	setp.eq.s32 	%p201, %r664, 0;
	@%p201 bra 	$L__BB4_249;
	shf.l.wrap.b32 	%r2126, %r2127, %r2126, %r664;
	ld.local.u32 	%r1458, [%rd66+16];
	shf.l.wrap.b32 	%r2127, %r1458, %r2127, %r664;
$L__BB4_249:
	shr.u32 	%r1459, %r2126, 30;
	shf.l.wrap.b32 	%r1460, %r2127, %r2126, 2;
	shl.b32 	%r1461, %r2127, 2;
	shr.u32 	%r1462, %r1460, 31;
	add.s32 	%r1463, %r1462, %r1459;
	neg.s32 	%r1464, %r1463;
	setp.lt.s32 	%p202, %r660, 0;
	selp.b32 	%r2128, %r1464, %r1463, %p202;
	xor.b32  	%r1465, %r1460, %r660;
	shr.s32 	%r1466, %r1460, 31;
	xor.b32  	%r1467, %r1466, %r1460;
	xor.b32  	%r1468, %r1466, %r1461;
	cvt.u64.u32 	%rd196, %r1467;
	shl.b64 	%rd197, %rd196, 32;
	cvt.u64.u32 	%rd198, %r1468;
	or.b64  	%rd199, %rd197, %rd198;
	cvt.rn.f64.s64 	%fd363, %rd199;
	mul.f64 	%fd364, %fd363, 0d3BF921FB54442D19;
	cvt.rn.f32.f64 	%f475, %fd364;
	neg.f32 	%f476, %f475;
	setp.lt.s32 	%p203, %r1465, 0;
	selp.f32 	%f882, %f476, %f475, %p203;
	bra.uni 	$L__BB4_251;
$L__BB4_250:
	mov.f32 	%f477, 0f00000000;
	mul.rn.f32 	%f882, %f40, %f477;
	mov.b32 	%r2128, 0;
$L__BB4_251:
	mul.rn.f32 	%f478, %f882, %f882;
	and.b32  	%r1470, %r2128, 1;
	setp.eq.b32 	%p204, %r1470, 1;
	selp.f32 	%f479, 0f3F800000, %f882, %p204;
	fma.rn.f32 	%f480, %f478, %f479, 0f00000000;
	fma.rn.f32 	%f481, %f478, 0f37CBAC00, 0fBAB607ED;
	selp.f32 	%f482, %f481, 0fB94D4153, %p204;
	selp.f32 	%f483, 0f3D2AAABB, 0f3C0885E4, %p204;
	fma.rn.f32 	%f484, %f482, %f478, %f483;
	selp.f32 	%f485, 0fBEFFFFFF, 0fBE2AAAA8, %p204;
	fma.rn.f32 	%f486, %f484, %f478, %f485;
	fma.rn.f32 	%f487, %f486, %f480, %f479;
	and.b32  	%r1471, %r2128, 2;
	setp.eq.s32 	%p205, %r1471, 0;
	mov.f32 	%f488, 0f00000000;
	sub.f32 	%f489, %f488, %f487;
	selp.f32 	%f490, %f487, %f489, %p205;
	cvt.f64.f32 	%fd365, %f490;
	add.f64 	%fd366, %fd47, 0d0000000000000000;
	cvt.f64.f32 	%fd367, %f74;
	add.f64 	%fd368, %fd366, %fd367;
	mov.f64 	%fd369, 0d0000000000000000;
	sub.f64 	%fd370, %fd369, %fd46;
	fma.rn.f64 	%fd371, %fd365, 0dC01921FB54442D18, %fd370;
	mul.f64 	%fd372, %fd48, 0d3FE0000000000000;
	add.f64 	%fd373, %fd49, %fd49;
	mul.f64 	%fd374, %fd48, 0d0000000000000000;
	sub.f64 	%fd375, %fd373, %fd374;
	mul.f64 	%fd376, %fd375, 0d3FD0000000000000;
	cvt.rn.f32.f64 	%f491, %fd372;
	sqrt.rn.f32 	%f492, %f491;
	cvt.f64.f32 	%fd377, %f492;
	add.f64 	%fd378, %fd377, %fd377;
	div.rn.f64 	%fd379, %fd376, %fd378;
	mul.f64 	%fd380, %fd377, 0dBFC999999999999A;
	mul.f64 	%fd381, %fd379, 0d3FC999999999999A;
	cvt.rn.f32.f64 	%f493, %fd380;
	fma.rn.f32 	%f494, %f493, 0f3BBB989D, 0f3F000000;
	cvt.sat.f32.f32 	%f495, %f494;
	mov.f32 	%f496, 0f4B400001;
	mov.f32 	%f497, 0f437C0000;
	fma.rm.f32 	%f498, %f495, %f497, %f496;
	add.f32 	%f499, %f498, 0fCB40007F;
	neg.f32 	%f500, %f499;
	fma.rn.f32 	%f501, %f493, 0f3FB8AA3B, %f500;
	fma.rn.f32 	%f502, %f493, 0f32A57060, %f501;
	mov.b32 	%r1472, %f498;
	shl.b32 	%r1473, %r1472, 23;
	mov.b32 	%f503, %r1473;
	ex2.approx.ftz.f32 	%f504, %f502;
	mul.f32 	%f505, %f504, %f503;
	cvt.f64.f32 	%fd382, %f505;
	mul.f64 	%fd383, %fd381, %fd382;
	mul.f64 	%fd384, %fd383, 0d4034000000000000;
	fma.rn.f64 	%fd385, %fd382, 0d0000000000000000, %fd384;
	mul.f64 	%fd386, %fd368, 0d3FE0000000000000;
	add.f64 	%fd387, %fd371, %fd371;
	mul.f64 	%fd388, %fd368, 0d0000000000000000;
	sub.f64 	%fd389, %fd387, %fd388;
	mul.f64 	%fd390, %fd389, 0d3FD0000000000000;
	cvt.rn.f32.f64 	%f506, %fd386;
	fma.rn.f32 	%f507, %f506, 0f3BBB989D, 0f3F000000;
	cvt.sat.f32.f32 	%f508, %f507;
	fma.rm.f32 	%f509, %f508, %f497, %f496;
	add.f32 	%f510, %f509, 0fCB40007F;
	neg.f32 	%f511, %f510;
	fma.rn.f32 	%f512, %f506, 0f3FB8AA3B, %f511;
	fma.rn.f32 	%f513, %f506, 0f32A57060, %f512;
	mov.b32 	%r1474, %f509;
	shl.b32 	%r1475, %r1474, 23;
	mov.b32 	%f514, %r1475;
	ex2.approx.ftz.f32 	%f515, %f513;
	mul.f32 	%f516, %f515, %f514;
	cvt.f64.f32 	%fd391, %f516;
	mul.f64 	%fd392, %fd390, %fd391;
	sub.f64 	%fd393, %fd369, %fd392;
	add.f64 	%fd394, %fd393, %fd385;
	add.f64 	%fd840, %fd36, %fd394;
	setp.lt.s32 	%p206, %r828, 1;
	@%p206 bra 	$L__BB4_409;
	mul.lo.s32 	%r673, %r2, %r828;
	mov.b32 	%r2129, 0;
	mov.f64 	%fd859, 0d0000000000000000;
	mov.f64 	%fd858, 0d3FF0000000000000;
	mov.u64 	%rd210, $str$2;
	mov.f64 	%fd860, %fd859;
	mov.f64 	%fd861, %fd858;
$L__BB4_253:
	mul.f64 	%fd397, %fd840, %fd840;
	fma.rn.f64 	%fd398, %fd841, %fd841, %fd397;
	sqrt.rn.f64 	%fd399, %fd398;
	setp.geu.f64 	%p207, %fd399, 0d3E45798EE2308C3A;
	@%p207 bra 	$L__BB4_255;
	mov.u64 	%rd308, $str$1;
	cvta.global.u64 	%rd309, %rd308;
	{ // callseq 13, 0
	.param .b64 param0;
	st.param.b64 	[param0], %rd309;
	.param .b64 param1;
	st.param.b64 	[param1], 0;
	.param .b32 retval0;
	call.uni (retval0), 
	vprintf, 
	(
	param0, 
	param1
	);
	ld.param.b32 	%r1770, [retval0];
	} // callseq 13
	bra.uni 	$L__BB4_409;
$L__BB4_255:
	fma.rn.f64 	%fd401, %fd861, %fd841, 0d0000000000000000;
	fma.rn.f64 	%fd60, %fd860, %fd840, %fd401;
	fma.rn.f64 	%fd402, %fd859, %fd841, 0d0000000000000000;
	fma.rn.f64 	%fd61, %fd858, %fd840, %fd402;
	mul.f64 	%fd403, %fd60, %fd841;
	mov.f64 	%fd404, 0d0000000000000000;
	sub.f64 	%fd405, %fd404, %fd403;
	mul.f64 	%fd406, %fd61, %fd840;
	sub.f64 	%fd62, %fd405, %fd406;
	mov.f64 	%fd850, 0d3FF0000000000000;
	mov.b32 	%r2130, 0;
$L__BB4_256:
	mul.f64 	%fd407, %fd60, %fd850;
	sub.f64 	%fd64, %fd835, %fd407;
	mul.f64 	%fd65, %fd64, 0d401921FB54442D18;
	abs.f64 	%fd66, %fd65;
	setp.neu.f64 	%p208, %fd66, 0d7FF0000000000000;
	@%p208 bra 	$L__BB4_258;
	mov.f64 	%fd413, 0d0000000000000000;
	mul.rn.f64 	%fd845, %fd65, %fd413;
	mov.b32 	%r2132, 1;
	bra.uni 	$L__BB4_261;
$L__BB4_258:
	mul.f64 	%fd408, %fd65, 0d3FE45F306DC9C883;
	cvt.rni.s32.f64 	%r2131, %fd408;
	cvt.rn.f64.s32 	%fd409, %r2131;
	fma.rn.f64 	%fd410, %fd409, 0dBFF921FB54442D18, %fd65;
	fma.rn.f64 	%fd411, %fd409, 0dBC91A62633145C00, %fd410;
	fma.rn.f64 	%fd845, %fd409, 0dB97B839A252049C0, %fd411;
	setp.ltu.f64 	%p209, %fd66, 0d41E0000000000000;
	@%p209 bra 	$L__BB4_260;
	{ // callseq 8, 0
	.param .b64 param0;
	st.param.f64 	[param0], %fd65;
	.param .align 16 .b8 retval0[16];
	call.uni (retval0), 
	__internal_trig_reduction_slowpathd, 
	(
	param0
	);
	ld.param.f64 	%fd845, [retval0];
	ld.param.b32 	%r2131, [retval0+8];
	} // callseq 8
$L__BB4_260:
	add.s32 	%r2132, %r2131, 1;
$L__BB4_261:
	mul.f64 	%fd414, %fd61, %fd850;
	sub.f64 	%fd415, %fd834, %fd414;
	shl.b32 	%r1480, %r2132, 6;
	cvt.u64.u32 	%rd200, %r1480;
	and.b64  	%rd201, %rd200, 64;
	add.s64 	%rd203, %rd122, %rd201;
	mul.rn.f64 	%fd416, %fd845, %fd845;
	and.b32  	%r1481, %r2132, 1;
	setp.eq.b32 	%p210, %r1481, 1;
	selp.f64 	%fd417, 0dBDA8FF8320FD8164, 0d3DE5DB65F9785EBA, %p210;
	ld.global.nc.v2.f64 	{%fd418, %fd419}, [%rd203];
	fma.rn.f64 	%fd420, %fd417, %fd416, %fd418;
	fma.rn.f64 	%fd421, %fd420, %fd416, %fd419;
	ld.global.nc.v2.f64 	{%fd422, %fd423}, [%rd203+16];
	fma.rn.f64 	%fd424, %fd421, %fd416, %fd422;
	fma.rn.f64 	%fd425, %fd424, %fd416, %fd423;
	ld.global.nc.v2.f64 	{%fd426, %fd427}, [%rd203+32];
	fma.rn.f64 	%fd428, %fd425, %fd416, %fd426;
	fma.rn.f64 	%fd429, %fd428, %fd416, %fd427;
	fma.rn.f64 	%fd430, %fd429, %fd845, %fd845;
	fma.rn.f64 	%fd431, %fd429, %fd416, 0d3FF0000000000000;
	selp.f64 	%fd432, %fd431, %fd430, %p210;
	and.b32  	%r1482, %r2132, 2;
	setp.eq.s32 	%p211, %r1482, 0;
	neg.f64 	%fd433, %fd432;
	selp.f64 	%fd72, %fd432, %fd433, %p211;
	mul.f64 	%fd434, %fd415, %fd415;
	fma.rn.f64 	%fd73, %fd64, %fd64, %fd434;
	mul.f64 	%fd74, %fd415, 0d401921FB54442D18;
	abs.f64 	%fd75, %fd74;
	setp.eq.f64 	%p212, %fd75, 0d7FF0000000000000;
	@%p212 bra 	$L__BB4_265;
	mul.f64 	%fd435, %fd74, 0d3FE45F306DC9C883;
	cvt.rni.s32.f64 	%r2133, %fd435;
	cvt.rn.f64.s32 	%fd436, %r2133;
	fma.rn.f64 	%fd437, %fd436, 0dBFF921FB54442D18, %fd74;
	fma.rn.f64 	%fd438, %fd436, 0dBC91A62633145C00, %fd437;
	fma.rn.f64 	%fd847, %fd436, 0dB97B839A252049C0, %fd438;
	setp.ltu.f64 	%p213, %fd75, 0d41E0000000000000;
	@%p213 bra 	$L__BB4_264;
	{ // callseq 9, 0
	.param .b64 param0;
	st.param.f64 	[param0], %fd74;
	.param .align 16 .b8 retval0[16];
	call.uni (retval0), 
	__internal_trig_reduction_slowpathd, 
	(
	param0
	);
	ld.param.f64 	%fd847, [retval0];
	ld.param.b32 	%r2133, [retval0+8];
	} // callseq 9
$L__BB4_264:
	add.s32 	%r2134, %r2133, 1;
	bra.uni 	$L__BB4_266;
$L__BB4_265:
	mov.f64 	%fd440, 0d0000000000000000;
	mul.rn.f64 	%fd847, %fd74, %fd440;
	mov.b32 	%r2134, 1;
$L__BB4_266:
	shl.b32 	%r1485, %r2134, 6;
	cvt.u64.u32 	%rd204, %r1485;
	and.b64  	%rd205, %rd204, 64;
	add.s64 	%rd207, %rd122, %rd205;
	mul.rn.f64 	%fd441, %fd847, %fd847;
	and.b32  	%r1486, %r2134, 1;
	setp.eq.b32 	%p214, %r1486, 1;
	selp.f64 	%fd442, 0dBDA8FF8320FD8164, 0d3DE5DB65F9785EBA, %p214;
	ld.global.nc.v2.f64 	{%fd443, %fd444}, [%rd207];
	fma.rn.f64 	%fd445, %fd442, %fd441, %fd443;
	fma.rn.f64 	%fd446, %fd445, %fd441, %fd444;
	ld.global.nc.v2.f64 	{%fd447, %fd448}, [%rd207+16];
	fma.rn.f64 	%fd449, %fd446, %fd441, %fd447;
	fma.rn.f64 	%fd450, %fd449, %fd441, %fd448;
	ld.global.nc.v2.f64 	{%fd451, %fd452}, [%rd207+32];
	fma.rn.f64 	%fd453, %fd450, %fd441, %fd451;
	fma.rn.f64 	%fd454, %fd453, %fd441, %fd452;
	fma.rn.f64 	%fd455, %fd454, %fd847, %fd847;
	fma.rn.f64 	%fd456, %fd454, %fd441, 0d3FF0000000000000;
	selp.f64 	%fd457, %fd456, %fd455, %p214;
	and.b32  	%r1487, %r2134, 2;
	setp.eq.s32 	%p215, %r1487, 0;
	mov.f64 	%fd458, 0d0000000000000000;
	sub.f64 	%fd459, %fd458, %fd457;
	selp.f64 	%fd460, %fd457, %fd459, %p215;
	add.f64 	%fd461, %fd72, 0d0000000000000000;
	add.f64 	%fd81, %fd461, %fd460;
	mul.f64 	%fd462, %fd73, 0d3FE0000000000000;
	sqrt.rn.f64 	%fd463, %fd462;
	mul.f64 	%fd82, %fd463, 0dBFC999999999999A;
	fma.rn.f64 	%fd464, %fd82, 0d3FF71547652B82FE, 0d4338000000000000;
	{
	.reg .b32 %temp; 
	mov.b64 	{%r686, %temp}, %fd464;
	}
	mov.f64 	%fd465, 0dC338000000000000;
	add.rn.f64 	%fd466, %fd464, %fd465;
	fma.rn.f64 	%fd467, %fd466, 0dBFE62E42FEFA39EF, %fd82;
	fma.rn.f64 	%fd468, %fd466, 0dBC7ABC9E3B39803F, %fd467;
	fma.rn.f64 	%fd469, %fd468, 0d3E5ADE1569CE2BDF, 0d3E928AF3FCA213EA;
	fma.rn.f64 	%fd470, %fd469, %fd468, 0d3EC71DEE62401315;
	fma.rn.f64 	%fd471, %fd470, %fd468, 0d3EFA01997C89EB71;
	fma.rn.f64 	%fd472, %fd471, %fd468, 0d3F2A01A014761F65;
	fma.rn.f64 	%fd473, %fd472, %fd468, 0d3F56C16C1852B7AF;
	fma.rn.f64 	%fd474, %fd473, %fd468, 0d3F81111111122322;
	fma.rn.f64 	%fd475, %fd474, %fd468, 0d3FA55555555502A1;
	fma.rn.f64 	%fd476, %fd475, %fd468, 0d3FC5555555555511;
	fma.rn.f64 	%fd477, %fd476, %fd468, 0d3FE000000000000B;
	fma.rn.f64 	%fd478, %fd477, %fd468, 0d3FF0000000000000;
	fma.rn.f64 	%fd479, %fd478, %fd468, 0d3FF0000000000000;
	{
	.reg .b32 %temp; 
	mov.b64 	{%r687, %temp}, %fd479;
	}
	{
	.reg .b32 %temp; 
	mov.b64 	{%temp, %r688}, %fd479;
	}
	shl.b32 	%r1488, %r686, 20;
	add.s32 	%r1489, %r1488, %r688;
	mov.b64 	%fd848, {%r687, %r1489};
	{
	.reg .b32 %temp; 
	mov.b64 	{%temp, %r1490}, %fd82;
	}
	mov.b32 	%f517, %r1490;
	abs.f32 	%f78, %f517;
	setp.lt.f32 	%p216, %f78, 0f4086232B;
	@%p216 bra 	$L__BB4_269;
	setp.lt.f64 	%p217, %fd82, 0d0000000000000000;
	add.f64 	%fd480, %fd82, 0d7FF0000000000000;
	selp.f64 	%fd848, 0d0000000000000000, %fd480, %p217;
	setp.geu.f32 	%p218, %f78, 0f40874800;
	@%p218 bra 	$L__BB4_269;
	shr.u32 	%r1491, %r686, 31;
	add.s32 	%r1492, %r686, %r1491;
	shr.s32 	%r1493, %r1492, 1;
	shl.b32 	%r1494, %r1493, 20;
	add.s32 	%r1495, %r688, %r1494;
	mov.b64 	%fd481, {%r687, %r1495};
	sub.s32 	%r1496, %r686, %r1493;
	shl.b32 	%r1497, %r1496, 20;
	add.s32 	%r1498, %r1497, 1072693248;
	mov.b32 	%r1499, 0;
	mov.b64 	%fd482, {%r1499, %r1498};
	mul.f64 	%fd848, %fd482, %fd481;
$L__BB4_269:
	mul.f64 	%fd87, %fd81, 0d3FE0000000000000;
	fma.rn.f64 	%fd483, %fd87, 0d3FF71547652B82FE, 0d4338000000000000;
	{
	.reg .b32 %temp; 
	mov.b64 	{%r689, %temp}, %fd483;
	}
	mov.f64 	%fd484, 0dC338000000000000;
	add.rn.f64 	%fd485, %fd483, %fd484;
	fma.rn.f64 	%fd486, %fd485, 0dBFE62E42FEFA39EF, %fd87;
	fma.rn.f64 	%fd487, %fd485, 0dBC7ABC9E3B39803F, %fd486;
	fma.rn.f64 	%fd488, %fd487, 0d3E5ADE1569CE2BDF, 0d3E928AF3FCA213EA;
	fma.rn.f64 	%fd489, %fd488, %fd487, 0d3EC71DEE62401315;
	fma.rn.f64 	%fd490, %fd489, %fd487, 0d3EFA01997C89EB71;
	fma.rn.f64 	%fd491, %fd490, %fd487, 0d3F2A01A014761F65;
	fma.rn.f64 	%fd492, %fd491, %fd487, 0d3F56C16C1852B7AF;
	fma.rn.f64 	%fd493, %fd492, %fd487, 0d3F81111111122322;
	fma.rn.f64 	%fd494, %fd493, %fd487, 0d3FA55555555502A1;
	fma.rn.f64 	%fd495, %fd494, %fd487, 0d3FC5555555555511;
	fma.rn.f64 	%fd496, %fd495, %fd487, 0d3FE000000000000B;
	fma.rn.f64 	%fd497, %fd496, %fd487, 0d3FF0000000000000;
	fma.rn.f64 	%fd498, %fd497, %fd487, 0d3FF0000000000000;
	{
	.reg .b32 %temp; 
	mov.b64 	{%r690, %temp}, %fd498;
	}
	{
	.reg .b32 %temp; 
	mov.b64 	{%temp, %r691}, %fd498;
	}
	shl.b32 	%r1500, %r689, 20;
	add.s32 	%r1501, %r1500, %r691;
	mov.b64 	%fd849, {%r690, %r1501};
	{
	.reg .b32 %temp; 
	mov.b64 	{%temp, %r1502}, %fd87;
	}
	mov.b32 	%f518, %r1502;
	abs.f32 	%f79, %f518;
	setp.lt.f32 	%p219, %f79, 0f4086232B;
	@%p219 bra 	$L__BB4_272;
	setp.lt.f64 	%p220, %fd87, 0d0000000000000000;
	add.f64 	%fd499, %fd87, 0d7FF0000000000000;
	selp.f64 	%fd849, 0d0000000000000000, %fd499, %p220;
	setp.geu.f32 	%p221, %f79, 0f40874800;
	@%p221 bra 	$L__BB4_272;
	shr.u32 	%r1503, %r689, 31;
	add.s32 	%r1504, %r689, %r1503;
	shr.s32 	%r1505, %r1504, 1;
	shl.b32 	%r1506, %r1505, 20;
	add.s32 	%r1507, %r691, %r1506;
	mov.b64 	%fd500, {%r690, %r1507};
	sub.s32 	%r1508, %r689, %r1505;
	shl.b32 	%r1509, %r1508, 20;
	add.s32 	%r1510, %r1509, 1072693248;
	mov.b32 	%r1511, 0;
	mov.b64 	%fd501, {%r1511, %r1510};
	mul.f64 	%fd849, %fd501, %fd500;
$L__BB4_272:
	mul.f64 	%fd502, %fd848, 0dC034000000000000;
	sub.f64 	%fd503, %fd502, %fd849;
	add.f64 	%fd504, %fd503, 0d4034000000000000;
	add.f64 	%fd505, %fd833, %fd504;
	mul.f64 	%fd506, %fd850, 0d3FD3333333333333;
	fma.rn.f64 	%fd507, %fd62, %fd506, %fd842;
	setp.le.f64 	%p222, %fd505, %fd507;
	@%p222 bra 	$L__BB4_274;
	mul.f64 	%fd850, %fd850, 0d3FE0000000000000;
	add.s32 	%r2130, %r2130, 1;
	setp.ne.s32 	%p223, %r2130, 20;
	@%p223 bra 	$L__BB4_256;
$L__BB4_274:
	setp.neu.f64 	%p224, %fd850, 0d0000000000000000;
	@%p224 bra 	$L__BB4_276;
	cvta.to.local.u64 	%rd209, %rd103;
	st.local.u32 	[%rd209], %r2129;
	cvta.global.u64 	%rd211, %rd210;
	{ // callseq 10, 0
	.param .b64 param0;
	st.param.b64 	[param0], %rd211;
	.param .b64 param1;
	st.param.b64 	[param1], %rd103;
	.param .b32 retval0;
	call.uni (retval0), 
	vprintf, 
	(
	param0, 
	param1
	);
	ld.param.b32 	%r1512, [retval0];
	} // callseq 10
	mov.f64 	%fd850, 0d3F50624DD2F1A9FC;
$L__BB4_276:
	mul.f64 	%fd509, %fd60, %fd850;
	sub.f64 	%fd95, %fd835, %fd509;
	sub.f64 	%fd96, %fd95, %fd835;
	mul.f64 	%fd510, %fd61, %fd850;
	sub.f64 	%fd97, %fd834, %fd510;
	sub.f64 	%fd98, %fd97, %fd834;
	mul.f64 	%fd99, %fd95, 0d401921FB54442D18;
	abs.f64 	%fd100, %fd99;
	setp.neu.f64 	%p225, %fd100, 0d7FF0000000000000;
	@%p225 bra 	$L__BB4_278;
	mov.f64 	%fd516, 0d0000000000000000;
	mul.rn.f64 	%fd853, %fd99, %fd516;
	mov.b32 	%r2136, 1;
	bra.uni 	$L__BB4_281;
$L__BB4_278:
	mul.f64 	%fd511, %fd99, 0d3FE45F306DC9C883;
	cvt.rni.s32.f64 	%r2135, %fd511;
	cvt.rn.f64.s32 	%fd512, %r2135;
	fma.rn.f64 	%fd513, %fd512, 0dBFF921FB54442D18, %fd99;
	fma.rn.f64 	%fd514, %fd512, 0dBC91A62633145C00, %fd513;
	fma.rn.f64 	%fd853, %fd512, 0dB97B839A252049C0, %fd514;
	setp.ltu.f64 	%p226, %fd100, 0d41E0000000000000;
	@%p226 bra 	$L__BB4_280;
	{ // callseq 11, 0
	.param .b64 param0;
	st.param.f64 	[param0], %fd99;
	.param .align 16 .b8 retval0[16];
	call.uni (retval0), 
	__internal_trig_reduction_slowpathd, 
	(
	param0
	);
	ld.param.f64 	%fd853, [retval0];
	ld.param.b32 	%r2135, [retval0+8];
	} // callseq 11
$L__BB4_280:
	add.s32 	%r2136, %r2135, 1;
$L__BB4_281:
	shl.b32 	%r1516, %r2136, 6;
	cvt.u64.u32 	%rd212, %r1516;
	and.b64  	%rd213, %rd212, 64;
	add.s64 	%rd215, %rd122, %rd213;
	mul.rn.f64 	%fd517, %fd853, %fd853;
	and.b32  	%r1517, %r2136, 1;
	setp.eq.b32 	%p227, %r1517, 1;
	selp.f64 	%fd518, 0dBDA8FF8320FD8164, 0d3DE5DB65F9785EBA, %p227;
	ld.global.nc.v2.f64 	{%fd519, %fd520}, [%rd215];
	fma.rn.f64 	%fd521, %fd518, %fd517, %fd519;
	fma.rn.f64 	%fd522, %fd521, %fd517, %fd520;
	ld.global.nc.v2.f64 	{%fd523, %fd524}, [%rd215+16];
	fma.rn.f64 	%fd525, %fd522, %fd517, %fd523;
	fma.rn.f64 	%fd526, %fd525, %fd517, %fd524;
	ld.global.nc.v2.f64 	{%fd527, %fd528}, [%rd215+32];
	fma.rn.f64 	%fd529, %fd526, %fd517, %fd527;
	fma.rn.f64 	%fd530, %fd529, %fd517, %fd528;
	fma.rn.f64 	%fd531, %fd530, %fd853, %fd853;
	fma.rn.f64 	%fd532, %fd530, %fd517, 0d3FF0000000000000;
	selp.f64 	%fd533, %fd532, %fd531, %p227;
	and.b32  	%r1518, %r2136, 2;
	setp.eq.s32 	%p228, %r1518, 0;
	neg.f64 	%fd534, %fd533;
	selp.f64 	%fd106, %fd533, %fd534, %p228;
	mul.f64 	%fd535, %fd97, %fd97;
	fma.rn.f64 	%fd107, %fd95, %fd95, %fd535;
	mul.f64 	%fd108, %fd97, 0d401921FB54442D18;
	abs.f64 	%fd109, %fd108;
	setp.eq.f64 	%p229, %fd109, 0d7FF0000000000000;
	@%p229 bra 	$L__BB4_285;
	mul.f64 	%fd536, %fd108, 0d3FE45F306DC9C883;
	cvt.rni.s32.f64 	%r2137, %fd536;
	cvt.rn.f64.s32 	%fd537, %r2137;
	fma.rn.f64 	%fd538, %fd537, 0dBFF921FB54442D18, %fd108;
	fma.rn.f64 	%fd539, %fd537, 0dBC91A62633145C00, %fd538;
	fma.rn.f64 	%fd855, %fd537, 0dB97B839A252049C0, %fd539;
	setp.ltu.f64 	%p230, %fd109, 0d41E0000000000000;
	@%p230 bra 	$L__BB4_284;
	{ // callseq 12, 0
	.param .b64 param0;
	st.param.f64 	[param0], %fd108;
	.param .align 16 .b8 retval0[16];
	call.uni (retval0), 
	__internal_trig_reduction_slowpathd, 
	(
	param0
	);
	ld.param.f64 	%fd855, [retval0];
	ld.param.b32 	%r2137, [retval0+8];
	} // callseq 12
$L__BB4_284:
	add.s32 	%r2138, %r2137, 1;
	bra.uni 	$L__BB4_286;
$L__BB4_285:
	mov.f64 	%fd541, 0d0000000000000000;
	mul.rn.f64 	%fd855, %fd108, %fd541;
	mov.b32 	%r2138, 1;
$L__BB4_286:
	shl.b32 	%r1521, %r2138, 6;
	cvt.u64.u32 	%rd216, %r1521;
	and.b64  	%rd217, %rd216, 64;
	add.s64 	%rd219, %rd122, %rd217;
	mul.rn.f64 	%fd542, %fd855, %fd855;
	and.b32  	%r1522, %r2138, 1;
	setp.eq.b32 	%p231, %r1522, 1;
	selp.f64 	%fd543, 0dBDA8FF8320FD8164, 0d3DE5DB65F9785EBA, %p231;
	ld.global.nc.v2.f64 	{%fd544, %fd545}, [%rd219];
	fma.rn.f64 	%fd546, %fd543, %fd542, %fd544;
	fma.rn.f64 	%fd547, %fd546, %fd542, %fd545;
	ld.global.nc.v2.f64 	{%fd548, %fd549}, [%rd219+16];
	fma.rn.f64 	%fd550, %fd547, %fd542, %fd548;
	fma.rn.f64 	%fd551, %fd550, %fd542, %fd549;
	ld.global.nc.v2.f64 	{%fd552, %fd553}, [%rd219+32];
	fma.rn.f64 	%fd554, %fd551, %fd542, %fd552;
	fma.rn.f64 	%fd555, %fd554, %fd542, %fd553;
	fma.rn.f64 	%fd556, %fd555, %fd855, %fd855;
	fma.rn.f64 	%fd557, %fd555, %fd542, 0d3FF0000000000000;
	selp.f64 	%fd558, %fd557, %fd556, %p231;
	and.b32  	%r1523, %r2138, 2;
	setp.eq.s32 	%p232, %r1523, 0;
	mov.f64 	%fd559, 0d0000000000000000;
	sub.f64 	%fd560, %fd559, %fd558;
	selp.f64 	%fd561, %fd558, %fd560, %p232;
	add.f64 	%fd562, %fd106, 0d0000000000000000;
	add.f64 	%fd115, %fd562, %fd561;
	mul.f64 	%fd563, %fd107, 0d3FE0000000000000;
	sqrt.rn.f64 	%fd564, %fd563;
	mul.f64 	%fd116, %fd564, 0dBFC999999999999A;
	fma.rn.f64 	%fd565, %fd116, 0d3FF71547652B82FE, 0d4338000000000000;
	{
	.reg .b32 %temp; 
	mov.b64 	{%r703, %temp}, %fd565;
	}
	mov.f64 	%fd566, 0dC338000000000000;
	add.rn.f64 	%fd567, %fd565, %fd566;
	fma.rn.f64 	%fd568, %fd567, 0dBFE62E42FEFA39EF, %fd116;
	fma.rn.f64 	%fd569, %fd567, 0dBC7ABC9E3B39803F, %fd568;
	fma.rn.f64 	%fd570, %fd569, 0d3E5ADE1569CE2BDF, 0d3E928AF3FCA213EA;
	fma.rn.f64 	%fd571, %fd570, %fd569, 0d3EC71DEE62401315;
	fma.rn.f64 	%fd572, %fd571, %fd569, 0d3EFA01997C89EB71;
	fma.rn.f64 	%fd573, %fd572, %fd569, 0d3F2A01A014761F65;
	fma.rn.f64 	%fd574, %fd573, %fd569, 0d3F56C16C1852B7AF;
	fma.rn.f64 	%fd575, %fd574, %fd569, 0d3F81111111122322;
	fma.rn.f64 	%fd576, %fd575, %fd569, 0d3FA55555555502A1;
	fma.rn.f64 	%fd577, %fd576, %fd569, 0d3FC5555555555511;
	fma.rn.f64 	%fd578, %fd577, %fd569, 0d3FE000000000000B;
	fma.rn.f64 	%fd579, %fd578, %fd569, 0d3FF0000000000000;
	fma.rn.f64 	%fd580, %fd579, %fd569, 0d3FF0000000000000;
	{
	.reg .b32 %temp; 
	mov.b64 	{%r704, %temp}, %fd580;
	}
	{
	.reg .b32 %temp; 
	mov.b64 	{%temp, %r705}, %fd580;
	}
	shl.b32 	%r1524, %r703, 20;
	add.s32 	%r1525, %r1524, %r705;
	mov.b64 	%fd856, {%r704, %r1525};
	{
	.reg .b32 %temp; 
	mov.b64 	{%temp, %r1526}, %fd116;
	}
	mov.b32 	%f519, %r1526;
	abs.f32 	%f80, %f519;
	setp.lt.f32 	%p233, %f80, 0f4086232B;
	@%p233 bra 	$L__BB4_289;
	setp.lt.f64 	%p234, %fd116, 0d0000000000000000;
	add.f64 	%fd581, %fd116, 0d7FF0000000000000;
	selp.f64 	%fd856, 0d0000000000000000, %fd581, %p234;
	setp.geu.f32 	%p235, %f80, 0f40874800;
	@%p235 bra 	$L__BB4_289;
	shr.u32 	%r1527, %r703, 31;
	add.s32 	%r1528, %r703, %r1527;
	shr.s32 	%r1529, %r1528, 1;
	shl.b32 	%r1530, %r1529, 20;
	add.s32 	%r1531, %r705, %r1530;
	mov.b64 	%fd582, {%r704, %r1531};
	sub.s32 	%r1532, %r703, %r1529;
	shl.b32 	%r1533, %r1532, 20;
	add.s32 	%r1534, %r1533, 1072693248;
	mov.b32 	%r1535, 0;
	mov.b64 	%fd583, {%r1535, %r1534};
	mul.f64 	%fd856, %fd583, %fd582;
$L__BB4_289:
	mul.f64 	%fd121, %fd115, 0d3FE0000000000000;
	fma.rn.f64 	%fd584, %fd121, 0d3FF71547652B82FE, 0d4338000000000000;
	{
	.reg .b32 %temp; 
	mov.b64 	{%r706, %temp}, %fd584;
	}
	mov.f64 	%fd585, 0dC338000000000000;
	add.rn.f64 	%fd586, %fd584, %fd585;
	fma.rn.f64 	%fd587, %fd586, 0dBFE62E42FEFA39EF, %fd121;
	fma.rn.f64 	%fd588, %fd586, 0dBC7ABC9E3B39803F, %fd587;
	fma.rn.f64 	%fd589, %fd588, 0d3E5ADE1569CE2BDF, 0d3E928AF3FCA213EA;
	fma.rn.f64 	%fd590, %fd589, %fd588, 0d3EC71DEE62401315;
	fma.rn.f64 	%fd591, %fd590, %fd588, 0d3EFA01997C89EB71;
	fma.rn.f64 	%fd592, %fd591, %fd588, 0d3F2A01A014761F65;
	fma.rn.f64 	%fd593, %fd592, %fd588, 0d3F56C16C1852B7AF;
	fma.rn.f64 	%fd594, %fd593, %fd588, 0d3F81111111122322;
	fma.rn.f64 	%fd595, %fd594, %fd588, 0d3FA55555555502A1;
	fma.rn.f64 	%fd596, %fd595, %fd588, 0d3FC5555555555511;
	fma.rn.f64 	%fd597, %fd596, %fd588, 0d3FE000000000000B;
	fma.rn.f64 	%fd598, %fd597, %fd588, 0d3FF0000000000000;
	fma.rn.f64 	%fd599, %fd598, %fd588, 0d3FF0000000000000;
	{
	.reg .b32 %temp; 
	mov.b64 	{%r707, %temp}, %fd599;
	}
	{
	.reg .b32 %temp; 
	mov.b64 	{%temp, %r708}, %fd599;
	}
	shl.b32 	%r1536, %r706, 20;
	add.s32 	%r1537, %r1536, %r708;
	mov.b64 	%fd857, {%r707, %r1537};
	{
	.reg .b32 %temp; 
	mov.b64 	{%temp, %r1538}, %fd121;
	}
	mov.b32 	%f520, %r1538;
	abs.f32 	%f81, %f520;
	setp.lt.f32 	%p236, %f81, 0f4086232B;
	@%p236 bra 	$L__BB4_292;
	setp.lt.f64 	%p237, %fd121, 0d0000000000000000;
	add.f64 	%fd600, %fd121, 0d7FF0000000000000;
	selp.f64 	%fd857, 0d0000000000000000, %fd600, %p237;
	setp.geu.f32 	%p238, %f81, 0f40874800;
	@%p238 bra 	$L__BB4_292;
	shr.u32 	%r1539, %r706, 31;
	add.s32 	%r1540, %r706, %r1539;
	shr.s32 	%r1541, %r1540, 1;
	shl.b32 	%r1542, %r1541, 20;
	add.s32 	%r1543, %r708, %r1542;
	mov.b64 	%fd601, {%r707, %r1543};
	sub.s32 	%r1544, %r706, %r1541;
	shl.b32 	%r1545, %r1544, 20;
	add.s32 	%r1546, %r1545, 1072693248;
	mov.b32 	%r1547, 0;
	mov.b64 	%fd602, {%r1547, %r1546};
	mul.f64 	%fd857, %fd602, %fd601;
$L__BB4_292:
	mul.f64 	%fd603, %fd856, 0dC034000000000000;
	sub.f64 	%fd604, %fd603, %fd857;
	add.f64 	%fd605, %fd604, 0d4034000000000000;
	add.f64 	%fd126, %fd833, %fd605;
	cvt.rn.f32.f64 	%f82, %fd95;
	abs.f32 	%f83, %f82;
	setp.lt.f32 	%p239, %f83, 0f00800000;
	mul.f32 	%f522, %f83, 0f4B800000;
	selp.f32 	%f523, %f522, %f83, %p239;
	selp.f32 	%f524, 0fC1C00000, 0f00000000, %p239;
	mov.b32 	%r1548, %f523;
	add.s32 	%r1549, %r1548, -1060439283;
	and.b32  	%r1550, %r1549, -8388608;
	sub.s32 	%r1551, %r1548, %r1550;
	mov.b32 	%f525, %r1551;
	cvt.rn.f32.s32 	%f526, %r1550;
	fma.rn.f32 	%f527, %f526, 0f34000000, %f524;
	add.f32 	%f528, %f525, 0fBF800000;
	add.f32 	%f529, %f525, 0f3F800000;
	rcp.approx.ftz.f32 	%f530, %f529;
	add.f32 	%f531, %f528, %f528;
	mul.f32 	%f532, %f531, %f530;
	mul.f32 	%f533, %f532, %f532;
	sub.f32 	%f534, %f528, %f532;
	add.f32 	%f535, %f534, %f534;
	neg.f32 	%f536, %f532;
	fma.rn.f32 	%f537, %f536, %f528, %f535;
	mul.rn.f32 	%f538, %f530, %f537;
	fma.rn.f32 	%f539, %f533, 0f3A2C32E4, 0f3B52E7DB;
	fma.rn.f32 	%f540, %f539, %f533, 0f3C93BB73;
	fma.rn.f32 	%f541, %f540, %f533, 0f3DF6384F;
	mul.rn.f32 	%f542, %f541, %f533;
	fma.rn.f32 	%f543, %f532, 0f3FB8AA3B, %f527;
	sub.f32 	%f544, %f527, %f543;
	fma.rn.f32 	%f545, %f532, 0f3FB8AA3B, %f544;
	fma.rn.f32 	%f546, %f538, 0f3FB8AA3B, %f545;
	fma.rn.f32 	%f547, %f532, 0f32A55E34, %f546;
	mul.f32 	%f548, %f542, 0f40400000;
	fma.rn.f32 	%f549, %f548, %f538, %f547;
	fma.rn.f32 	%f550, %f542, %f532, %f549;
	add.rn.f32 	%f84, %f543, %f550;
	neg.f32 	%f551, %f543;
	add.rn.f32 	%f552, %f84, %f551;
	neg.f32 	%f553, %f552;
	add.rn.f32 	%f85, %f550, %f553;
	mov.f32 	%f554, 0f40000000;
	mul.rn.f32 	%f555, %f84, %f554;
	neg.f32 	%f556, %f555;
	fma.rn.f32 	%f557, %f84, 0f40000000, %f556;
	fma.rn.f32 	%f558, %f85, 0f40000000, %f557;
	cvt.rni.f32.f32 	%f559, %f555;
	sub.f32 	%f560, %f555, %f559;
	add.f32 	%f561, %f560, %f558;
	fma.rn.f32 	%f562, %f561, 0f391FCB8E, 0f3AAF85ED;
	fma.rn.f32 	%f563, %f562, %f561, 0f3C1D9856;
	fma.rn.f32 	%f564, %f563, %f561, 0f3D6357BB;
	fma.rn.f32 	%f565, %f564, %f561, 0f3E75FDEC;
	fma.rn.f32 	%f566, %f565, %f561, 0f3F317218;
	fma.rn.f32 	%f567, %f566, %f561, 0f3F800000;
	cvt.rzi.s32.f32 	%r1552, %f559;
	setp.gt.f32 	%p240, %f559, 0f00000000;
	selp.b32 	%r1553, 0, -2097152000, %p240;
	add.s32 	%r1554, %r1553, 2130706432;
	mov.b32 	%f568, %r1554;
	mul.f32 	%f569, %f567, %f568;
	shl.b32 	%r1555, %r1552, 23;
	sub.s32 	%r1556, %r1555, %r1553;
	mov.b32 	%f570, %r1556;
	mul.f32 	%f571, %f569, %f570;
	abs.f32 	%f572, %f555;
	setp.gt.f32 	%p241, %f572, 0f43180000;
	setp.lt.f32 	%p242, %f555, 0f00000000;
	selp.f32 	%f573, 0f00000000, 0f7F800000, %p242;
	selp.f32 	%f86, %f573, %f571, %p241;
	setp.eq.f32 	%p243, %f82, 0f3F800000;
	mov.f32 	%f883, 0f3F800000;
	@%p243 bra 	$L__BB4_297;
	setp.num.f32 	%p244, %f83, %f83;
	@%p244 bra 	$L__BB4_295;
	mov.f32 	%f575, 0f40000000;
	add.rn.f32 	%f883, %f82, %f575;
	bra.uni 	$L__BB4_297;
$L__BB4_295:
	setp.neu.f32 	%p245, %f82, 0f00000000;
	setp.neu.f32 	%p246, %f83, 0f7F800000;
	and.pred  	%p247, %p245, %p246;
	mov.f32 	%f883, %f86;
	@%p247 bra 	$L__BB4_297;
	add.f32 	%f574, %f82, %f82;
	mov.b32 	%r1557, %f574;
	and.b32  	%r1558, %r1557, 2147483647;
	mov.b32 	%f883, %r1558;
$L__BB4_297:
	setp.eq.f32 	%p248, %f82, 0f3F800000;
	mov.f32 	%f884, 0f3F800000;
	mul.rn.f32 	%f577, %f84, %f884;
	sub.f32 	%f578, %f84, %f577;
	add.f32 	%f579, %f85, %f578;
	cvt.rni.f32.f32 	%f580, %f577;
	sub.f32 	%f581, %f577, %f580;
	add.f32 	%f582, %f581, %f579;
	fma.rn.f32 	%f583, %f582, 0f391FCB8E, 0f3AAF85ED;
	fma.rn.f32 	%f584, %f583, %f582, 0f3C1D9856;
	fma.rn.f32 	%f585, %f584, %f582, 0f3D6357BB;
	fma.rn.f32 	%f586, %f585, %f582, 0f3E75FDEC;
	fma.rn.f32 	%f587, %f586, %f582, 0f3F317218;
	fma.rn.f32 	%f588, %f587, %f582, 0f3F800000;
	cvt.rzi.s32.f32 	%r1559, %f580;
	setp.gt.f32 	%p249, %f580, 0f00000000;
	selp.b32 	%r1560, 0, -2097152000, %p249;
	add.s32 	%r1561, %r1560, 2130706432;
	mov.b32 	%f589, %r1561;
	mul.f32 	%f590, %f588, %f589;
	shl.b32 	%r1562, %r1559, 23;
	sub.s32 	%r1563, %r1562, %r1560;
	mov.b32 	%f591, %r1563;
	mul.f32 	%f592, %f590, %f591;
	abs.f32 	%f593, %f577;
	setp.gt.f32 	%p250, %f593, 0f43180000;
	setp.lt.f32 	%p251, %f577, 0f00000000;
	selp.f32 	%f594, 0f00000000, 0f7F800000, %p251;
	selp.f32 	%f90, %f594, %f592, %p250;
	@%p248 bra 	$L__BB4_304;
	setp.num.f32 	%p252, %f83, %f83;
	@%p252 bra 	$L__BB4_300;
	mov.f32 	%f595, 0f3F800000;
	add.rn.f32 	%f884, %f82, %f595;
	bra.uni 	$L__BB4_304;
$L__BB4_300:
	setp.neu.f32 	%p253, %f82, 0f00000000;
	setp.neu.f32 	%p254, %f83, 0f7F800000;
	and.pred  	%p255, %p253, %p254;
	@%p255 bra 	$L__BB4_302;
	add.f32 	%f884, %f82, %f82;
	bra.uni 	$L__BB4_304;
$L__BB4_302:
	setp.geu.f32 	%p256, %f82, 0f00000000;
	mov.f32 	%f884, %f90;
	@%p256 bra 	$L__BB4_304;
	neg.f32 	%f884, %f90;
$L__BB4_304:
	cvt.f64.f32 	%fd606, %f884;
	fma.rn.f64 	%fd127, %fd606, 0d4000000000000000, 0d0000000000000000;
	cvt.rn.f32.f64 	%f95, %fd99;
	mul.f32 	%f596, %f95, 0f3F22F983;
	cvt.rni.s32.f32 	%r2162, %f596;
	cvt.rn.f32.s32 	%f597, %r2162;
	fma.rn.f32 	%f598, %f597, 0fBFC90FDA, %f95;
	fma.rn.f32 	%f599, %f597, 0fB3A22168, %f598;
	fma.rn.f32 	%f894, %f597, 0fA7C234C5, %f599;
	abs.f32 	%f97, %f95;
	setp.ltu.f32 	%p257, %f97, 0f47CE4780;
	mov.u32 	%r2142, %r2162;
	mov.f32 	%f885, %f894;
	@%p257 bra 	$L__BB4_312;
	setp.neu.f32 	%p258, %f97, 0f7F800000;
	@%p258 bra 	$L__BB4_307;
	mov.f32 	%f602, 0f00000000;
	mul.rn.f32 	%f885, %f95, %f602;
	mov.b32 	%r2142, 0;
	bra.uni 	$L__BB4_312;
$L__BB4_307:
	mov.b32 	%r710, %f95;
	mov.b64 	%rd352, 0;
	mov.b32 	%r2139, 0;
	mov.u64 	%rd350, __cudart_i2opi_f;
	mov.u64 	%rd351, %rd2;
$L__BB4_308:
	.pragma "nounroll";
	ld.global.nc.u32 	%r1565, [%rd350];
	shl.b32 	%r1566, %r710, 8;
	or.b32  	%r1567, %r1566, -2147483648;
	mad.wide.u32 	%rd222, %r1565, %r1567, %rd352;
	shr.u64 	%rd352, %rd222, 32;
	st.local.u32 	[%rd351], %rd222;
	add.s32 	%r2139, %r2139, 1;
	add.s64 	%rd351, %rd351, 4;
	add.s64 	%rd350, %rd350, 4;
	setp.ne.s32 	%p259, %r2139, 6;
	@%p259 bra 	$L__BB4_308;
	shr.u32 	%r1568, %r710, 23;
	st.local.u32 	[%rd2+24], %rd352;
	and.b32  	%r713, %r1568, 31;
	and.b32  	%r1569, %r1568, 224;
	add.s32 	%r1570, %r1569, -128;
	shr.u32 	%r1571, %r1570, 5;
	mul.wide.u32 	%rd223, %r1571, 4;
	sub.s64 	%rd73, %rd2, %rd223;
	ld.local.u32 	%r2140, [%rd73+24];
	ld.local.u32 	%r2141, [%rd73+20];
	setp.eq.s32 	%p260, %r713, 0;
	@%p260 bra 	$L__BB4_311;
	shf.l.wrap.b32 	%r2140, %r2141, %r2140, %r713;
	ld.local.u32 	%r1572, [%rd73+16];
	shf.l.wrap.b32 	%r2141, %r1572, %r2141, %r713;
$L__BB4_311:
	shr.u32 	%r1573, %r2140, 30;
	shf.l.wrap.b32 	%r1574, %r2141, %r2140, 2;
	shl.b32 	%r1575, %r2141, 2;
	shr.u32 	%r1576, %r1574, 31;
	add.s32 	%r1577, %r1576, %r1573;
	neg.s32 	%r1578, %r1577;
	setp.lt.s32 	%p261, %r710, 0;
	selp.b32 	%r2142, %r1578, %r1577, %p261;
	xor.b32  	%r1579, %r1574, %r710;
	shr.s32 	%r1580, %r1574, 31;
	xor.b32  	%r1581, %r1580, %r1574;
	xor.b32  	%r1582, %r1580, %r1575;
	cvt.u64.u32 	%rd224, %r1581;
	shl.b64 	%rd225, %rd224, 32;
	cvt.u64.u32 	%rd226, %r1582;
	or.b64  	%rd227, %rd225, %rd226;
	cvt.rn.f64.s64 	%fd607, %rd227;
	mul.f64 	%fd608, %fd607, 0d3BF921FB54442D19;
	cvt.rn.f32.f64 	%f600, %fd608;
	neg.f32 	%f601, %f600;
	setp.lt.s32 	%p262, %r1579, 0;
	selp.f32 	%f885, %f601, %f600, %p262;
$L__BB4_312:
	setp.ltu.f32 	%p263, %f97, 0f47CE4780;
	add.s32 	%r1584, %r2142, 1;
	mul.rn.f32 	%f603, %f885, %f885;
	and.b32  	%r1585, %r2142, 1;
	setp.eq.b32 	%p264, %r1585, 1;
	selp.f32 	%f604, %f885, 0f3F800000, %p264;
	fma.rn.f32 	%f605, %f603, %f604, 0f00000000;
	fma.rn.f32 	%f606, %f603, 0f37CBAC00, 0fBAB607ED;
	selp.f32 	%f607, 0fB94D4153, %f606, %p264;
	selp.f32 	%f608, 0f3C0885E4, 0f3D2AAABB, %p264;
	fma.rn.f32 	%f609, %f607, %f603, %f608;
	selp.f32 	%f610, 0fBE2AAAA8, 0fBEFFFFFF, %p264;
	fma.rn.f32 	%f611, %f609, %f603, %f610;
	fma.rn.f32 	%f612, %f611, %f605, %f604;
	and.b32  	%r1586, %r1584, 2;
	setp.eq.s32 	%p265, %r1586, 0;
	mov.f32 	%f613, 0f00000000;
	sub.f32 	%f614, %f613, %f612;
	selp.f32 	%f101, %f612, %f614, %p265;
	mov.u32 	%r2146, %r2162;
	mov.f32 	%f886, %f894;
	@%p263 bra 	$L__BB4_320;
	setp.neu.f32 	%p266, %f97, 0f7F800000;
	@%p266 bra 	$L__BB4_315;
	mov.f32 	%f617, 0f00000000;
	mul.rn.f32 	%f886, %f95, %f617;
	mov.b32 	%r2146, 0;
	bra.uni 	$L__BB4_320;
$L__BB4_315:
	mov.b32 	%r722, %f95;
	shl.b32 	%r1588, %r722, 8;
	or.b32  	%r723, %r1588, -2147483648;
	mov.b64 	%rd353, 0;
	mov.b32 	%r2143, 0;
$L__BB4_316:
	.pragma "nounroll";
	mul.wide.u32 	%rd229, %r2143, 4;
	mov.u64 	%rd230, __cudart_i2opi_f;
	add.s64 	%rd231, %rd230, %rd229;
	ld.global.nc.u32 	%r1589, [%rd231];
	mad.wide.u32 	%rd232, %r1589, %r723, %rd353;
	shr.u64 	%rd353, %rd232, 32;
	add.s64 	%rd233, %rd1, %rd229;
	st.local.u32 	[%rd233], %rd232;
	add.s32 	%r2143, %r2143, 1;
	setp.ne.s32 	%p267, %r2143, 6;
	@%p267 bra 	$L__BB4_316;
	shr.u32 	%r1590, %r722, 23;
	st.local.u32 	[%rd1+24], %rd353;
	and.b32  	%r726, %r1590, 31;
	and.b32  	%r1591, %r1590, 224;
	add.s32 	%r1592, %r1591, -128;
	shr.u32 	%r1593, %r1592, 5;
	mul.wide.u32 	%rd234, %r1593, 4;
	sub.s64 	%rd76, %rd1, %rd234;
	ld.local.u32 	%r2144, [%rd76+24];
	ld.local.u32 	%r2145, [%rd76+20];
	setp.eq.s32 	%p268, %r726, 0;
	@%p268 bra 	$L__BB4_319;
	shf.l.wrap.b32 	%r2144, %r2145, %r2144, %r726;
	ld.local.u32 	%r1594, [%rd76+16];
	shf.l.wrap.b32 	%r2145, %r1594, %r2145, %r726;
$L__BB4_319:
	shr.u32 	%r1595, %r2144, 30;
	shf.l.wrap.b32 	%r1596, %r2145, %r2144, 2;
	shl.b32 	%r1597, %r2145, 2;
	shr.u32 	%r1598, %r1596, 31;
	add.s32 	%r1599, %r1598, %r1595;
	neg.s32 	%r1600, %r1599;
	setp.lt.s32 	%p269, %r722, 0;
	selp.b32 	%r2146, %r1600, %r1599, %p269;
	xor.b32  	%r1601, %r1596, %r722;
	shr.s32 	%r1602, %r1596, 31;
	xor.b32  	%r1603, %r1602, %r1596;
	xor.b32  	%r1604, %r1602, %r1597;
	cvt.u64.u32 	%rd235, %r1603;
	shl.b64 	%rd236, %rd235, 32;
	cvt.u64.u32 	%rd237, %r1604;
	or.b64  	%rd238, %rd236, %rd237;
	cvt.rn.f64.s64 	%fd609, %rd238;
	mul.f64 	%fd610, %fd609, 0d3BF921FB54442D19;
	cvt.rn.f32.f64 	%f615, %fd610;
	neg.f32 	%f616, %f615;
	setp.lt.s32 	%p270, %r1601, 0;
	selp.f32 	%f886, %f616, %f615, %p270;
$L__BB4_320:
	mul.rn.f32 	%f619, %f886, %f886;
	and.b32  	%r1606, %r2146, 1;
	setp.eq.b32 	%p271, %r1606, 1;
	selp.f32 	%f620, 0f3F800000, %f886, %p271;
	fma.rn.f32 	%f621, %f619, %f620, 0f00000000;
	fma.rn.f32 	%f622, %f619, 0f37CBAC00, 0fBAB607ED;
	selp.f32 	%f623, %f622, 0fB94D4153, %p271;
	selp.f32 	%f624, 0f3D2AAABB, 0f3C0885E4, %p271;
	fma.rn.f32 	%f625, %f623, %f619, %f624;
	selp.f32 	%f626, 0fBEFFFFFF, 0fBE2AAAA8, %p271;
	fma.rn.f32 	%f627, %f625, %f619, %f626;
	fma.rn.f32 	%f628, %f627, %f621, %f620;
	and.b32  	%r1607, %r2146, 2;
	setp.eq.s32 	%p272, %r1607, 0;
	mov.f32 	%f629, 0f00000000;
	sub.f32 	%f630, %f629, %f628;
	selp.f32 	%f631, %f628, %f630, %p272;
	cvt.f64.f32 	%fd611, %f631;
	mul.f64 	%fd128, %fd611, 0d401921FB54442D18;
	cvt.f64.f32 	%fd129, %f101;
	cvt.rn.f32.f64 	%f105, %fd97;
	abs.f32 	%f106, %f105;
	setp.lt.f32 	%p273, %f106, 0f00800000;
	mul.f32 	%f632, %f106, 0f4B800000;
	selp.f32 	%f633, %f632, %f106, %p273;
	selp.f32 	%f634, 0fC1C00000, 0f00000000, %p273;
	mov.b32 	%r1608, %f633;
	add.s32 	%r1609, %r1608, -1060439283;
	and.b32  	%r1610, %r1609, -8388608;
	sub.s32 	%r1611, %r1608, %r1610;
	mov.b32 	%f635, %r1611;
	cvt.rn.f32.s32 	%f636, %r1610;
	fma.rn.f32 	%f637, %f636, 0f34000000, %f634;
	add.f32 	%f638, %f635, 0fBF800000;
	add.f32 	%f639, %f635, 0f3F800000;
	rcp.approx.ftz.f32 	%f640, %f639;
	add.f32 	%f641, %f638, %f638;
	mul.f32 	%f642, %f641, %f640;
	mul.f32 	%f643, %f642, %f642;
	sub.f32 	%f644, %f638, %f642;
	add.f32 	%f645, %f644, %f644;
	neg.f32 	%f646, %f642;
	fma.rn.f32 	%f647, %f646, %f638, %f645;
	mul.rn.f32 	%f648, %f640, %f647;
	fma.rn.f32 	%f649, %f643, 0f3A2C32E4, 0f3B52E7DB;
	fma.rn.f32 	%f650, %f649, %f643, 0f3C93BB73;
	fma.rn.f32 	%f651, %f650, %f643, 0f3DF6384F;
	mul.rn.f32 	%f652, %f651, %f643;
	fma.rn.f32 	%f653, %f642, 0f3FB8AA3B, %f637;
	sub.f32 	%f654, %f637, %f653;
	fma.rn.f32 	%f655, %f642, 0f3FB8AA3B, %f654;
	fma.rn.f32 	%f656, %f648, 0f3FB8AA3B, %f655;
	fma.rn.f32 	%f657, %f642, 0f32A55E34, %f656;
	mul.f32 	%f658, %f652, 0f40400000;
	fma.rn.f32 	%f659, %f658, %f648, %f657;
	fma.rn.f32 	%f660, %f652, %f642, %f659;
	add.rn.f32 	%f107, %f653, %f660;
	neg.f32 	%f661, %f653;
	add.rn.f32 	%f662, %f107, %f661;
	neg.f32 	%f663, %f662;
	add.rn.f32 	%f108, %f660, %f663;
	mov.f32 	%f664, 0f40000000;
	mul.rn.f32 	%f665, %f107, %f664;
	neg.f32 	%f666, %f665;
	fma.rn.f32 	%f667, %f107, 0f40000000, %f666;
	fma.rn.f32 	%f668, %f108, 0f40000000, %f667;
	cvt.rni.f32.f32 	%f669, %f665;
	sub.f32 	%f670, %f665, %f669;
	add.f32 	%f671, %f670, %f668;
	fma.rn.f32 	%f672, %f671, 0f391FCB8E, 0f3AAF85ED;
	fma.rn.f32 	%f673, %f672, %f671, 0f3C1D9856;
	fma.rn.f32 	%f674, %f673, %f671, 0f3D6357BB;
	fma.rn.f32 	%f675, %f674, %f671, 0f3E75FDEC;
	fma.rn.f32 	%f676, %f675, %f671, 0f3F317218;
	fma.rn.f32 	%f677, %f676, %f671, 0f3F800000;
	cvt.rzi.s32.f32 	%r1612, %f669;
	setp.gt.f32 	%p274, %f669, 0f00000000;
	selp.b32 	%r1613, 0, -2097152000, %p274;
	add.s32 	%r1614, %r1613, 2130706432;
	mov.b32 	%f678, %r1614;
	mul.f32 	%f679, %f677, %f678;
	shl.b32 	%r1615, %r1612, 23;
	sub.s32 	%r1616, %r1615, %r1613;
	mov.b32 	%f680, %r1616;
	mul.f32 	%f681, %f679, %f680;
	abs.f32 	%f682, %f665;
	setp.gt.f32 	%p275, %f682, 0f43180000;
	setp.lt.f32 	%p276, %f665, 0f00000000;
	selp.f32 	%f683, 0f00000000, 0f7F800000, %p276;
	selp.f32 	%f109, %f683, %f681, %p275;
	setp.eq.f32 	%p277, %f105, 0f3F800000;
	mov.f32 	%f887, 0f3F800000;
	@%p277 bra 	$L__BB4_325;
	setp.nan.f32 	%p278, %f106, %f106;
	@%p278 bra 	$L__BB4_324;
	setp.neu.f32 	%p279, %f105, 0f00000000;
	setp.neu.f32 	%p280, %f106, 0f7F800000;
	and.pred  	%p281, %p279, %p280;
	mov.f32 	%f887, %f109;
	@%p281 bra 	$L__BB4_325;
	add.f32 	%f684, %f105, %f105;
	mov.b32 	%r1617, %f684;
	and.b32  	%r1618, %r1617, 2147483647;
	mov.b32 	%f887, %r1618;
	bra.uni 	$L__BB4_325;
$L__BB4_324:
	mov.f32 	%f685, 0f40000000;
	add.rn.f32 	%f887, %f105, %f685;
$L__BB4_325:
	mov.f32 	%f888, 0f3F800000;
	mul.rn.f32 	%f687, %f107, %f888;
	sub.f32 	%f688, %f107, %f687;
	add.f32 	%f689, %f108, %f688;
	cvt.rni.f32.f32 	%f690, %f687;
	sub.f32 	%f691, %f687, %f690;
	add.f32 	%f692, %f691, %f689;
	fma.rn.f32 	%f693, %f692, 0f391FCB8E, 0f3AAF85ED;
	fma.rn.f32 	%f694, %f693, %f692, 0f3C1D9856;
	fma.rn.f32 	%f695, %f694, %f692, 0f3D6357BB;
	fma.rn.f32 	%f696, %f695, %f692, 0f3E75FDEC;
	fma.rn.f32 	%f697, %f696, %f692, 0f3F317218;
	fma.rn.f32 	%f698, %f697, %f692, 0f3F800000;
	cvt.rzi.s32.f32 	%r1619, %f690;
	setp.gt.f32 	%p283, %f690, 0f00000000;
	selp.b32 	%r1620, 0, -2097152000, %p283;
	add.s32 	%r1621, %r1620, 2130706432;
	mov.b32 	%f699, %r1621;
	mul.f32 	%f700, %f698, %f699;
	shl.b32 	%r1622, %r1619, 23;
	sub.s32 	%r1623, %r1622, %r1620;
	mov.b32 	%f701, %r1623;
	mul.f32 	%f702, %f700, %f701;
	abs.f32 	%f703, %f687;
	setp.gt.f32 	%p284, %f703, 0f43180000;
	setp.lt.f32 	%p285, %f687, 0f00000000;
	selp.f32 	%f704, 0f00000000, 0f7F800000, %p285;
	selp.f32 	%f113, %f704, %f702, %p284;
	@%p277 bra 	$L__BB4_332;
	setp.nan.f32 	%p286, %f106, %f106;
	@%p286 bra 	$L__BB4_331;
	setp.eq.f32 	%p287, %f105, 0f00000000;
	setp.eq.f32 	%p288, %f106, 0f7F800000;
	or.pred  	%p289, %p287, %p288;
	@%p289 bra 	$L__BB4_330;
	setp.geu.f32 	%p290, %f105, 0f00000000;
	mov.f32 	%f888, %f113;
	@%p290 bra 	$L__BB4_332;
	neg.f32 	%f888, %f113;
	bra.uni 	$L__BB4_332;
$L__BB4_330:
	add.f32 	%f888, %f105, %f105;
	bra.uni 	$L__BB4_332;
$L__BB4_331:
	mov.f32 	%f705, 0f3F800000;
	add.rn.f32 	%f888, %f105, %f705;
$L__BB4_332:
	cvt.f64.f32 	%fd612, %f888;
	add.f64 	%fd613, %fd612, %fd612;
	cvt.f64.f32 	%fd614, %f883;
	add.f64 	%fd615, %fd614, 0d0000000000000000;
	cvt.f64.f32 	%fd616, %f887;
	add.f64 	%fd130, %fd615, %fd616;
	fma.rn.f64 	%fd131, %fd613, 0d0000000000000000, %fd127;
	cvt.rn.f32.f64 	%f118, %fd108;
	mul.f32 	%f706, %f118, 0f3F22F983;
	cvt.rni.s32.f32 	%r2170, %f706;
	cvt.rn.f32.s32 	%f707, %r2170;
	fma.rn.f32 	%f708, %f707, 0fBFC90FDA, %f118;
	fma.rn.f32 	%f709, %f707, 0fB3A22168, %f708;
	fma.rn.f32 	%f898, %f707, 0fA7C234C5, %f709;
	abs.f32 	%f120, %f118;
	setp.ltu.f32 	%p291, %f120, 0f47CE4780;
	mov.u32 	%r2150, %r2170;
	mov.f32 	%f889, %f898;
	@%p291 bra 	$L__BB4_340;
	setp.eq.f32 	%p292, %f120, 0f7F800000;
	@%p292 bra 	$L__BB4_339;
	mov.b32 	%r736, %f118;
	mov.b64 	%rd354, 0;
	mov.b32 	%r2147, 0;
$L__BB4_335:
	.pragma "nounroll";
	mul.wide.u32 	%rd240, %r2147, 4;
	mov.u64 	%rd241, __cudart_i2opi_f;
	add.s64 	%rd242, %rd241, %rd240;
	ld.global.nc.u32 	%r1625, [%rd242];
	shl.b32 	%r1626, %r736, 8;
	or.b32  	%r1627, %r1626, -2147483648;
	mad.wide.u32 	%rd243, %r1625, %r1627, %rd354;
	shr.u64 	%rd354, %rd243, 32;
	add.s64 	%rd244, %rd2, %rd240;
	st.local.u32 	[%rd244], %rd243;
	add.s32 	%r2147, %r2147, 1;
	setp.ne.s32 	%p293, %r2147, 6;
	@%p293 bra 	$L__BB4_335;
	shr.u32 	%r1628, %r736, 23;
	st.local.u32 	[%rd2+24], %rd354;
	and.b32  	%r739, %r1628, 31;
	and.b32  	%r1629, %r1628, 224;
	add.s32 	%r1630, %r1629, -128;
	shr.u32 	%r1631, %r1630, 5;
	mul.wide.u32 	%rd245, %r1631, 4;
	sub.s64 	%rd79, %rd2, %rd245;
	ld.local.u32 	%r2148, [%rd79+24];
	ld.local.u32 	%r2149, [%rd79+20];
	setp.eq.s32 	%p294, %r739, 0;
	@%p294 bra 	$L__BB4_338;
	shf.l.wrap.b32 	%r2148, %r2149, %r2148, %r739;
	ld.local.u32 	%r1632, [%rd79+16];
	shf.l.wrap.b32 	%r2149, %r1632, %r2149, %r739;
$L__BB4_338:
	shr.u32 	%r1633, %r2148, 30;
	shf.l.wrap.b32 	%r1634, %r2149, %r2148, 2;
	shl.b32 	%r1635, %r2149, 2;
	shr.u32 	%r1636, %r1634, 31;
	add.s32 	%r1637, %r1636, %r1633;
	neg.s32 	%r1638, %r1637;
	setp.lt.s32 	%p295, %r736, 0;
	selp.b32 	%r2150, %r1638, %r1637, %p295;
	xor.b32  	%r1639, %r1634, %r736;
	shr.s32 	%r1640, %r1634, 31;
	xor.b32  	%r1641, %r1640, %r1634;
	xor.b32  	%r1642, %r1640, %r1635;
	cvt.u64.u32 	%rd246, %r1641;
	shl.b64 	%rd247, %rd246, 32;
	cvt.u64.u32 	%rd248, %r1642;
	or.b64  	%rd249, %rd247, %rd248;
	cvt.rn.f64.s64 	%fd617, %rd249;
	mul.f64 	%fd618, %fd617, 0d3BF921FB54442D19;
	cvt.rn.f32.f64 	%f710, %fd618;
	neg.f32 	%f711, %f710;
	setp.lt.s32 	%p296, %r1639, 0;
	selp.f32 	%f889, %f711, %f710, %p296;
	bra.uni 	$L__BB4_340;
$L__BB4_339:
	mov.f32 	%f712, 0f00000000;
	mul.rn.f32 	%f889, %f118, %f712;
	mov.b32 	%r2150, 0;
$L__BB4_340:
	add.s32 	%r1644, %r2150, 1;
	mul.rn.f32 	%f713, %f889, %f889;
	and.b32  	%r1645, %r2150, 1;
	setp.eq.b32 	%p298, %r1645, 1;
	selp.f32 	%f714, %f889, 0f3F800000, %p298;
	fma.rn.f32 	%f715, %f713, %f714, 0f00000000;
	fma.rn.f32 	%f716, %f713, 0f37CBAC00, 0fBAB607ED;
	selp.f32 	%f717, 0fB94D4153, %f716, %p298;
	selp.f32 	%f718, 0f3C0885E4, 0f3D2AAABB, %p298;
	fma.rn.f32 	%f719, %f717, %f713, %f718;
	selp.f32 	%f720, 0fBE2AAAA8, 0fBEFFFFFF, %p298;
	fma.rn.f32 	%f721, %f719, %f713, %f720;
	fma.rn.f32 	%f722, %f721, %f715, %f714;
	and.b32  	%r1646, %r1644, 2;
	setp.eq.s32 	%p299, %r1646, 0;
	mov.f32 	%f723, 0f00000000;
	sub.f32 	%f724, %f723, %f722;
	selp.f32 	%f124, %f722, %f724, %p299;
	mov.u32 	%r2154, %r2170;
	mov.f32 	%f890, %f898;
	@%p291 bra 	$L__BB4_348;
	setp.eq.f32 	%p300, %f120, 0f7F800000;
	@%p300 bra 	$L__BB4_347;
	mov.b32 	%r748, %f118;
	mov.b64 	%rd355, 0;
	mov.b32 	%r2151, 0;
$L__BB4_343:
	.pragma "nounroll";
	mul.wide.u32 	%rd251, %r2151, 4;
	mov.u64 	%rd252, __cudart_i2opi_f;
	add.s64 	%rd253, %rd252, %rd251;
	ld.global.nc.u32 	%r1648, [%rd253];
	shl.b32 	%r1649, %r748, 8;
	or.b32  	%r1650, %r1649, -2147483648;
	mad.wide.u32 	%rd254, %r1648, %r1650, %rd355;
	shr.u64 	%rd355, %rd254, 32;
	add.s64 	%rd255, %rd1, %rd251;
	st.local.u32 	[%rd255], %rd254;
	add.s32 	%r2151, %r2151, 1;
	setp.ne.s32 	%p301, %r2151, 6;
	@%p301 bra 	$L__BB4_343;
	shr.u32 	%r1651, %r748, 23;
	st.local.u32 	[%rd1+24], %rd355;
	and.b32  	%r751, %r1651, 31;
	and.b32  	%r1652, %r1651, 224;
	add.s32 	%r1653, %r1652, -128;
	shr.u32 	%r1654, %r1653, 5;
	mul.wide.u32 	%rd256, %r1654, 4;
	sub.s64 	%rd82, %rd1, %rd256;
	ld.local.u32 	%r2152, [%rd82+24];
	ld.local.u32 	%r2153, [%rd82+20];
	setp.eq.s32 	%p302, %r751, 0;
	@%p302 bra 	$L__BB4_346;
	shf.l.wrap.b32 	%r2152, %r2153, %r2152, %r751;
	ld.local.u32 	%r1655, [%rd82+16];
	shf.l.wrap.b32 	%r2153, %r1655, %r2153, %r751;
$L__BB4_346:
	shr.u32 	%r1656, %r2152, 30;
	shf.l.wrap.b32 	%r1657, %r2153, %r2152, 2;
	shl.b32 	%r1658, %r2153, 2;
	shr.u32 	%r1659, %r1657, 31;
	add.s32 	%r1660, %r1659, %r1656;
	neg.s32 	%r1661, %r1660;
	setp.lt.s32 	%p303, %r748, 0;
	selp.b32 	%r2154, %r1661, %r1660, %p303;
	xor.b32  	%r1662, %r1657, %r748;
	shr.s32 	%r1663, %r1657, 31;
	xor.b32  	%r1664, %r1663, %r1657;
	xor.b32  	%r1665, %r1663, %r1658;
	cvt.u64.u32 	%rd257, %r1664;
	shl.b64 	%rd258, %rd257, 32;
	cvt.u64.u32 	%rd259, %r1665;
	or.b64  	%rd260, %rd258, %rd259;
	cvt.rn.f64.s64 	%fd619, %rd260;
	mul.f64 	%fd620, %fd619, 0d3BF921FB54442D19;
	cvt.rn.f32.f64 	%f725, %fd620;
	neg.f32 	%f726, %f725;
	setp.lt.s32 	%p304, %r1662, 0;
	selp.f32 	%f890, %f726, %f725, %p304;
	bra.uni 	$L__BB4_348;
$L__BB4_347:
	mov.f32 	%f727, 0f00000000;
	mul.rn.f32 	%f890, %f118, %f727;
	mov.b32 	%r2154, 0;
$L__BB4_348:
	setp.eq.f32 	%p305, %f82, 0f3F800000;
	mul.rn.f32 	%f729, %f890, %f890;
	and.b32  	%r1667, %r2154, 1;
	setp.eq.b32 	%p306, %r1667, 1;
	selp.f32 	%f730, 0f3F800000, %f890, %p306;
	fma.rn.f32 	%f731, %f729, %f730, 0f00000000;
	fma.rn.f32 	%f732, %f729, 0f37CBAC00, 0fBAB607ED;
	selp.f32 	%f733, %f732, 0fB94D4153, %p306;
	selp.f32 	%f734, 0f3D2AAABB, 0f3C0885E4, %p306;
	fma.rn.f32 	%f735, %f733, %f729, %f734;
	selp.f32 	%f736, 0fBEFFFFFF, 0fBE2AAAA8, %p306;
	fma.rn.f32 	%f737, %f735, %f729, %f736;
	fma.rn.f32 	%f738, %f737, %f731, %f730;
	and.b32  	%r1668, %r2154, 2;
	setp.eq.s32 	%p307, %r1668, 0;
	mov.f32 	%f739, 0f00000000;
	sub.f32 	%f740, %f739, %f738;
	selp.f32 	%f741, %f738, %f740, %p307;
	cvt.f64.f32 	%fd621, %f741;
	mul.f64 	%fd622, %fd621, 0d0000000000000000;
	add.f64 	%fd623, %fd129, 0d0000000000000000;
	cvt.f64.f32 	%fd624, %f124;
	add.f64 	%fd625, %fd623, %fd624;
	mov.f64 	%fd626, 0d0000000000000000;
	sub.f64 	%fd627, %fd626, %fd128;
	sub.f64 	%fd628, %fd627, %fd622;
	mul.f64 	%fd629, %fd130, 0d3FE0000000000000;
	add.f64 	%fd630, %fd131, %fd131;
	mul.f64 	%fd631, %fd130, 0d0000000000000000;
	sub.f64 	%fd632, %fd630, %fd631;
	mul.f64 	%fd633, %fd632, 0d3FD0000000000000;
	cvt.rn.f32.f64 	%f742, %fd629;
	sqrt.rn.f32 	%f743, %f742;
	cvt.f64.f32 	%fd634, %f743;
	add.f64 	%fd635, %fd634, %fd634;
	div.rn.f64 	%fd636, %fd633, %fd635;
	mul.f64 	%fd637, %fd634, 0dBFC999999999999A;
	mul.f64 	%fd638, %fd636, 0d3FC999999999999A;
	cvt.rn.f32.f64 	%f744, %fd637;
	fma.rn.f32 	%f745, %f744, 0f3BBB989D, 0f3F000000;
	cvt.sat.f32.f32 	%f746, %f745;
	mov.f32 	%f747, 0f4B400001;
	mov.f32 	%f748, 0f437C0000;
	fma.rm.f32 	%f749, %f746, %f748, %f747;
	add.f32 	%f750, %f749, 0fCB40007F;
	neg.f32 	%f751, %f750;
	fma.rn.f32 	%f752, %f744, 0f3FB8AA3B, %f751;
	fma.rn.f32 	%f753, %f744, 0f32A57060, %f752;
	mov.b32 	%r1669, %f749;
	shl.b32 	%r1670, %r1669, 23;
	mov.b32 	%f754, %r1670;
	ex2.approx.ftz.f32 	%f755, %f753;
	mul.f32 	%f756, %f755, %f754;
	cvt.f64.f32 	%fd639, %f756;
	mul.f64 	%fd640, %fd638, %fd639;
	mul.f64 	%fd641, %fd640, 0d4034000000000000;
	fma.rn.f64 	%fd642, %fd639, 0d0000000000000000, %fd641;
	mul.f64 	%fd643, %fd625, 0d3FE0000000000000;
	add.f64 	%fd644, %fd628, %fd628;
	mul.f64 	%fd645, %fd625, 0d0000000000000000;
	sub.f64 	%fd646, %fd644, %fd645;
	mul.f64 	%fd647, %fd646, 0d3FD0000000000000;
	cvt.rn.f32.f64 	%f757, %fd643;
	fma.rn.f32 	%f758, %f757, 0f3BBB989D, 0f3F000000;
	cvt.sat.f32.f32 	%f759, %f758;
	fma.rm.f32 	%f760, %f759, %f748, %f747;
	add.f32 	%f761, %f760, 0fCB40007F;
	neg.f32 	%f762, %f761;
	fma.rn.f32 	%f763, %f757, 0f3FB8AA3B, %f762;
	fma.rn.f32 	%f764, %f757, 0f32A57060, %f763;
	mov.b32 	%r1671, %f760;
	shl.b32 	%r1672, %r1671, 23;
	mov.b32 	%f765, %r1672;
	ex2.approx.ftz.f32 	%f766, %f764;
	mul.f32 	%f767, %f766, %f765;
	cvt.f64.f32 	%fd648, %f767;
	mul.f64 	%fd649, %fd647, %fd648;
	sub.f64 	%fd650, %fd626, %fd649;
	add.f64 	%fd651, %fd650, %fd642;
	add.f64 	%fd132, %fd36, %fd651;
	mov.f32 	%f891, 0f3F800000;
	@%p305 bra 	$L__BB4_353;
	setp.nan.f32 	%p308, %f83, %f83;
	@%p308 bra 	$L__BB4_352;
	setp.neu.f32 	%p309, %f82, 0f00000000;
	setp.neu.f32 	%p310, %f83, 0f7F800000;
	and.pred  	%p311, %p309, %p310;
	mov.f32 	%f891, %f86;
	@%p311 bra 	$L__BB4_353;
	add.f32 	%f768, %f82, %f82;
	mov.b32 	%r1673, %f768;
	and.b32  	%r1674, %r1673, 2147483647;
	mov.b32 	%f891, %r1674;
	bra.uni 	$L__BB4_353;
$L__BB4_352:
	mov.f32 	%f769, 0f40000000;
	add.rn.f32 	%f891, %f82, %f769;
$L__BB4_353:
	mov.f32 	%f892, 0f3F800000;
	@%p305 bra 	$L__BB4_360;
	setp.nan.f32 	%p313, %f83, %f83;
	@%p313 bra 	$L__BB4_359;
	setp.eq.f32 	%p314, %f82, 0f00000000;
	setp.eq.f32 	%p315, %f83, 0f7F800000;
	or.pred  	%p316, %p314, %p315;
	@%p316 bra 	$L__BB4_358;
	setp.geu.f32 	%p317, %f82, 0f00000000;
	mov.f32 	%f892, %f90;
	@%p317 bra 	$L__BB4_360;
	neg.f32 	%f892, %f90;
	bra.uni 	$L__BB4_360;
$L__BB4_358:
	add.f32 	%f892, %f82, %f82;
	bra.uni 	$L__BB4_360;
$L__BB4_359:
	mov.f32 	%f771, 0f3F800000;
	add.rn.f32 	%f892, %f82, %f771;
$L__BB4_360:
	setp.ltu.f32 	%p318, %f97, 0f47CE4780;
	cvt.f64.f32 	%fd652, %f892;
	add.f64 	%fd653, %fd652, %fd652;
	fma.rn.f64 	%fd133, %fd653, 0d0000000000000000, 0d0000000000000000;
	mov.u32 	%r2158, %r2162;
	mov.f32 	%f893, %f894;
	@%p318 bra 	$L__BB4_368;
	setp.eq.f32 	%p319, %f97, 0f7F800000;
	@%p319 bra 	$L__BB4_367;
	mov.b32 	%r760, %f95;
	mov.b64 	%rd356, 0;
	mov.b32 	%r2155, 0;
$L__BB4_363:
	.pragma "nounroll";
	mul.wide.u32 	%rd262, %r2155, 4;
	mov.u64 	%rd263, __cudart_i2opi_f;
	add.s64 	%rd264, %rd263, %rd262;
	ld.global.nc.u32 	%r1676, [%rd264];
	shl.b32 	%r1677, %r760, 8;
	or.b32  	%r1678, %r1677, -2147483648;
	mad.wide.u32 	%rd265, %r1676, %r1678, %rd356;
	shr.u64 	%rd356, %rd265, 32;
	add.s64 	%rd266, %rd2, %rd262;
	st.local.u32 	[%rd266], %rd265;
	add.s32 	%r2155, %r2155, 1;
	setp.ne.s32 	%p320, %r2155, 6;
	@%p320 bra 	$L__BB4_363;
	shr.u32 	%r1679, %r760, 23;
	st.local.u32 	[%rd2+24], %rd356;
	and.b32  	%r763, %r1679, 31;
	and.b32  	%r1680, %r1679, 224;
	add.s32 	%r1681, %r1680, -128;
	shr.u32 	%r1682, %r1681, 5;
	mul.wide.u32 	%rd267, %r1682, 4;
	sub.s64 	%rd85, %rd2, %rd267;
	ld.local.u32 	%r2156, [%rd85+24];
	ld.local.u32 	%r2157, [%rd85+20];
	setp.eq.s32 	%p321, %r763, 0;
	@%p321 bra 	$L__BB4_366;
	shf.l.wrap.b32 	%r2156, %r2157, %r2156, %r763;
	ld.local.u32 	%r1683, [%rd85+16];
	shf.l.wrap.b32 	%r2157, %r1683, %r2157, %r763;
$L__BB4_366:
	shr.u32 	%r1684, %r2156, 30;
	shf.l.wrap.b32 	%r1685, %r2157, %r2156, 2;
	shl.b32 	%r1686, %r2157, 2;
	shr.u32 	%r1687, %r1685, 31;
	add.s32 	%r1688, %r1687, %r1684;
	neg.s32 	%r1689, %r1688;
	setp.lt.s32 	%p322, %r760, 0;
	selp.b32 	%r2158, %r1689, %r1688, %p322;
	xor.b32  	%r1690, %r1685, %r760;
	shr.s32 	%r1691, %r1685, 31;
	xor.b32  	%r1692, %r1691, %r1685;
	xor.b32  	%r1693, %r1691, %r1686;
	cvt.u64.u32 	%rd268, %r1692;
	shl.b64 	%rd269, %rd268, 32;
	cvt.u64.u32 	%rd270, %r1693;
	or.b64  	%rd271, %rd269, %rd270;
	cvt.rn.f64.s64 	%fd654, %rd271;
	mul.f64 	%fd655, %fd654, 0d3BF921FB54442D19;
	cvt.rn.f32.f64 	%f772, %fd655;
	neg.f32 	%f773, %f772;
	setp.lt.s32 	%p323, %r1690, 0;
	selp.f32 	%f893, %f773, %f772, %p323;
	bra.uni 	$L__BB4_368;
$L__BB4_367:
	mov.f32 	%f774, 0f00000000;
	mul.rn.f32 	%f893, %f95, %f774;
	mov.b32 	%r2158, 0;
$L__BB4_368:
	add.s32 	%r1695, %r2158, 1;
	mul.rn.f32 	%f775, %f893, %f893;
	and.b32  	%r1696, %r2158, 1;
	setp.eq.b32 	%p325, %r1696, 1;
	selp.f32 	%f776, %f893, 0f3F800000, %p325;
	fma.rn.f32 	%f777, %f775, %f776, 0f00000000;
	fma.rn.f32 	%f778, %f775, 0f37CBAC00, 0fBAB607ED;
	selp.f32 	%f779, 0fB94D4153, %f778, %p325;
	selp.f32 	%f780, 0f3C0885E4, 0f3D2AAABB, %p325;
	fma.rn.f32 	%f781, %f779, %f775, %f780;
	selp.f32 	%f782, 0fBE2AAAA8, 0fBEFFFFFF, %p325;
	fma.rn.f32 	%f783, %f781, %f775, %f782;
	fma.rn.f32 	%f784, %f783, %f777, %f776;
	and.b32  	%r1697, %r1695, 2;
	setp.eq.s32 	%p326, %r1697, 0;
	mov.f32 	%f785, 0f00000000;
	sub.f32 	%f786, %f785, %f784;
	selp.f32 	%f138, %f784, %f786, %p326;
	@%p318 bra 	$L__BB4_376;
	setp.eq.f32 	%p327, %f97, 0f7F800000;
	@%p327 bra 	$L__BB4_375;
	mov.b32 	%r772, %f95;
	shl.b32 	%r1699, %r772, 8;
	or.b32  	%r773, %r1699, -2147483648;
	mov.b64 	%rd357, 0;
	mov.b32 	%r2159, 0;
$L__BB4_371:
	.pragma "nounroll";
	mul.wide.u32 	%rd273, %r2159, 4;
	mov.u64 	%rd274, __cudart_i2opi_f;
	add.s64 	%rd275, %rd274, %rd273;
	ld.global.nc.u32 	%r1700, [%rd275];
	mad.wide.u32 	%rd276, %r1700, %r773, %rd357;
	shr.u64 	%rd357, %rd276, 32;
	add.s64 	%rd277, %rd1, %rd273;
	st.local.u32 	[%rd277], %rd276;
	add.s32 	%r2159, %r2159, 1;
	setp.ne.s32 	%p328, %r2159, 6;
	@%p328 bra 	$L__BB4_371;
	shr.u32 	%r1701, %r772, 23;
	st.local.u32 	[%rd1+24], %rd357;
	and.b32  	%r776, %r1701, 31;
	and.b32  	%r1702, %r1701, 224;
	add.s32 	%r1703, %r1702, -128;
	shr.u32 	%r1704, %r1703, 5;
	mul.wide.u32 	%rd278, %r1704, 4;
	sub.s64 	%rd88, %rd1, %rd278;
	ld.local.u32 	%r2160, [%rd88+24];
	ld.local.u32 	%r2161, [%rd88+20];
	setp.eq.s32 	%p329, %r776, 0;
	@%p329 bra 	$L__BB4_374;
	shf.l.wrap.b32 	%r2160, %r2161, %r2160, %r776;
	ld.local.u32 	%r1705, [%rd88+16];
	shf.l.wrap.b32 	%r2161, %r1705, %r2161, %r776;
$L__BB4_374:
	shr.u32 	%r1706, %r2160, 30;
	shf.l.wrap.b32 	%r1707, %r2161, %r2160, 2;
	shl.b32 	%r1708, %r2161, 2;
	shr.u32 	%r1709, %r1707, 31;
	add.s32 	%r1710, %r1709, %r1706;
	neg.s32 	%r1711, %r1710;
	setp.lt.s32 	%p330, %r772, 0;
	selp.b32 	%r2162, %r1711, %r1710, %p330;
	xor.b32  	%r1712, %r1707, %r772;
	shr.s32 	%r1713, %r1707, 31;
	xor.b32  	%r1714, %r1713, %r1707;
	xor.b32  	%r1715, %r1713, %r1708;
	cvt.u64.u32 	%rd279, %r1714;
	shl.b64 	%rd280, %rd279, 32;
	cvt.u64.u32 	%rd281, %r1715;
	or.b64  	%rd282, %rd280, %rd281;
	cvt.rn.f64.s64 	%fd656, %rd282;
	mul.f64 	%fd657, %fd656, 0d3BF921FB54442D19;
	cvt.rn.f32.f64 	%f787, %fd657;
	neg.f32 	%f788, %f787;
	setp.lt.s32 	%p331, %r1712, 0;
	selp.f32 	%f894, %f788, %f787, %p331;
	bra.uni 	$L__BB4_376;
$L__BB4_375:
	mov.f32 	%f789, 0f00000000;
	mul.rn.f32 	%f894, %f95, %f789;
	mov.b32 	%r2162, 0;
$L__BB4_376:
	mul.rn.f32 	%f791, %f894, %f894;
	and.b32  	%r1717, %r2162, 1;
	setp.eq.b32 	%p333, %r1717, 1;
	selp.f32 	%f792, 0f3F800000, %f894, %p333;
	fma.rn.f32 	%f793, %f791, %f792, 0f00000000;
	fma.rn.f32 	%f794, %f791, 0f37CBAC00, 0fBAB607ED;
	selp.f32 	%f795, %f794, 0fB94D4153, %p333;
	selp.f32 	%f796, 0f3D2AAABB, 0f3C0885E4, %p333;
	fma.rn.f32 	%f797, %f795, %f791, %f796;
	selp.f32 	%f798, 0fBEFFFFFF, 0fBE2AAAA8, %p333;
	fma.rn.f32 	%f799, %f797, %f791, %f798;
	fma.rn.f32 	%f800, %f799, %f793, %f792;
	and.b32  	%r1718, %r2162, 2;
	setp.eq.s32 	%p334, %r1718, 0;
	mov.f32 	%f801, 0f00000000;
	sub.f32 	%f802, %f801, %f800;
	selp.f32 	%f803, %f800, %f802, %p334;
	cvt.f64.f32 	%fd658, %f803;
	mul.f64 	%fd134, %fd658, 0d0000000000000000;
	cvt.f64.f32 	%fd135, %f138;
	mov.f32 	%f895, 0f3F800000;
	@%p277 bra 	$L__BB4_381;
	setp.nan.f32 	%p335, %f106, %f106;
	@%p335 bra 	$L__BB4_380;
	setp.neu.f32 	%p336, %f105, 0f00000000;
	setp.neu.f32 	%p337, %f106, 0f7F800000;
	and.pred  	%p338, %p336, %p337;
	mov.f32 	%f895, %f109;
	@%p338 bra 	$L__BB4_381;
	add.f32 	%f804, %f105, %f105;
	mov.b32 	%r1719, %f804;
	and.b32  	%r1720, %r1719, 2147483647;
	mov.b32 	%f895, %r1720;
	bra.uni 	$L__BB4_381;
$L__BB4_380:
	mov.f32 	%f805, 0f40000000;
	add.rn.f32 	%f895, %f105, %f805;
$L__BB4_381:
	mov.f32 	%f896, 0f3F800000;
	@%p277 bra 	$L__BB4_388;
	setp.nan.f32 	%p340, %f106, %f106;
	@%p340 bra 	$L__BB4_387;
	setp.eq.f32 	%p341, %f105, 0f00000000;
	setp.eq.f32 	%p342, %f106, 0f7F800000;
	or.pred  	%p343, %p341, %p342;
	@%p343 bra 	$L__BB4_386;
	setp.geu.f32 	%p344, %f105, 0f00000000;
	mov.f32 	%f896, %f113;
	@%p344 bra 	$L__BB4_388;
	neg.f32 	%f896, %f113;
	bra.uni 	$L__BB4_388;
$L__BB4_386:
	add.f32 	%f896, %f105, %f105;
	bra.uni 	$L__BB4_388;
$L__BB4_387:
	mov.f32 	%f807, 0f3F800000;
	add.rn.f32 	%f896, %f105, %f807;
$L__BB4_388:
	cvt.f64.f32 	%fd659, %f896;
	cvt.f64.f32 	%fd660, %f891;
	add.f64 	%fd661, %fd660, 0d0000000000000000;
	cvt.f64.f32 	%fd662, %f895;
	add.f64 	%fd136, %fd661, %fd662;
	fma.rn.f64 	%fd137, %fd659, 0d4000000000000000, %fd133;
	mov.u32 	%r2166, %r2170;
	mov.f32 	%f897, %f898;
	@%p291 bra 	$L__BB4_396;
	setp.eq.f32 	%p346, %f120, 0f7F800000;
	@%p346 bra 	$L__BB4_395;
	mov.b32 	%r785, %f118;
	shl.b32 	%r1722, %r785, 8;
	or.b32  	%r786, %r1722, -2147483648;
	mov.b64 	%rd358, 0;
	mov.b32 	%r2163, 0;
$L__BB4_391:
	.pragma "nounroll";
	mul.wide.u32 	%rd284, %r2163, 4;
	mov.u64 	%rd285, __cudart_i2opi_f;
	add.s64 	%rd286, %rd285, %rd284;
	ld.global.nc.u32 	%r1723, [%rd286];
	mad.wide.u32 	%rd287, %r1723, %r786, %rd358;
	shr.u64 	%rd358, %rd287, 32;
	add.s64 	%rd288, %rd2, %rd284;
	st.local.u32 	[%rd288], %rd287;
	add.s32 	%r2163, %r2163, 1;
	setp.ne.s32 	%p347, %r2163, 6;
	@%p347 bra 	$L__BB4_391;
	shr.u32 	%r1724, %r785, 23;
	st.local.u32 	[%rd2+24], %rd358;
	and.b32  	%r789, %r1724, 31;
	and.b32  	%r1725, %r1724, 224;
	add.s32 	%r1726, %r1725, -128;
	shr.u32 	%r1727, %r1726, 5;
	mul.wide.u32 	%rd289, %r1727, 4;
	sub.s64 	%rd91, %rd2, %rd289;
	ld.local.u32 	%r2164, [%rd91+24];
	ld.local.u32 	%r2165, [%rd91+20];
	setp.eq.s32 	%p348, %r789, 0;
	@%p348 bra 	$L__BB4_394;
	shf.l.wrap.b32 	%r2164, %r2165, %r2164, %r789;
	ld.local.u32 	%r1728, [%rd91+16];
	shf.l.wrap.b32 	%r2165, %r1728, %r2165, %r789;
$L__BB4_394:
	shr.u32 	%r1729, %r2164, 30;
	shf.l.wrap.b32 	%r1730, %r2165, %r2164, 2;
	shl.b32 	%r1731, %r2165, 2;
	shr.u32 	%r1732, %r1730, 31;
	add.s32 	%r1733, %r1732, %r1729;
	neg.s32 	%r1734, %r1733;
	setp.lt.s32 	%p349, %r785, 0;
	selp.b32 	%r2166, %r1734, %r1733, %p349;
	xor.b32  	%r1735, %r1730, %r785;
	shr.s32 	%r1736, %r1730, 31;
	xor.b32  	%r1737, %r1736, %r1730;
	xor.b32  	%r1738, %r1736, %r1731;
	cvt.u64.u32 	%rd290, %r1737;
	shl.b64 	%rd291, %rd290, 32;
	cvt.u64.u32 	%rd292, %r1738;
	or.b64  	%rd293, %rd291, %rd292;
	cvt.rn.f64.s64 	%fd663, %rd293;
	mul.f64 	%fd664, %fd663, 0d3BF921FB54442D19;
	cvt.rn.f32.f64 	%f808, %fd664;
	neg.f32 	%f809, %f808;
	setp.lt.s32 	%p350, %r1735, 0;
	selp.f32 	%f897, %f809, %f808, %p350;
	bra.uni 	$L__BB4_396;
$L__BB4_395:
	mov.f32 	%f810, 0f00000000;
	mul.rn.f32 	%f897, %f118, %f810;
	mov.b32 	%r2166, 0;
$L__BB4_396:
	setp.ltu.f32 	%p351, %f120, 0f47CE4780;
	add.s32 	%r1740, %r2166, 1;
	mul.rn.f32 	%f811, %f897, %f897;
	and.b32  	%r1741, %r2166, 1;
	setp.eq.b32 	%p352, %r1741, 1;
	selp.f32 	%f812, %f897, 0f3F800000, %p352;
	fma.rn.f32 	%f813, %f811, %f812, 0f00000000;
	fma.rn.f32 	%f814, %f811, 0f37CBAC00, 0fBAB607ED;
	selp.f32 	%f815, 0fB94D4153, %f814, %p352;
	selp.f32 	%f816, 0f3C0885E4, 0f3D2AAABB, %p352;
	fma.rn.f32 	%f817, %f815, %f811, %f816;
	selp.f32 	%f818, 0fBE2AAAA8, 0fBEFFFFFF, %p352;
	fma.rn.f32 	%f819, %f817, %f811, %f818;
	fma.rn.f32 	%f820, %f819, %f813, %f812;
	and.b32  	%r1742, %r1740, 2;
	setp.eq.s32 	%p353, %r1742, 0;
	mov.f32 	%f821, 0f00000000;
	sub.f32 	%f822, %f821, %f820;
	selp.f32 	%f152, %f820, %f822, %p353;
	@%p351 bra 	$L__BB4_404;
	setp.eq.f32 	%p354, %f120, 0f7F800000;
	@%p354 bra 	$L__BB4_403;
	mov.b32 	%r798, %f118;
	shl.b32 	%r1744, %r798, 8;
	or.b32  	%r799, %r1744, -2147483648;
	mov.b64 	%rd359, 0;
	mov.b32 	%r2167, 0;
$L__BB4_399:
	.pragma "nounroll";
	mul.wide.u32 	%rd295, %r2167, 4;
	mov.u64 	%rd296, __cudart_i2opi_f;
	add.s64 	%rd297, %rd296, %rd295;
	ld.global.nc.u32 	%r1745, [%rd297];
	mad.wide.u32 	%rd298, %r1745, %r799, %rd359;
	shr.u64 	%rd359, %rd298, 32;
	add.s64 	%rd299, %rd1, %rd295;
	st.local.u32 	[%rd299], %rd298;
	add.s32 	%r2167, %r2167, 1;
	setp.ne.s32 	%p355, %r2167, 6;
	@%p355 bra 	$L__BB4_399;
	shr.u32 	%r1746, %r798, 23;
	st.local.u32 	[%rd1+24], %rd359;
	and.b32  	%r802, %r1746, 31;
	and.b32  	%r1747, %r1746, 224;
	add.s32 	%r1748, %r1747, -128;
	shr.u32 	%r1749, %r1748, 5;
	mul.wide.u32 	%rd300, %r1749, 4;
	sub.s64 	%rd94, %rd1, %rd300;
	ld.local.u32 	%r2168, [%rd94+24];
	ld.local.u32 	%r2169, [%rd94+20];
	setp.eq.s32 	%p356, %r802, 0;
	@%p356 bra 	$L__BB4_402;
	shf.l.wrap.b32 	%r2168, %r2169, %r2168, %r802;
	ld.local.u32 	%r1750, [%rd94+16];
	shf.l.wrap.b32 	%r2169, %r1750, %r2169, %r802;
$L__BB4_402:
	shr.u32 	%r1751, %r2168, 30;
	shf.l.wrap.b32 	%r1752, %r2169, %r2168, 2;
	shl.b32 	%r1753, %r2169, 2;
	shr.u32 	%r1754, %r1752, 31;
	add.s32 	%r1755, %r1754, %r1751;
	neg.s32 	%r1756, %r1755;
	setp.lt.s32 	%p357, %r798, 0;
	selp.b32 	%r2170, %r1756, %r1755, %p357;
	xor.b32  	%r1757, %r1752, %r798;
	shr.s32 	%r1758, %r1752, 31;
	xor.b32  	%r1759, %r1758, %r1752;
	xor.b32  	%r1760, %r1758, %r1753;
	cvt.u64.u32 	%rd301, %r1759;
	shl.b64 	%rd302, %rd301, 32;
	cvt.u64.u32 	%rd303, %r1760;
	or.b64  	%rd304, %rd302, %rd303;
	cvt.rn.f64.s64 	%fd665, %rd304;
	mul.f64 	%fd666, %fd665, 0d3BF921FB54442D19;
	cvt.rn.f32.f64 	%f823, %fd666;
	neg.f32 	%f824, %f823;
	setp.lt.s32 	%p358, %r1757, 0;
	selp.f32 	%f898, %f824, %f823, %p358;
	bra.uni 	$L__BB4_404;
$L__BB4_403:
	mov.f32 	%f825, 0f00000000;
	mul.rn.f32 	%f898, %f118, %f825;
	mov.b32 	%r2170, 0;
$L__BB4_404:
	mul.rn.f32 	%f826, %f898, %f898;
	and.b32  	%r1762, %r2170, 1;
	setp.eq.b32 	%p359, %r1762, 1;
	selp.f32 	%f827, 0f3F800000, %f898, %p359;
	fma.rn.f32 	%f828, %f826, %f827, 0f00000000;
	fma.rn.f32 	%f829, %f826, 0f37CBAC00, 0fBAB607ED;
	selp.f32 	%f830, %f829, 0fB94D4153, %p359;
	selp.f32 	%f831, 0f3D2AAABB, 0f3C0885E4, %p359;
	fma.rn.f32 	%f832, %f830, %f826, %f831;
	selp.f32 	%f833, 0fBEFFFFFF, 0fBE2AAAA8, %p359;
	fma.rn.f32 	%f834, %f832, %f826, %f833;
	fma.rn.f32 	%f835, %f834, %f828, %f827;
	and.b32  	%r1763, %r2170, 2;
	setp.eq.s32 	%p360, %r1763, 0;
	mov.f32 	%f836, 0f00000000;
	sub.f32 	%f837, %f836, %f835;
	selp.f32 	%f838, %f835, %f837, %p360;
	cvt.f64.f32 	%fd667, %f838;
	add.f64 	%fd668, %fd135, 0d0000000000000000;
	cvt.f64.f32 	%fd669, %f152;
	add.f64 	%fd670, %fd668, %fd669;
	mov.f64 	%fd671, 0d0000000000000000;
	sub.f64 	%fd672, %fd671, %fd134;
	fma.rn.f64 	%fd673, %fd667, 0dC01921FB54442D18, %fd672;
	mul.f64 	%fd674, %fd136, 0d3FE0000000000000;
	add.f64 	%fd675, %fd137, %fd137;
	mul.f64 	%fd676, %fd136, 0d0000000000000000;
	sub.f64 	%fd677, %fd675, %fd676;
	mul.f64 	%fd678, %fd677, 0d3FD0000000000000;
	cvt.rn.f32.f64 	%f839, %fd674;
	sqrt.rn.f32 	%f840, %f839;
	cvt.f64.f32 	%fd679, %f840;
	add.f64 	%fd680, %fd679, %fd679;
	div.rn.f64 	%fd681, %fd678, %fd680;
	mul.f64 	%fd682, %fd679, 0dBFC999999999999A;
	mul.f64 	%fd683, %fd681, 0d3FC999999999999A;
	cvt.rn.f32.f64 	%f841, %fd682;
	fma.rn.f32 	%f842, %f841, 0f3BBB989D, 0f3F000000;
	cvt.sat.f32.f32 	%f843, %f842;
	mov.f32 	%f844, 0f4B400001;
	mov.f32 	%f845, 0f437C0000;
	fma.rm.f32 	%f846, %f843, %f845, %f844;
	add.f32 	%f847, %f846, 0fCB40007F;
	neg.f32 	%f848, %f847;
	fma.rn.f32 	%f849, %f841, 0f3FB8AA3B, %f848;
	fma.rn.f32 	%f850, %f841, 0f32A57060, %f849;
	mov.b32 	%r1764, %f846;
	shl.b32 	%r1765, %r1764, 23;
	mov.b32 	%f851, %r1765;
	ex2.approx.ftz.f32 	%f852, %f850;
	mul.f32 	%f853, %f852, %f851;
	cvt.f64.f32 	%fd684, %f853;
	mul.f64 	%fd685, %fd683, %fd684;
	mul.f64 	%fd686, %fd685, 0d4034000000000000;
	fma.rn.f64 	%fd687, %fd684, 0d0000000000000000, %fd686;
	mul.f64 	%fd688, %fd670, 0d3FE0000000000000;
	add.f64 	%fd689, %fd673, %fd673;
	mul.f64 	%fd690, %fd670, 0d0000000000000000;
	sub.f64 	%fd691, %fd689, %fd690;
	mul.f64 	%fd692, %fd691, 0d3FD0000000000000;
	cvt.rn.f32.f64 	%f854, %fd688;
	fma.rn.f32 	%f855, %f854, 0f3BBB989D, 0f3F000000;
	cvt.sat.f32.f32 	%f856, %f855;
	fma.rm.f32 	%f857, %f856, %f845, %f844;
	add.f32 	%f858, %f857, 0fCB40007F;
	neg.f32 	%f859, %f858;
	fma.rn.f32 	%f860, %f854, 0f3FB8AA3B, %f859;
	fma.rn.f32 	%f861, %f854, 0f32A57060, %f860;
	mov.b32 	%r1766, %f857;
	shl.b32 	%r1767, %r1766, 23;
	mov.b32 	%f862, %r1767;
	ex2.approx.ftz.f32 	%f863, %f861;
	mul.f32 	%f864, %f863, %f862;
	cvt.f64.f32 	%fd693, %f864;
	mul.f64 	%fd694, %fd692, %fd693;
	sub.f64 	%fd695, %fd671, %fd694;
	add.f64 	%fd696, %fd695, %fd687;
	add.f64 	%fd138, %fd36, %fd696;
	sub.f64 	%fd139, %fd132, %fd841;
	sub.f64 	%fd140, %fd138, %fd840;
	mul.f64 	%fd141, %fd96, %fd139;
	add.f64 	%fd697, %fd141, 0d0000000000000000;
	mul.f64 	%fd142, %fd98, %fd140;
	add.f64 	%fd143, %fd697, %fd142;
	abs.f64 	%fd698, %fd143;
	setp.lt.f64 	%p361, %fd698, 0d3D06849B86A12B9B;
	@%p361 bra 	$L__BB4_406;
	rcp.rn.f64 	%fd699, %fd143;
	mul.f64 	%fd700, %fd96, %fd140;
	mul.f64 	%fd701, %fd98, %fd139;
	mul.f64 	%fd702, %fd96, %fd96;
	mul.f64 	%fd703, %fd96, %fd98;
	mul.f64 	%fd704, %fd98, %fd98;
	mul.f64 	%fd705, %fd699, %fd141;
	mov.f64 	%fd706, 0d3FF0000000000000;
	sub.f64 	%fd707, %fd706, %fd705;
	fma.rn.f64 	%fd708, %fd707, %fd861, 0d0000000000000000;
	fma.rn.f64 	%fd709, %fd707, %fd860, %fd708;
	fma.rn.f64 	%fd710, %fd709, %fd707, 0d0000000000000000;
	mul.f64 	%fd711, %fd699, %fd700;
	mov.f64 	%fd712, 0d0000000000000000;
	sub.f64 	%fd713, %fd712, %fd711;
	fma.rn.f64 	%fd714, %fd709, %fd713, %fd710;
	fma.rn.f64 	%fd861, %fd699, %fd702, %fd714;
	fma.rn.f64 	%fd715, %fd713, %fd861, 0d0000000000000000;
	fma.rn.f64 	%fd716, %fd713, %fd860, %fd715;
	mul.f64 	%fd717, %fd699, %fd701;
	sub.f64 	%fd718, %fd712, %fd717;
	fma.rn.f64 	%fd719, %fd716, %fd718, 0d0000000000000000;
	mul.f64 	%fd720, %fd699, %fd142;
	sub.f64 	%fd721, %fd706, %fd720;
	fma.rn.f64 	%fd722, %fd716, %fd721, %fd719;
	fma.rn.f64 	%fd860, %fd699, %fd703, %fd722;
	fma.rn.f64 	%fd723, %fd718, %fd859, 0d0000000000000000;
	fma.rn.f64 	%fd724, %fd718, %fd858, %fd723;
	fma.rn.f64 	%fd725, %fd724, %fd707, 0d0000000000000000;
	fma.rn.f64 	%fd726, %fd724, %fd713, %fd725;
	fma.rn.f64 	%fd859, %fd699, %fd703, %fd726;
	fma.rn.f64 	%fd727, %fd721, %fd859, 0d0000000000000000;
	fma.rn.f64 	%fd728, %fd721, %fd858, %fd727;
	fma.rn.f64 	%fd729, %fd728, %fd718, 0d0000000000000000;
	fma.rn.f64 	%fd730, %fd728, %fd721, %fd729;
	fma.rn.f64 	%fd858, %fd699, %fd704, %fd730;
$L__BB4_406:
	setp.geu.f64 	%p362, %fd126, %fd842;
	@%p362 bra 	$L__BB4_408;
	mov.f64 	%fd834, %fd97;
	mov.f64 	%fd835, %fd95;
	mov.f64 	%fd840, %fd138;
	mov.f64 	%fd841, %fd132;
	mov.f64 	%fd842, %fd126;
$L__BB4_408:
	ld.param.u64 	%rd326, [_Z14optimizeKernelIN4util6AckleyILi2EEELi2ELj128EEvddPdPiS3_S3_ii_param_5];
	shl.b32 	%r1768, %r2129, 1;
	add.s32 	%r1769, %r1768, %r673;
	cvta.to.global.u64 	%rd305, %rd326;
	mul.wide.s32 	%rd306, %r1769, 8;
	add.s64 	%rd307, %rd305, %rd306;
	st.global.f64 	[%rd307], %fd835;
	st.global.f64 	[%rd307+8], %fd834;
	add.s32 	%r2129, %r2129, 1;
	setp.ne.s32 	%p363, %r2129, %r828;
	@%p363 bra 	$L__BB4_253;
$L__BB4_409:
	mul.f64 	%fd159, %fd835, 0d401921FB54442D18;
	abs.f64 	%fd160, %fd159;
	setp.neu.f64 	%p364, %fd160, 0d7FF0000000000000;
	@%p364 bra 	$L__BB4_411;
	mov.f64 	%fd736, 0d0000000000000000;
	mul.rn.f64 	%fd870, %fd159, %fd736;
	mov.b32 	%r2172, 1;
	bra.uni 	$L__BB4_414;
$L__BB4_411:
	mul.f64 	%fd731, %fd159, 0d3FE45F306DC9C883;
	cvt.rni.s32.f64 	%r2171, %fd731;
	cvt.rn.f64.s32 	%fd732, %r2171;
	fma.rn.f64 	%fd733, %fd732, 0dBFF921FB54442D18, %fd159;
	fma.rn.f64 	%fd734, %fd732, 0dBC91A62633145C00, %fd733;
	fma.rn.f64 	%fd870, %fd732, 0dB97B839A252049C0, %fd734;
	setp.ltu.f64 	%p365, %fd160, 0d41E0000000000000;
	@%p365 bra 	$L__BB4_413;
	{ // callseq 14, 0
	.param .b64 param0;
	st.param.f64 	[param0], %fd159;
	.param .align 16 .b8 retval0[16];
	call.uni (retval0), 
	__internal_trig_reduction_slowpathd, 
	(
	param0
	);
	ld.param.f64 	%fd870, [retval0];
	ld.param.b32 	%r2171, [retval0+8];
	} // callseq 14
$L__BB4_413:
	add.s32 	%r2172, %r2171, 1;
$L__BB4_414:
	shl.b32 	%r1774, %r2172, 6;
	cvt.u64.u32 	%rd310, %r1774;
	and.b64  	%rd311, %rd310, 64;
	mov.u64 	%rd312, __cudart_sin_cos_coeffs;
	add.s64 	%rd313, %rd312, %rd311;
	mul.rn.f64 	%fd737, %fd870, %fd870;
	and.b32  	%r1775, %r2172, 1;
	setp.eq.b32 	%p366, %r1775, 1;
	selp.f64 	%fd738, 0dBDA8FF8320FD8164, 0d3DE5DB65F9785EBA, %p366;
	ld.global.nc.v2.f64 	{%fd739, %fd740}, [%rd313];
	fma.rn.f64 	%fd741, %fd738, %fd737, %fd739;
	fma.rn.f64 	%fd742, %fd741, %fd737, %fd740;
	ld.global.nc.v2.f64 	{%fd743, %fd744}, [%rd313+16];
	fma.rn.f64 	%fd745, %fd742, %fd737, %fd743;
	fma.rn.f64 	%fd746, %fd745, %fd737, %fd744;
	ld.global.nc.v2.f64 	{%fd747, %fd748}, [%rd313+32];
	fma.rn.f64 	%fd749, %fd746, %fd737, %fd747;
	fma.rn.f64 	%fd750, %fd749, %fd737, %fd748;
	fma.rn.f64 	%fd751, %fd750, %fd870, %fd870;
	fma.rn.f64 	%fd752, %fd750, %fd737, 0d3FF0000000000000;
	selp.f64 	%fd753, %fd752, %fd751, %p366;
	and.b32  	%r1776, %r2172, 2;
	setp.eq.s32 	%p367, %r1776, 0;
	neg.f64 	%fd754, %fd753;
	selp.f64 	%fd166, %fd753, %fd754, %p367;
	mul.f64 	%fd755, %fd834, %fd834;
	fma.rn.f64 	%fd167, %fd835, %fd835, %fd755;
	mul.f64 	%fd168, %fd834, 0d401921FB54442D18;
	abs.f64 	%fd169, %fd168;
	setp.eq.f64 	%p368, %fd169, 0d7FF0000000000000;
	@%p368 bra 	$L__BB4_418;
	mul.f64 	%fd756, %fd168, 0d3FE45F306DC9C883;
	cvt.rni.s32.f64 	%r2173, %fd756;
	cvt.rn.f64.s32 	%fd757, %r2173;
	fma.rn.f64 	%fd758, %fd757, 0dBFF921FB54442D18, %fd168;
	fma.rn.f64 	%fd759, %fd757, 0dBC91A62633145C00, %fd758;
	fma.rn.f64 	%fd872, %fd757, 0dB97B839A252049C0, %fd759;
	setp.ltu.f64 	%p369, %fd169, 0d41E0000000000000;
	@%p369 bra 	$L__BB4_417;
	{ // callseq 15, 0
	.param .b64 param0;
	st.param.f64 	[param0], %fd168;
	.param .align 16 .b8 retval0[16];
	call.uni (retval0), 
	__internal_trig_reduction_slowpathd, 
	(
	param0
	);
	ld.param.f64 	%fd872, [retval0];
	ld.param.b32 	%r2173, [retval0+8];
	} // callseq 15
$L__BB4_417:
	add.s32 	%r2174, %r2173, 1;
	bra.uni 	$L__BB4_419;
$L__BB4_418:
	mov.f64 	%fd761, 0d0000000000000000;
	mul.rn.f64 	%fd872, %fd168, %fd761;
	mov.b32 	%r2174, 1;
$L__BB4_419:
	shl.b32 	%r1779, %r2174, 6;
	cvt.u64.u32 	%rd314, %r1779;
	and.b64  	%rd315, %rd314, 64;
	add.s64 	%rd317, %rd312, %rd315;
	mul.rn.f64 	%fd762, %fd872, %fd872;
	and.b32  	%r1780, %r2174, 1;
	setp.eq.b32 	%p370, %r1780, 1;
	selp.f64 	%fd763, 0dBDA8FF8320FD8164, 0d3DE5DB65F9785EBA, %p370;
	ld.global.nc.v2.f64 	{%fd764, %fd765}, [%rd317];
	fma.rn.f64 	%fd766, %fd763, %fd762, %fd764;
	fma.rn.f64 	%fd767, %fd766, %fd762, %fd765;
	ld.global.nc.v2.f64 	{%fd768, %fd769}, [%rd317+16];
	fma.rn.f64 	%fd770, %fd767, %fd762, %fd768;
	fma.rn.f64 	%fd771, %fd770, %fd762, %fd769;
	ld.global.nc.v2.f64 	{%fd772, %fd773}, [%rd317+32];
	fma.rn.f64 	%fd774, %fd771, %fd762, %fd772;
	fma.rn.f64 	%fd775, %fd774, %fd762, %fd773;
	fma.rn.f64 	%fd776, %fd775, %fd872, %fd872;
	fma.rn.f64 	%fd777, %fd775, %fd762, 0d3FF0000000000000;
	selp.f64 	%fd778, %fd777, %fd776, %p370;
	and.b32  	%r1781, %r2174, 2;
	setp.eq.s32 	%p371, %r1781, 0;
	mov.f64 	%fd779, 0d0000000000000000;
	sub.f64 	%fd780, %fd779, %fd778;
	selp.f64 	%fd781, %fd778, %fd780, %p371;
	add.f64 	%fd782, %fd166, 0d0000000000000000;
	add.f64 	%fd175, %fd782, %fd781;
	mul.f64 	%fd783, %fd167, 0d3FE0000000000000;
	sqrt.rn.f64 	%fd784, %fd783;
	mul.f64 	%fd176, %fd784, 0dBFC999999999999A;
	fma.rn.f64 	%fd785, %fd176, 0d3FF71547652B82FE, 0d4338000000000000;
	{
	.reg .b32 %temp; 
	mov.b64 	{%r822, %temp}, %fd785;
	}
	mov.f64 	%fd786, 0dC338000000000000;
	add.rn.f64 	%fd787, %fd785, %fd786;
	fma.rn.f64 	%fd788, %fd787, 0dBFE62E42FEFA39EF, %fd176;
	fma.rn.f64 	%fd789, %fd787, 0dBC7ABC9E3B39803F, %fd788;
	fma.rn.f64 	%fd790, %fd789, 0d3E5ADE1569CE2BDF, 0d3E928AF3FCA213EA;
	fma.rn.f64 	%fd791, %fd790, %fd789, 0d3EC71DEE62401315;
	fma.rn.f64 	%fd792, %fd791, %fd789, 0d3EFA01997C89EB71;
	fma.rn.f64 	%fd793, %fd792, %fd789, 0d3F2A01A014761F65;
	fma.rn.f64 	%fd794, %fd793, %fd789, 0d3F56C16C1852B7AF;
	fma.rn.f64 	%fd795, %fd794, %fd789, 0d3F81111111122322;
	fma.rn.f64 	%fd796, %fd795, %fd789, 0d3FA55555555502A1;
	fma.rn.f64 	%fd797, %fd796, %fd789, 0d3FC5555555555511;
	fma.rn.f64 	%fd798, %fd797, %fd789, 0d3FE000000000000B;
	fma.rn.f64 	%fd799, %fd798, %fd789, 0d3FF0000000000000;
	fma.rn.f64 	%fd800, %fd799, %fd789, 0d3FF0000000000000;
	{
	.reg .b32 %temp; 
	mov.b64 	{%r823, %temp}, %fd800;
	}
	{
	.reg .b32 %temp; 
	mov.b64 	{%temp, %r824}, %fd800;
	}
	shl.b32 	%r1782, %r822, 20;
	add.s32 	%r1783, %r1782, %r824;
	mov.b64 	%fd873, {%r823, %r1783};
	{
	.reg .b32 %temp; 
	mov.b64 	{%temp, %r1784}, %fd176;
	}
	mov.b32 	%f865, %r1784;
	abs.f32 	%f156, %f865;
	setp.lt.f32 	%p372, %f156, 0f4086232B;
	@%p372 bra 	$L__BB4_422;
	setp.lt.f64 	%p373, %fd176, 0d0000000000000000;
	add.f64 	%fd801, %fd176, 0d7FF0000000000000;
	selp.f64 	%fd873, 0d0000000000000000, %fd801, %p373;
	setp.geu.f32 	%p374, %f156, 0f40874800;
	@%p374 bra 	$L__BB4_422;
	shr.u32 	%r1785, %r822, 31;
	add.s32 	%r1786, %r822, %r1785;
	shr.s32 	%r1787, %r1786, 1;
	shl.b32 	%r1788, %r1787, 20;
	add.s32 	%r1789, %r824, %r1788;
	mov.b64 	%fd802, {%r823, %r1789};
	sub.s32 	%r1790, %r822, %r1787;
	shl.b32 	%r1791, %r1790, 20;
	add.s32 	%r1792, %r1791, 1072693248;
	mov.b32 	%r1793, 0;
	mov.b64 	%fd803, {%r1793, %r1792};
	mul.f64 	%fd873, %fd803, %fd802;
$L__BB4_422:
	mul.f64 	%fd181, %fd175, 0d3FE0000000000000;
	fma.rn.f64 	%fd804, %fd181, 0d3FF71547652B82FE, 0d4338000000000000;
	{
	.reg .b32 %temp; 
	mov.b64 	{%r825, %temp}, %fd804;
	}
	mov.f64 	%fd805, 0dC338000000000000;
	add.rn.f64 	%fd806, %fd804, %fd805;
	fma.rn.f64 	%fd807, %fd806, 0dBFE62E42FEFA39EF, %fd181;
	fma.rn.f64 	%fd808, %fd806, 0dBC7ABC9E3B39803F, %fd807;
	fma.rn.f64 	%fd809, %fd808, 0d3E5ADE1569CE2BDF, 0d3E928AF3FCA213EA;
	fma.rn.f64 	%fd810, %fd809, %fd808, 0d3EC71DEE62401315;
	fma.rn.f64 	%fd811, %fd810, %fd808, 0d3EFA01997C89EB71;
	fma.rn.f64 	%fd812, %fd811, %fd808, 0d3F2A01A014761F65;
	fma.rn.f64 	%fd813, %fd812, %fd808, 0d3F56C16C1852B7AF;
	fma.rn.f64 	%fd814, %fd813, %fd808, 0d3F81111111122322;
	fma.rn.f64 	%fd815, %fd814, %fd808, 0d3FA55555555502A1;
	fma.rn.f64 	%fd816, %fd815, %fd808, 0d3FC5555555555511;
	fma.rn.f64 	%fd817, %fd816, %fd808, 0d3FE000000000000B;
	fma.rn.f64 	%fd818, %fd817, %fd808, 0d3FF0000000000000;
	fma.rn.f64 	%fd819, %fd818, %fd808, 0d3FF0000000000000;
	{
	.reg .b32 %temp; 
	mov.b64 	{%r826, %temp}, %fd819;
	}
	{
	.reg .b32 %temp; 
	mov.b64 	{%temp, %r827}, %fd819;
	}
	shl.b32 	%r1794, %r825, 20;
	add.s32 	%r1795, %r1794, %r827;
	mov.b64 	%fd874, {%r826, %r1795};
	{
	.reg .b32 %temp; 
	mov.b64 	{%temp, %r1796}, %fd181;
	}
	mov.b32 	%f866, %r1796;
	abs.f32 	%f157, %f866;
	setp.lt.f32 	%p375, %f157, 0f4086232B;
	@%p375 bra 	$L__BB4_425;
	setp.lt.f64 	%p376, %fd181, 0d0000000000000000;
	add.f64 	%fd820, %fd181, 0d7FF0000000000000;
	selp.f64 	%fd874, 0d0000000000000000, %fd820, %p376;
	setp.geu.f32 	%p377, %f157, 0f40874800;
	@%p377 bra 	$L__BB4_425;
	shr.u32 	%r1797, %r825, 31;
	add.s32 	%r1798, %r825, %r1797;
	shr.s32 	%r1799, %r1798, 1;
	shl.b32 	%r1800, %r1799, 20;
	add.s32 	%r1801, %r827, %r1800;
	mov.b64 	%fd821, {%r826, %r1801};
	sub.s32 	%r1802, %r825, %r1799;
	shl.b32 	%r1803, %r1802, 20;
	add.s32 	%r1804, %r1803, 1072693248;
	mov.b32 	%r1805, 0;
	mov.b64 	%fd822, {%r1805, %r1804};
	mul.f64 	%fd874, %fd822, %fd821;
$L__BB4_425:
	ld.param.u64 	%rd325, [_Z14optimizeKernelIN4util6AckleyILi2EEELi2ELj128EEvddPdPiS3_S3_ii_param_4];
	ld.param.u64 	%rd324, [_Z14optimizeKernelIN4util6AckleyILi2EEELi2ELj128EEvddPdPiS3_S3_ii_param_3];
	mul.f64 	%fd823, %fd873, 0dC034000000000000;
	sub.f64 	%fd824, %fd823, %fd874;
	add.f64 	%fd825, %fd824, 0d4034000000000000;
	add.f64 	%fd826, %fd833, %fd825;
	st.global.f64 	[%rd14], %fd826;
	cvta.to.global.u64 	%rd318, %rd324;
	mul.wide.s32 	%rd319, %r1, 4;
	add.s64 	%rd320, %rd318, %rd319;
	st.global.u32 	[%rd320], %r1;
	cvta.to.global.u64 	%rd321, %rd325;
	mul.wide.s32 	%rd322, %r2, 8;
	add.s64 	%rd323, %rd321, %rd322;
	st.global.f64 	[%rd323], %fd835;
	st.global.f64 	[%rd323+8], %fd834;
$L__BB4_426:
	ret;

}
	// .globl	_Z14optimizeKernelIN4util14GoldsteinPriceILi2EEELi2ELj128EEvddPdPiS3_S3_ii
.visible .entry _Z14optimizeKernelIN4util14GoldsteinPriceILi2EEELi2ELj128EEvddPdPiS3_S3_ii(
	.param .f64 _Z14optimizeKernelIN4util14GoldsteinPriceILi2EEELi2ELj128EEvddPdPiS3_S3_ii_param_0,
	.param .f64 _Z14optimizeKernelIN4util14GoldsteinPriceILi2EEELi2ELj128EEvddPdPiS3_S3_ii_param_1,
	.param .u64 .ptr .align 1 _Z14optimizeKernelIN4util14GoldsteinPriceILi2EEELi2ELj128EEvddPdPiS3_S3_ii_param_2,
	.param .u64 .ptr .align 1 _Z14optimizeKernelIN4util14GoldsteinPriceILi2EEELi2ELj128EEvddPdPiS3_S3_ii_param_3,
	.param .u64 .ptr .align 1 _Z14optimizeKernelIN4util14GoldsteinPriceILi2EEELi2ELj128EEvddPdPiS3_S3_ii_param_4,
	.param .u64 .ptr .align 1 _Z14optimizeKernelIN4util14GoldsteinPriceILi2EEELi2ELj128EEvddPdPiS3_S3_ii_param_5,
	.param .u32 _Z14optimizeKernelIN4util14GoldsteinPriceILi2EEELi2ELj128EEvddPdPiS3_S3_ii_param_6,
	.param .u32 _Z14optimizeKernelIN4util14GoldsteinPriceILi2EEELi2ELj128EEvddPdPiS3_S3_ii_param_7
)
{
	.local .align 16 .b8 	__local_depot5[80];
	.reg .b64 	%SP;
	.reg .b64 	%SPL;
	.reg .pred 	%p<372>;
	.reg .b32 	%r<1576>;
	.reg .b32 	%f<729>;
	.reg .b64 	%rd<60>;
	.reg .b64 	%fd<597>;

	mov.u64 	%SPL, __local_depot5;
	cvta.local.u64 	%SP, %SPL;
	ld.param.f64 	%fd185, [_Z14optimizeKernelIN4util14GoldsteinPriceILi2EEELi2ELj128EEvddPdPiS3_S3_ii_param_0];
	ld.param.f64 	%fd186, [_Z14optimizeKernelIN4util14GoldsteinPriceILi2EEELi2ELj128EEvddPdPiS3_S3_ii_param_1];
	ld.param.u64 	%rd13, [_Z14optimizeKernelIN4util14GoldsteinPriceILi2EEELi2ELj128EEvddPdPiS3_S3_ii_param_2];
	ld.param.u32 	%r573, [_Z14optimizeKernelIN4util14GoldsteinPriceILi2EEELi2ELj128EEvddPdPiS3_S3_ii_param_6];
	add.u64 	%rd1, %SPL, 0;
	add.u64 	%rd2, %SPL, 48;
	add.u64 	%rd19, %SP, 64;
	add.u64 	%rd3, %SPL, 64;
	mov.u32 	%r574, %ctaid.x;
	mov.u32 	%r575, %ntid.x;
	mov.u32 	%r576, %tid.x;
	mad.lo.s32 	%r1, %r574, %r575, %r576;
	setp.ge.s32 	%p3, %r1, %r573;
	@%p3 bra 	$L__BB5_231;
	shl.b32 	%r2, %r1, 1;
	add.s32 	%r3, %r2, 379;
	cvt.s64.s32 	%rd4, %r1;
	sub.f64 	%fd1, %fd186, %fd185;
	mov.b32 	%r1287, 0;
	mov.pred 	%p371, -1;
$L__BB5_2:
	mov.pred 	%p1, %p371;
	setp.eq.s32 	%p5, %r1, 0;
	add.s32 	%r578, %r3, %r1287;
	xor.b32  	%r579, %r578, -1429050551;
	mul.lo.s32 	%r5, %r579, 1099087573;
	add.s32 	%r580, %r5, -638133224;
	add.s32 	%r1304, %r5, 123456789;
	st.local.v2.u32 	[%rd1], {%r580, %r1304};
	xor.b32  	%r1305, %r5, 362436069;
	mov.b32 	%r581, -123459836;
	st.local.v2.u32 	[%rd1+8], {%r1305, %r581};
	add.s32 	%r1308, %r5, 5783321;
	mov.b32 	%r582, -589760388;
	st.local.v2.u32 	[%rd1+16], {%r582, %r1308};
	@%p5 bra 	$L__BB5_117;
	mov.b32 	%r1291, 0;
	mov.u64 	%rd59, %rd4;
$L__BB5_4:
	mov.u64 	%rd5, %rd59;
	and.b64  	%rd6, %rd5, 3;
	setp.eq.s64 	%p6, %rd6, 0;
	@%p6 bra 	$L__BB5_116;
	mul.wide.u32 	%rd20, %r1291, 3200;
	mov.u64 	%rd21, precalc_xorwow_matrix;
	add.s64 	%rd7, %rd21, %rd20;
	mov.b32 	%r1304, 0;
	mov.u32 	%r1305, %r1304;
	mov.u32 	%r1306, %r1304;
	mov.u32 	%r1307, %r1304;
	mov.u32 	%r1308, %r1304;
	mov.u32 	%r1297, %r1304;
$L__BB5_6:
	mul.wide.u32 	%rd22, %r1297, 4;
	add.s64 	%rd23, %rd1, %rd22;
	ld.local.u32 	%r19, [%rd23+4];
	shl.b32 	%r20, %r1297, 5;
	mov.b32 	%r1303, 0;
$L__BB5_7:
	.pragma "nounroll";
	shr.u32 	%r586, %r19, %r1303;
	and.b32  	%r587, %r586, 1;
	setp.eq.b32 	%p7, %r587, 1;
	not.pred 	%p8, %p7;
	add.s32 	%r588, %r20, %r1303;
	mul.lo.s32 	%r589, %r588, 5;
	mul.wide.u32 	%rd24, %r589, 4;
	add.s64 	%rd8, %rd7, %rd24;
	@%p8 bra 	$L__BB5_9;
	ld.global.u32 	%r590, [%rd8];
	xor.b32  	%r1304, %r1304, %r590;
	ld.global.u32 	%r591, [%rd8+4];
	xor.b32  	%r1305, %r1305, %r591;
	ld.global.u32 	%r592, [%rd8+8];
	xor.b32  	%r1306, %r1306, %r592;
	ld.global.u32 	%r593, [%rd8+12];
	xor.b32  	%r1307, %r1307, %r593;
	ld.global.u32 	%r594, [%rd8+16];
	xor.b32  	%r1308, %r1308, %r594;
$L__BB5_9:
	and.b32  	%r596, %r586, 2;
	setp.eq.s32 	%p9, %r596, 0;
	@%p9 bra 	$L__BB5_11;
	ld.global.u32 	%r597, [%rd8+20];
	xor.b32  	%r1304, %r1304, %r597;
	ld.global.u32 	%r598, [%rd8+24];
	xor.b32  	%r1305, %r1305, %r598;
	ld.global.u32 	%r599, [%rd8+28];
	xor.b32  	%r1306, %r1306, %r599;
	ld.global.u32 	%r600, [%rd8+32];
	xor.b32  	%r1307, %r1307, %r600;
	ld.global.u32 	%r601, [%rd8+36];
	xor.b32  	%r1308, %r1308, %r601;
$L__BB5_11:
	and.b32  	%r603, %r586, 4;
	setp.eq.s32 	%p10, %r603, 0;
	@%p10 bra 	$L__BB5_13;
	ld.global.u32 	%r604, [%rd8+40];
	xor.b32  	%r1304, %r1304, %r604;
	ld.global.u32 	%r605, [%rd8+44];
	xor.b32  	%r1305, %r1305, %r605;
	ld.global.u32 	%r606, [%rd8+48];
	xor.b32  	%r1306, %r1306, %r606;
	ld.global.u32 	%r607, [%rd8+52];
	xor.b32  	%r1307, %r1307, %r607;
	ld.global.u32 	%r608, [%rd8+56];
	xor.b32  	%r1308, %r1308, %r608;
$L__BB5_13:
	and.b32  	%r610, %r586, 8;
	setp.eq.s32 	%p11, %r610, 0;
	@%p11 bra 	$L__BB5_15;
	ld.global.u32 	%r611, [%rd8+60];
	xor.b32  	%r1304, %r1304, %r611;
	ld.global.u32 	%r612, [%rd8+64];
	xor.b32  	%r1305, %r1305, %r612;
	ld.global.u32 	%r613, [%rd8+68];
	xor.b32  	%r1306, %r1306, %r613;
	ld.global.u32 	%r614, [%rd8+72];
	xor.b32  	%r1307, %r1307, %r614;
	ld.global.u32 	%r615, [%rd8+76];
	xor.b32  	%r1308, %r1308, %r615;
$L__BB5_15:
	and.b32  	%r617, %r586, 16;
	setp.eq.s32 	%p12, %r617, 0;
	@%p12 bra 	$L__BB5_17;
	ld.global.u32 	%r618, [%rd8+80];
	xor.b32  	%r1304, %r1304, %r618;
	ld.global.u32 	%r619, [%rd8+84];
	xor.b32  	%r1305, %r1305, %r619;
	ld.global.u32 	%r620, [%rd8+88];
	xor.b32  	%r1306, %r1306, %r620;
	ld.global.u32 	%r621, [%rd8+92];
	xor.b32  	%r1307, %r1307, %r621;
	ld.global.u32 	%r622, [%rd8+96];
	xor.b32  	%r1308, %r1308, %r622;
$L__BB5_17:
	and.b32  	%r624, %r586, 32;
	setp.eq.s32 	%p13, %r624, 0;
	@%p13 bra 	$L__BB5_19;
	ld.global.u32 	%r625, [%rd8+100];
	xor.b32  	%r1304, %r1304, %r625;
	ld.global.u32 	%r626, [%rd8+104];
	xor.b32  	%r1305, %r1305, %r626;
	ld.global.u32 	%r627, [%rd8+108];
	xor.b32  	%r1306, %r1306, %r627;
	ld.global.u32 	%r628, [%rd8+112];
	xor.b32  	%r1307, %r1307, %r628;
	ld.global.u32 	%r629, [%rd8+116];
	xor.b32  	%r1308, %r1308, %r629;
$L__BB5_19:
	and.b32  	%r631, %r586, 64;
	setp.eq.s32 	%p14, %r631, 0;
	@%p14 bra 	$L__BB5_21;
	ld.global.u32 	%r632, [%rd8+120];
	xor.b32  	%r1304, %r1304, %r632;
	ld.global.u32 	%r633, [%rd8+124];
	xor.b32  	%r1305, %r1305, %r633;
	ld.global.u32 	%r634, [%rd8+128];
	xor.b32  	%r1306, %r1306, %r634;
	ld.global.u32 	%r635, [%rd8+132];
	xor.b32  	%r1307, %r1307, %r635;
	ld.global.u32 	%r636, [%rd8+136];
	xor.b32  	%r1308, %r1308, %r636;
$L__BB5_21:
	and.b32  	%r638, %r586, 128;
	setp.eq.s32 	%p15, %r638, 0;
	@%p15 bra 	$L__BB5_23;
	ld.global.u32 	%r639, [%rd8+140];
	xor.b32  	%r1304, %r1304, %r639;
	ld.global.u32 	%r640, [%rd8+144];
	xor.b32  	%r1305, %r1305, %r640;
	ld.global.u32 	%r641, [%rd8+148];
	xor.b32  	%r1306, %r1306, %r641;
	ld.global.u32 	%r642, [%rd8+152];
	xor.b32  	%r1307, %r1307, %r642;
	ld.global.u32 	%r643, [%rd8+156];
	xor.b32  	%r1308, %r1308, %r643;
$L__BB5_23:
	and.b32  	%r645, %r586, 256;
	setp.eq.s32 	%p16, %r645, 0;
	@%p16 bra 	$L__BB5_25;
	ld.global.u32 	%r646, [%rd8+160];
	xor.b32  	%r1304, %r1304, %r646;
	ld.global.u32 	%r647, [%rd8+164];
	xor.b32  	%r1305, %r1305, %r647;
	ld.global.u32 	%r648, [%rd8+168];
	xor.b32  	%r1306, %r1306, %r648;
	ld.global.u32 	%r649, [%rd8+172];
	xor.b32  	%r1307, %r1307, %r649;
	ld.global.u32 	%r650, [%rd8+176];
	xor.b32  	%r1308, %r1308, %r650;
$L__BB5_25:
	and.b32  	%r652, %r586, 512;
	setp.eq.s32 	%p17, %r652, 0;
	@%p17 bra 	$L__BB5_27;
	ld.global.u32 	%r653, [%rd8+180];
	xor.b32  	%r1304, %r1304, %r653;
	ld.global.u32 	%r654, [%rd8+184];
	xor.b32  	%r1305, %r1305, %r654;
	ld.global.u32 	%r655, [%rd8+188];
	xor.b32  	%r1306, %r1306, %r655;
	ld.global.u32 	%r656, [%rd8+192];
	xor.b32  	%r1307, %r1307, %r656;
	ld.global.u32 	%r657, [%rd8+196];
	xor.b32  	%r1308, %r1308, %r657;
$L__BB5_27:
	and.b32  	%r659, %r586, 1024;
	setp.eq.s32 	%p18, %r659, 0;
	@%p18 bra 	$L__BB5_29;
	ld.global.u32 	%r660, [%rd8+200];
	xor.b32  	%r1304, %r1304, %r660;
	ld.global.u32 	%r661, [%rd8+204];
	xor.b32  	%r1305, %r1305, %r661;
	ld.global.u32 	%r662, [%rd8+208];
	xor.b32  	%r1306, %r1306, %r662;
	ld.global.u32 	%r663, [%rd8+212];
	xor.b32  	%r1307, %r1307, %r663;
	ld.global.u32 	%r664, [%rd8+216];
	xor.b32  	%r1308, %r1308, %r664;
$L__BB5_29:
	and.b32  	%r666, %r586, 2048;
	setp.eq.s32 	%p19, %r666, 0;
	@%p19 bra 	$L__BB5_31;
	ld.global.u32 	%r667, [%rd8+220];
	xor.b32  	%r1304, %r1304, %r667;
	ld.global.u32 	%r668, [%rd8+224];
	xor.b32  	%r1305, %r1305, %r668;
	ld.global.u32 	%r669, [%rd8+228];
	xor.b32  	%r1306, %r1306, %r669;
	ld.global.u32 	%r670, [%rd8+232];
	xor.b32  	%r1307, %r1307, %r670;
	ld.global.u32 	%r671, [%rd8+236];
	xor.b32  	%r1308, %r1308, %r671;
$L__BB5_31:
	and.b32  	%r673, %r586, 4096;
	setp.eq.s32 	%p20, %r673, 0;
	@%p20 bra 	$L__BB5_33;
	ld.global.u32 	%r674, [%rd8+240];
	xor.b32  	%r1304, %r1304, %r674;
	ld.global.u32 	%r675, [%rd8+244];
	xor.b32  	%r1305, %r1305, %r675;
	ld.global.u32 	%r676, [%rd8+248];
	xor.b32  	%r1306, %r1306, %r676;
	ld.global.u32 	%r677, [%rd8+252];
	xor.b32  	%r1307, %r1307, %r677;
	ld.global.u32 	%r678, [%rd8+256];
	xor.b32  	%r1308, %r1308, %r678;
$L__BB5_33:
	and.b32  	%r680, %r586, 8192;
	setp.eq.s32 	%p21, %r680, 0;
	@%p21 bra 	$L__BB5_35;
	ld.global.u32 	%r681, [%rd8+260];
	xor.b32  	%r1304, %r1304, %r681;
	ld.global.u32 	%r682, [%rd8+264];
	xor.b32  	%r1305, %r1305, %r682;
	ld.global.u32 	%r683, [%rd8+268];
	xor.b32  	%r1306, %r1306, %r683;
	ld.global.u32 	%r684, [%rd8+272];
	xor.b32  	%r1307, %r1307, %r684;
	ld.global.u32 	%r685, [%rd8+276];
	xor.b32  	%r1308, %r1308, %r685;
$L__BB5_35:
	and.b32  	%r687, %r586, 16384;
	setp.eq.s32 	%p22, %r687, 0;
	@%p22 bra 	$L__BB5_37;
	ld.global.u32 	%r688, [%rd8+280];
	xor.b32  	%r1304, %r1304, %r688;
	ld.global.u32 	%r689, [%rd8+284];
	xor.b32  	%r1305, %r1305, %r689;
	ld.global.u32 	%r690, [%rd8+288];
	xor.b32  	%r1306, %r1306, %r690;
	ld.global.u32 	%r691, [%rd8+292];
	xor.b32  	%r1307, %r1307, %r691;
	ld.global.u32 	%r692, [%rd8+296];
	xor.b32  	%r1308, %r1308, %r692;
$L__BB5_37:
	and.b32  	%r694, %r586, 32768;
	setp.eq.s32 	%p23, %r694, 0;
	@%p23 bra 	$L__BB5_39;
	ld.global.u32 	%r695, [%rd8+300];
	xor.b32  	%r1304, %r1304, %r695;
	ld.global.u32 	%r696, [%rd8+304];
	xor.b32  	%r1305, %r1305, %r696;
	ld.global.u32 	%r697, [%rd8+308];
	xor.b32  	%r1306, %r1306, %r697;
	ld.global.u32 	%r698, [%rd8+312];
	xor.b32  	%r1307, %r1307, %r698;
	ld.global.u32 	%r699, [%rd8+316];
	xor.b32  	%r1308, %r1308, %r699;
$L__BB5_39:
	add.s32 	%r1303, %r1303, 16;
	setp.ne.s32 	%p24, %r1303, 32;
	@%p24 bra 	$L__BB5_7;
	mad.lo.s32 	%r700, %r1297, -31, %r20;
	add.s32 	%r1297, %r700, 1;
	setp.ne.s32 	%p25, %r1297, 5;
	@%p25 bra 	$L__BB5_6;
	st.local.u32 	[%rd1+4], %r1304;
	st.local.v2.u32 	[%rd1+8], {%r1305, %r1306};
	st.local.v2.u32 	[%rd1+16], {%r1307, %r1308};
	setp.eq.s64 	%p26, %rd6, 1;
	@%p26 bra 	$L__BB5_116;
	mov.b32 	%r1304, 0;
	mov.u32 	%r1305, %r1304;
	mov.u32 	%r1398, %r1304;
	mov.u32 	%r1399, %r1304;
	mov.u32 	%r1308, %r1304;
	mov.u32 	%r1389, %r1304;
$L__BB5_43:
	mul.wide.u32 	%rd25, %r1389, 4;
	add.s64 	%rd26, %rd1, %rd25;
	ld.local.u32 	%r195, [%rd26+4];
	shl.b32 	%r196, %r1389, 5;
	mov.b32 	%r1395, 0;
$L__BB5_44:
	.pragma "nounroll";
	shr.u32 	%r703, %r195, %r1395;
	and.b32  	%r704, %r703, 1;
	setp.eq.b32 	%p27, %r704, 1;
	not.pred 	%p28, %p27;
	add.s32 	%r705, %r196, %r1395;
	mul.lo.s32 	%r706, %r705, 5;
	mul.wide.u32 	%rd27, %r706, 4;
	add.s64 	%rd9, %rd7, %rd27;
	@%p28 bra 	$L__BB5_46;
	ld.global.u32 	%r707, [%rd9];
	xor.b32  	%r1304, %r1304, %r707;
	ld.global.u32 	%r708, [%rd9+4];
	xor.b32  	%r1305, %r1305, %r708;
	ld.global.u32 	%r709, [%rd9+8];
	xor.b32  	%r1398, %r1398, %r709;
	ld.global.u32 	%r710, [%rd9+12];
	xor.b32  	%r1399, %r1399, %r710;
	ld.global.u32 	%r711, [%rd9+16];
	xor.b32  	%r1308, %r1308, %r711;
$L__BB5_46:
	and.b32  	%r713, %r703, 2;
	setp.eq.s32 	%p29, %r713, 0;
	@%p29 bra 	$L__BB5_48;
	ld.global.u32 	%r714, [%rd9+20];
	xor.b32  	%r1304, %r1304, %r714;
	ld.global.u32 	%r715, [%rd9+24];
	xor.b32  	%r1305, %r1305, %r715;
	ld.global.u32 	%r716, [%rd9+28];
	xor.b32  	%r1398, %r1398, %r716;
	ld.global.u32 	%r717, [%rd9+32];
	xor.b32  	%r1399, %r1399, %r717;
	ld.global.u32 	%r718, [%rd9+36];
	xor.b32  	%r1308, %r1308, %r718;
$L__BB5_48:
	and.b32  	%r720, %r703, 4;
	setp.eq.s32 	%p30, %r720, 0;
	@%p30 bra 	$L__BB5_50;
	ld.global.u32 	%r721, [%rd9+40];
	xor.b32  	%r1304, %r1304, %r721;
	ld.global.u32 	%r722, [%rd9+44];
	xor.b32  	%r1305, %r1305, %r722;
	ld.global.u32 	%r723, [%rd9+48];
	xor.b32  	%r1398, %r1398, %r723;
	ld.global.u32 	%r724, [%rd9+52];
	xor.b32  	%r1399, %r1399, %r724;
	ld.global.u32 	%r725, [%rd9+56];
	xor.b32  	%r1308, %r1308, %r725;
$L__BB5_50:
	and.b32  	%r727, %r703, 8;
	setp.eq.s32 	%p31, %r727, 0;
	@%p31 bra 	$L__BB5_52;
	ld.global.u32 	%r728, [%rd9+60];
	xor.b32  	%r1304, %r1304, %r728;
	ld.global.u32 	%r729, [%rd9+64];
	xor.b32  	%r1305, %r1305, %r729;
	ld.global.u32 	%r730, [%rd9+68];
	xor.b32  	%r1398, %r1398, %r730;
	ld.global.u32 	%r731, [%rd9+72];
	xor.b32  	%r1399, %r1399, %r731;
	ld.global.u32 	%r732, [%rd9+76];
	xor.b32  	%r1308, %r1308, %r732;
$L__BB5_52:
	and.b32  	%r734, %r703, 16;
	setp.eq.s32 	%p32, %r734, 0;
	@%p32 bra 	$L__BB5_54;
	ld.global.u32 	%r735, [%rd9+80];
	xor.b32  	%r1304, %r1304, %r735;
	ld.global.u32 	%r736, [%rd9+84];
	xor.b32  	%r1305, %r1305, %r736;
	ld.global.u32 	%r737, [%rd9+88];
	xor.b32  	%r1398, %r1398, %r737;
	ld.global.u32 	%r738, [%rd9+92];
	xor.b32  	%r1399, %r1399, %r738;
	ld.global.u32 	%r739, [%rd9+96];
	xor.b32  	%r1308, %r1308, %r739;
$L__BB5_54:
	and.b32  	%r741, %r703, 32;
	setp.eq.s32 	%p33, %r741, 0;
	@%p33 bra 	$L__BB5_56;
	ld.global.u32 	%r742, [%rd9+100];
	xor.b32  	%r1304, %r1304, %r742;
	ld.global.u32 	%r743, [%rd9+104];
	xor.b32  	%r1305, %r1305, %r743;
	ld.global.u32 	%r744, [%rd9+108];
	xor.b32  	%r1398, %r1398, %r744;
	ld.global.u32 	%r745, [%rd9+112];
	xor.b32  	%r1399, %r1399, %r745;
	ld.global.u32 	%r746, [%rd9+116];
	xor.b32  	%r1308, %r1308, %r746;
$L__BB5_56:
	and.b32  	%r748, %r703, 64;
	setp.eq.s32 	%p34, %r748, 0;
	@%p34 bra 	$L__BB5_58;
	ld.global.u32 	%r749, [%rd9+120];
	xor.b32  	%r1304, %r1304, %r749;
	ld.global.u32 	%r750, [%rd9+124];
	xor.b32  	%r1305, %r1305, %r750;
	ld.global.u32 	%r751, [%rd9+128];
	xor.b32  	%r1398, %r1398, %r751;
	ld.global.u32 	%r752, [%rd9+132];
	xor.b32  	%r1399, %r1399, %r752;
	ld.global.u32 	%r753, [%rd9+136];
	xor.b32  	%r1308, %r1308, %r753;
$L__BB5_58:
	and.b32  	%r755, %r703, 128;
	setp.eq.s32 	%p35, %r755, 0;
	@%p35 bra 	$L__BB5_60;
	ld.global.u32 	%r756, [%rd9+140];
	xor.b32  	%r1304, %r1304, %r756;
	ld.global.u32 	%r757, [%rd9+144];
	xor.b32  	%r1305, %r1305, %r757;
	ld.global.u32 	%r758, [%rd9+148];
	xor.b32  	%r1398, %r1398, %r758;
	ld.global.u32 	%r759, [%rd9+152];
	xor.b32  	%r1399, %r1399, %r759;
	ld.global.u32 	%r760, [%rd9+156];
	xor.b32  	%r1308, %r1308, %r760;
$L__BB5_60:
	and.b32  	%r762, %r703, 256;
	setp.eq.s32 	%p36, %r762, 0;
	@%p36 bra 	$L__BB5_62;
	ld.global.u32 	%r763, [%rd9+160];
	xor.b32  	%r1304, %r1304, %r763;
	ld.global.u32 	%r764, [%rd9+164];
	xor.b32  	%r1305, %r1305, %r764;
	ld.global.u32 	%r765, [%rd9+168];
	xor.b32  	%r1398, %r1398, %r765;
	ld.global.u32 	%r766, [%rd9+172];
	xor.b32  	%r1399, %r1399, %r766;
	ld.global.u32 	%r767, [%rd9+176];
	xor.b32  	%r1308, %r1308, %r767;
$L__BB5_62:
	and.b32  	%r769, %r703, 512;
	setp.eq.s32 	%p37, %r769, 0;
	@%p37 bra 	$L__BB5_64;
	ld.global.u32 	%r770, [%rd9+180];
	xor.b32  	%r1304, %r1304, %r770;
	ld.global.u32 	%r771, [%rd9+184];
	xor.b32  	%r1305, %r1305, %r771;
	ld.global.u32 	%r772, [%rd9+188];
	xor.b32  	%r1398, %r1398, %r772;
	ld.global.u32 	%r773, [%rd9+192];
	xor.b32  	%r1399, %r1399, %r773;
	ld.global.u32 	%r774, [%rd9+196];
	xor.b32  	%r1308, %r1308, %r774;
$L__BB5_64:
	and.b32  	%r776, %r703, 1024;
	setp.eq.s32 	%p38, %r776, 0;
	@%p38 bra 	$L__BB5_66;
	ld.global.u32 	%r777, [%rd9+200];
	xor.b32  	%r1304, %r1304, %r777;
	ld.global.u32 	%r778, [%rd9+204];
	xor.b32  	%r1305, %r1305, %r778;
	ld.global.u32 	%r779, [%rd9+208];
	xor.b32  	%r1398, %r1398, %r779;
	ld.global.u32 	%r780, [%rd9+212];
	xor.b32  	%r1399, %r1399, %r780;
	ld.global.u32 	%r781, [%rd9+216];
	xor.b32  	%r1308, %r1308, %r781;
$L__BB5_66:
	and.b32  	%r783, %r703, 2048;
	setp.eq.s32 	%p39, %r783, 0;
	@%p39 bra 	$L__BB5_68;
	ld.global.u32 	%r784, [%rd9+220];
	xor.b32  	%r1304, %r1304, %r784;
	ld.global.u32 	%r785, [%rd9+224];
	xor.b32  	%r1305, %r1305, %r785;
	ld.global.u32 	%r786, [%rd9+228];
	xor.b32  	%r1398, %r1398, %r786;
	ld.global.u32 	%r787, [%rd9+232];
	xor.b32  	%r1399, %r1399, %r787;
	ld.global.u32 	%r788, [%rd9+236];
	xor.b32  	%r1308, %r1308, %r788;
$L__BB5_68:
	and.b32  	%r790, %r703, 4096;
	setp.eq.s32 	%p40, %r790, 0;
	@%p40 bra 	$L__BB5_70;
	ld.global.u32 	%r791, [%rd9+240];
	xor.b32  	%r1304, %r1304, %r791;
	ld.global.u32 	%r792, [%rd9+244];
	xor.b32  	%r1305, %r1305, %r792;
	ld.global.u32 	%r793, [%rd9+248];
	xor.b32  	%r1398, %r1398, %r793;
	ld.global.u32 	%r794, [%rd9+252];
	xor.b32  	%r1399, %r1399, %r794;
	ld.global.u32 	%r795, [%rd9+256];
	xor.b32  	%r1308, %r1308, %r795;
$L__BB5_70:
	and.b32  	%r797, %r703, 8192;
	setp.eq.s32 	%p41, %r797, 0;
	@%p41 bra 	$L__BB5_72;
	ld.global.u32 	%r798, [%rd9+260];
	xor.b32  	%r1304, %r1304, %r798;
	ld.global.u32 	%r799, [%rd9+264];
	xor.b32  	%r1305, %r1305, %r799;
	ld.global.u32 	%r800, [%rd9+268];
	xor.b32  	%r1398, %r1398, %r800;
	ld.global.u32 	%r801, [%rd9+272];
	xor.b32  	%r1399, %r1399, %r801;
	ld.global.u32 	%r802, [%rd9+276];
	xor.b32  	%r1308, %r1308, %r802;
$L__BB5_72:
	and.b32  	%r804, %r703, 16384;
	setp.eq.s32 	%p42, %r804, 0;
	@%p42 bra 	$L__BB5_74;
	ld.global.u32 	%r805, [%rd9+280];
	xor.b32  	%r1304, %r1304, %r805;
	ld.global.u32 	%r806, [%rd9+284];
	xor.b32  	%r1305, %r1305, %r806;
	ld.global.u32 	%r807, [%rd9+288];
	xor.b32  	%r1398, %r1398, %r807;
	ld.global.u32 	%r808, [%rd9+292];
	xor.b32  	%r1399, %r1399, %r808;
	ld.global.u32 	%r809, [%rd9+296];
	xor.b32  	%r1308, %r1308, %r809;
$L__BB5_74:
	and.b32  	%r811, %r703, 32768;
	setp.eq.s32 	%p43, %r811, 0;
	@%p43 bra 	$L__BB5_76;
	ld.global.u32 	%r812, [%rd9+300];
	xor.b32  	%r1304, %r1304, %r812;
	ld.global.u32 	%r813, [%rd9+304];
	xor.b32  	%r1305, %r1305, %r813;
	ld.global.u32 	%r814, [%rd9+308];
	xor.b32  	%r1398, %r1398, %r814;
	ld.global.u32 	%r815, [%rd9+312];
	xor.b32  	%r1399, %r1399, %r815;
	ld.global.u32 	%r816, [%rd9+316];
	xor.b32  	%r1308, %r1308, %r816;
$L__BB5_76:
	add.s32 	%r1395, %r1395, 16;
	setp.ne.s32 	%p44, %r1395, 32;
	@%p44 bra 	$L__BB5_44;
	mad.lo.s32 	%r817, %r1389, -31, %r196;
	add.s32 	%r1389, %r817, 1;
	setp.ne.s32 	%p45, %r1389, 5;
	@%p45 bra 	$L__BB5_43;
	st.local.u32 	[%rd1+4], %r1304;
	st.local.v2.u32 	[%rd1+8], {%r1305, %r1398};
	st.local.v2.u32 	[%rd1+16], {%r1399, %r1308};
	setp.ne.s64 	%p46, %rd6, 3;
	@%p46 bra 	$L__BB5_116;
	mov.b32 	%r1304, 0;
	mov.u32 	%r1305, %r1304;
	mov.u32 	%r1490, %r1304;
	mov.u32 	%r1491, %r1304;
	mov.u32 	%r1308, %r1304;
	mov.u32 	%r1481, %r1304;
$L__BB5_80:
	mul.wide.u32 	%rd28, %r1481, 4;
	add.s64 	%rd29, %rd1, %rd28;
	ld.local.u32 	%r371, [%rd29+4];
	shl.b32 	%r372, %r1481, 5;
	mov.b32 	%r1487, 0;
$L__BB5_81:
	.pragma "nounroll";
	shr.u32 	%r820, %r371, %r1487;
	and.b32  	%r821, %r820, 1;
	setp.eq.b32 	%p47, %r821, 1;
	not.pred 	%p48, %p47;
	add.s32 	%r822, %r372, %r1487;
	mul.lo.s32 	%r823, %r822, 5;
	mul.wide.u32 	%rd30, %r823, 4;
	add.s64 	%rd10, %rd7, %rd30;
	@%p48 bra 	$L__BB5_83;
	ld.global.u32 	%r824, [%rd10];
	xor.b32  	%r1304, %r1304, %r824;
	ld.global.u32 	%r825, [%rd10+4];
	xor.b32  	%r1305, %r1305, %r825;
	ld.global.u32 	%r826, [%rd10+8];
	xor.b32  	%r1490, %r1490, %r826;
	ld.global.u32 	%r827, [%rd10+12];
	xor.b32  	%r1491, %r1491, %r827;
	ld.global.u32 	%r828, [%rd10+16];
	xor.b32  	%r1308, %r1308, %r828;
$L__BB5_83:
	and.b32  	%r830, %r820, 2;
	setp.eq.s32 	%p49, %r830, 0;
	@%p49 bra 	$L__BB5_85;
	ld.global.u32 	%r831, [%rd10+20];
	xor.b32  	%r1304, %r1304, %r831;
	ld.global.u32 	%r832, [%rd10+24];
	xor.b32  	%r1305, %r1305, %r832;
	ld.global.u32 	%r833, [%rd10+28];
	xor.b32  	%r1490, %r1490, %r833;
	ld.global.u32 	%r834, [%rd10+32];
	xor.b32  	%r1491, %r1491, %r834;
	ld.global.u32 	%r835, [%rd10+36];
	xor.b32  	%r1308, %r1308, %r835;
$L__BB5_85:
	and.b32  	%r837, %r820, 4;
	setp.eq.s32 	%p50, %r837, 0;
	@%p50 bra 	$L__BB5_87;
	ld.global.u32 	%r838, [%rd10+40];
	xor.b32  	%r1304, %r1304, %r838;
	ld.global.u32 	%r839, [%rd10+44];
	xor.b32  	%r1305, %r1305, %r839;
	ld.global.u32 	%r840, [%rd10+48];
	xor.b32  	%r1490, %r1490, %r840;
	ld.global.u32 	%r841, [%rd10+52];
	xor.b32  	%r1491, %r1491, %r841;
	ld.global.u32 	%r842, [%rd10+56];
	xor.b32  	%r1308, %r1308, %r842;
$L__BB5_87:
	and.b32  	%r844, %r820, 8;
	setp.eq.s32 	%p51, %r844, 0;
	@%p51 bra 	$L__BB5_89;
	ld.global.u32 	%r845, [%rd10+60];
	xor.b32  	%r1304, %r1304, %r845;
	ld.global.u32 	%r846, [%rd10+64];
	xor.b32  	%r1305, %r1305, %r846;
	ld.global.u32 	%r847, [%rd10+68];
	xor.b32  	%r1490, %r1490, %r847;
	ld.global.u32 	%r848, [%rd10+72];
	xor.b32  	%r1491, %r1491, %r848;
	ld.global.u32 	%r849, [%rd10+76];
	xor.b32  	%r1308, %r1308, %r849;
$L__BB5_89:
	and.b32  	%r851, %r820, 16;
	setp.eq.s32 	%p52, %r851, 0;
	@%p52 bra 	$L__BB5_91;
	ld.global.u32 	%r852, [%rd10+80];
	xor.b32  	%r1304, %r1304, %r852;
	ld.global.u32 	%r853, [%rd10+84];
	xor.b32  	%r1305, %r1305, %r853;
	ld.global.u32 	%r854, [%rd10+88];
	xor.b32  	%r1490, %r1490, %r854;
	ld.global.u32 	%r855, [%rd10+92];
	xor.b32  	%r1491, %r1491, %r855;
	ld.global.u32 	%r856, [%rd10+96];
	xor.b32  	%r1308, %r1308, %r856;
$L__BB5_91:
	and.b32  	%r858, %r820, 32;
	setp.eq.s32 	%p53, %r858, 0;
	@%p53 bra 	$L__BB5_93;
	ld.global.u32 	%r859, [%rd10+100];
	xor.b32  	%r1304, %r1304, %r859;
	ld.global.u32 	%r860, [%rd10+104];
	xor.b32  	%r1305, %r1305, %r860;
	ld.global.u32 	%r861, [%rd10+108];
	xor.b32  	%r1490, %r1490, %r861;
	ld.global.u32 	%r862, [%rd10+112];
	xor.b32  	%r1491, %r1491, %r862;
	ld.global.u32 	%r863, [%rd10+116];
	xor.b32  	%r1308, %r1308, %r863;
$L__BB5_93:
	and.b32  	%r865, %r820, 64;
	setp.eq.s32 	%p54, %r865, 0;
	@%p54 bra 	$L__BB5_95;
	ld.global.u32 	%r866, [%rd10+120];
	xor.b32  	%r1304, %r1304, %r866;
	ld.global.u32 	%r867, [%rd10+124];
	xor.b32  	%r1305, %r1305, %r867;
	ld.global.u32 	%r868, [%rd10+128];
	xor.b32  	%r1490, %r1490, %r868;
	ld.global.u32 	%r869, [%rd10+132];
	xor.b32  	%r1491, %r1491, %r869;
	ld.global.u32 	%r870, [%rd10+136];
	xor.b32  	%r1308, %r1308, %r870;
$L__BB5_95:
	and.b32  	%r872, %r820, 128;
	setp.eq.s32 	%p55, %r872, 0;
	@%p55 bra 	$L__BB5_97;
	ld.global.u32 	%r873, [%rd10+140];
	xor.b32  	%r1304, %r1304, %r873;
	ld.global.u32 	%r874, [%rd10+144];
	xor.b32  	%r1305, %r1305, %r874;
	ld.global.u32 	%r875, [%rd10+148];
	xor.b32  	%r1490, %r1490, %r875;
	ld.global.u32 	%r876, [%rd10+152];
	xor.b32  	%r1491, %r1491, %r876;
	ld.global.u32 	%r877, [%rd10+156];
	xor.b32  	%r1308, %r1308, %r877;
$L__BB5_97:
	and.b32  	%r879, %r820, 256;
	setp.eq.s32 	%p56, %r879, 0;
	@%p56 bra 	$L__BB5_99;
	ld.global.u32 	%r880, [%rd10+160];
	xor.b32  	%r1304, %r1304, %r880;
	ld.global.u32 	%r881, [%rd10+164];
	xor.b32  	%r1305, %r1305, %r881;
	ld.global.u32 	%r882, [%rd10+168];
	xor.b32  	%r1490, %r1490, %r882;
	ld.global.u32 	%r883, [%rd10+172];
	xor.b32  	%r1491, %r1491, %r883;
	ld.global.u32 	%r884, [%rd10+176];
	xor.b32  	%r1308, %r1308, %r884;
$L__BB5_99:
	and.b32  	%r886, %r820, 512;
	setp.eq.s32 	%p57, %r886, 0;
	@%p57 bra 	$L__BB5_101;
	ld.global.u32 	%r887, [%rd10+180];
	xor.b32  	%r1304, %r1304, %r887;
	ld.global.u32 	%r888, [%rd10+184];
	xor.b32  	%r1305, %r1305, %r888;
	ld.global.u32 	%r889, [%rd10+188];
	xor.b32  	%r1490, %r1490, %r889;
	ld.global.u32 	%r890, [%rd10+192];
	xor.b32  	%r1491, %r1491, %r890;
	ld.global.u32 	%r891, [%rd10+196];
	xor.b32  	%r1308, %r1308, %r891;
$L__BB5_101:
	and.b32  	%r893, %r820, 1024;
	setp.eq.s32 	%p58, %r893, 0;
	@%p58 bra 	$L__BB5_103;
	ld.global.u32 	%r894, [%rd10+200];
	xor.b32  	%r1304, %r1304, %r894;
	ld.global.u32 	%r895, [%rd10+204];
	xor.b32  	%r1305, %r1305, %r895;
	ld.global.u32 	%r896, [%rd10+208];
	xor.b32  	%r1490, %r1490, %r896;
	ld.global.u32 	%r897, [%rd10+212];
	xor.b32  	%r1491, %r1491, %r897;
	ld.global.u32 	%r898, [%rd10+216];
	xor.b32  	%r1308, %r1308, %r898;
$L__BB5_103:
	and.b32  	%r900, %r820, 2048;
	setp.eq.s32 	%p59, %r900, 0;
	@%p59 bra 	$L__BB5_105;
	ld.global.u32 	%r901, [%rd10+220];
	xor.b32  	%r1304, %r1304, %r901;
	ld.global.u32 	%r902, [%rd10+224];
	xor.b32  	%r1305, %r1305, %r902;
	ld.global.u32 	%r903, [%rd10+228];
	xor.b32  	%r1490, %r1490, %r903;
	ld.global.u32 	%r904, [%rd10+232];
	xor.b32  	%r1491, %r1491, %r904;
	ld.global.u32 	%r905, [%rd10+236];
	xor.b32  	%r1308, %r1308, %r905;
$L__BB5_105:
	and.b32  	%r907, %r820, 4096;
	setp.eq.s32 	%p60, %r907, 0;
	@%p60 bra 	$L__BB5_107;
	ld.global.u32 	%r908, [%rd10+240];
	xor.b32  	%r1304, %r1304, %r908;
	ld.global.u32 	%r909, [%rd10+244];
	xor.b32  	%r1305, %r1305, %r909;
	ld.global.u32 	%r910, [%rd10+248];
	xor.b32  	%r1490, %r1490, %r910;
	ld.global.u32 	%r911, [%rd10+252];
	xor.b32  	%r1491, %r1491, %r911;
	ld.global.u32 	%r912, [%rd10+256];
	xor.b32  	%r1308, %r1308, %r912;
$L__BB5_107:
	and.b32  	%r914, %r820, 8192;
	setp.eq.s32 	%p61, %r914, 0;
	@%p61 bra 	$L__BB5_109;
	ld.global.u32 	%r915, [%rd10+260];
	xor.b32  	%r1304, %r1304, %r915;
	ld.global.u32 	%r916, [%rd10+264];
	xor.b32  	%r1305, %r1305, %r916;
	ld.global.u32 	%r917, [%rd10+268];
	xor.b32  	%r1490, %r1490, %r917;
	ld.global.u32 	%r918, [%rd10+272];
	xor.b32  	%r1491, %r1491, %r918;
	ld.global.u32 	%r919, [%rd10+276];
	xor.b32  	%r1308, %r1308, %r919;
$L__BB5_109:
	and.b32  	%r921, %r820, 16384;
	setp.eq.s32 	%p62, %r921, 0;
	@%p62 bra 	$L__BB5_111;
	ld.global.u32 	%r922, [%rd10+280];
	xor.b32  	%r1304, %r1304, %r922;
	ld.global.u32 	%r923, [%rd10+284];
	xor.b32  	%r1305, %r1305, %r923;
	ld.global.u32 	%r924, [%rd10+288];
	xor.b32  	%r1490, %r1490, %r924;
	ld.global.u32 	%r925, [%rd10+292];
	xor.b32  	%r1491, %r1491, %r925;
	ld.global.u32 	%r926, [%rd10+296];
	xor.b32  	%r1308, %r1308, %r926;
$L__BB5_111:
	and.b32  	%r928, %r820, 32768;
	setp.eq.s32 	%p63, %r928, 0;
	@%p63 bra 	$L__BB5_113;
	ld.global.u32 	%r929, [%rd10+300];
	xor.b32  	%r1304, %r1304, %r929;
	ld.global.u32 	%r930, [%rd10+304];
	xor.b32  	%r1305, %r1305, %r930;
	ld.global.u32 	%r931, [%rd10+308];
	xor.b32  	%r1490, %r1490, %r931;
	ld.global.u32 	%r932, [%rd10+312];
	xor.b32  	%r1491, %r1491, %r932;
	ld.global.u32 	%r933, [%rd10+316];
	xor.b32  	%r1308, %r1308, %r933;
$L__BB5_113:
	add.s32 	%r1487, %r1487, 16;
	setp.ne.s32 	%p64, %r1487, 32;
	@%p64 bra 	$L__BB5_81;
	mad.lo.s32 	%r934, %r1481, -31, %r372;
	add.s32 	%r1481, %r934, 1;
	setp.ne.s32 	%p65, %r1481, 5;
	@%p65 bra 	$L__BB5_80;
	st.local.u32 	[%rd1+4], %r1304;
	st.local.v2.u32 	[%rd1+8], {%r1305, %r1490};
	st.local.v2.u32 	[%rd1+16], {%r1491, %r1308};
$L__BB5_116:
	shr.u64 	%rd59, %rd5, 2;
	add.s32 	%r1291, %r1291, 1;
	setp.gt.u64 	%p66, %rd5, 3;
	@%p66 bra 	$L__BB5_4;
$L__BB5_117:
	shr.u32 	%r936, %r1304, 2;
	xor.b32  	%r937, %r936, %r1304;
	shl.b32 	%r938, %r1308, 4;
	shl.b32 	%r939, %r937, 1;
	xor.b32  	%r940, %r939, %r938;
	xor.b32  	%r941, %r940, %r937;
	xor.b32  	%r942, %r941, %r1308;
	add.s32 	%r943, %r5, %r942;
	add.s32 	%r944, %r943, -637770787;
	shr.u32 	%r945, %r1305, 2;
	xor.b32  	%r946, %r945, %r1305;
	shl.b32 	%r947, %r942, 4;
	shl.b32 	%r948, %r946, 1;
	xor.b32  	%r949, %r948, %r947;
	xor.b32  	%r950, %r949, %r946;
	xor.b32  	%r951, %r950, %r942;
	add.s32 	%r952, %r5, %r951;
	add.s32 	%r953, %r952, -637408350;
	cvt.u64.u32 	%rd31, %r944;
	mul.wide.u32 	%rd32, %r953, 2097152;
	xor.b64  	%rd33, %rd32, %rd31;
	cvt.rn.f64.u64 	%fd187, %rd33;
	fma.rn.f64 	%fd188, %fd187, 0d3CA0000000000000, 0d3C90000000000000;
	fma.rn.f64 	%fd189, %fd1, %fd188, %fd185;
	mul.wide.u32 	%rd34, %r1287, 8;
	add.s64 	%rd35, %rd2, %rd34;
	st.local.f64 	[%rd35], %fd189;
	mov.b32 	%r1287, 1;
	mov.pred 	%p371, 0;
	@%p1 bra 	$L__BB5_2;
	ld.local.v2.f64 	{%fd559, %fd558}, [%rd2];
	add.f64 	%fd190, %fd559, %fd558;
	add.f64 	%fd4, %fd190, 0d3FF0000000000000;
	{
	.reg .b32 %temp; 
	mov.b64 	{%temp, %r548}, %fd4;
	}
	mov.f64 	%fd191, 0d4000000000000000;
	{
	.reg .b32 %temp; 
	mov.b64 	{%temp, %r954}, %fd191;
	}
	and.b32  	%r550, %r954, 2146435072;
	setp.eq.s32 	%p68, %r550, 1062207488;
	abs.f64 	%fd5, %fd4;
	{ // callseq 16, 0
	.param .b64 param0;
	st.param.f64 	[param0], %fd5;
	.param .b64 retval0;
	call.uni (retval0), 
	__internal_accurate_pow, 
	(
	param0
	);
	ld.param.f64 	%fd192, [retval0];
	} // callseq 16
	setp.lt.s32 	%p69, %r548, 0;
	neg.f64 	%fd194, %fd192;
	selp.f64 	%fd195, %fd194, %fd192, %p68;
	selp.f64 	%fd551, %fd195, %fd192, %p69;
	setp.neu.f64 	%p70, %fd4, 0d0000000000000000;
	@%p70 bra 	$L__BB5_120;
	setp.eq.s32 	%p71, %r550, 1062207488;
	selp.b32 	%r955, %r548, 0, %p71;
	setp.lt.s32 	%p72, %r954, 0;
	or.b32  	%r956, %r955, 2146435072;
	selp.b32 	%r957, %r956, %r955, %p72;
	mov.b32 	%r958, 0;
	mov.b64 	%fd551, {%r958, %r957};
$L__BB5_120:
	add.f64 	%fd196, %fd4, 0d4000000000000000;
	{
	.reg .b32 %temp; 
	mov.b64 	{%temp, %r959}, %fd196;
	}
	and.b32  	%r960, %r959, 2146435072;
	setp.ne.s32 	%p73, %r960, 2146435072;
	@%p73 bra 	$L__BB5_125;
	setp.num.f64 	%p74, %fd4, %fd4;
	@%p74 bra 	$L__BB5_123;
	mov.f64 	%fd197, 0d4000000000000000;
	add.rn.f64 	%fd551, %fd4, %fd197;
	bra.uni 	$L__BB5_125;
$L__BB5_123:
	setp.neu.f64 	%p75, %fd5, 0d7FF0000000000000;
	@%p75 bra 	$L__BB5_125;
	setp.lt.s32 	%p76, %r548, 0;
	setp.eq.s32 	%p77, %r550, 1062207488;
	setp.lt.s32 	%p78, %r954, 0;
	selp.b32 	%r962, 0, 2146435072, %p78;
	and.b32  	%r963, %r954, 2147483647;
	setp.ne.s32 	%p79, %r963, 1071644672;
	or.b32  	%r964, %r962, -2147483648;
	selp.b32 	%r965, %r964, %r962, %p79;
	selp.b32 	%r966, %r965, %r962, %p77;
	selp.b32 	%r967, %r966, %r962, %p76;
	mov.b32 	%r968, 0;
	mov.b64 	%fd551, {%r968, %r967};
$L__BB5_125:
	setp.eq.s32 	%p80, %r550, 1062207488;
	fma.rn.f64 	%fd12, %fd559, 0dC02C000000000000, 0d4033000000000000;
	{
	.reg .b32 %temp; 
	mov.b64 	{%temp, %r551}, %fd559;
	}
	abs.f64 	%fd13, %fd559;
	{ // callseq 17, 0
	.param .b64 param0;
	st.param.f64 	[param0], %fd13;
	.param .b64 retval0;
	call.uni (retval0), 
	__internal_accurate_pow, 
	(
	param0
	);
	ld.param.f64 	%fd198, [retval0];
	} // callseq 17
	setp.lt.s32 	%p81, %r551, 0;
	neg.f64 	%fd200, %fd198;
	selp.f64 	%fd201, %fd200, %fd198, %p80;
	selp.f64 	%fd553, %fd201, %fd198, %p81;
	setp.neu.f64 	%p82, %fd559, 0d0000000000000000;
	@%p82 bra 	$L__BB5_127;
	setp.eq.s32 	%p83, %r550, 1062207488;
	selp.b32 	%r970, %r551, 0, %p83;
	setp.lt.s32 	%p84, %r954, 0;
	or.b32  	%r971, %r970, 2146435072;
	selp.b32 	%r972, %r971, %r970, %p84;
	mov.b32 	%r973, 0;
	mov.b64 	%fd553, {%r973, %r972};
$L__BB5_127:
	add.f64 	%fd202, %fd559, 0d4000000000000000;
	{
	.reg .b32 %temp; 
	mov.b64 	{%temp, %r974}, %fd202;
	}
	and.b32  	%r975, %r974, 2146435072;
	setp.ne.s32 	%p85, %r975, 2146435072;
	@%p85 bra 	$L__BB5_132;
	setp.num.f64 	%p86, %fd559, %fd559;
	@%p86 bra 	$L__BB5_130;
	mov.f64 	%fd203, 0d4000000000000000;
	add.rn.f64 	%fd553, %fd559, %fd203;
	bra.uni 	$L__BB5_132;
$L__BB5_130:
	setp.neu.f64 	%p87, %fd13, 0d7FF0000000000000;
	@%p87 bra 	$L__BB5_132;
	setp.lt.s32 	%p88, %r551, 0;
	setp.eq.s32 	%p89, %r550, 1062207488;
	setp.lt.s32 	%p90, %r954, 0;
	selp.b32 	%r977, 0, 2146435072, %p90;
	and.b32  	%r978, %r954, 2147483647;
	setp.ne.s32 	%p91, %r978, 1071644672;
	or.b32  	%r979, %r977, -2147483648;
	selp.b32 	%r980, %r979, %r977, %p91;
	selp.b32 	%r981, %r980, %r977, %p89;
	selp.b32 	%r982, %r981, %r977, %p88;
	mov.b32 	%r983, 0;
	mov.b64 	%fd553, {%r983, %r982};
$L__BB5_132:
	setp.eq.s32 	%p92, %r550, 1062207488;
	setp.eq.f64 	%p93, %fd559, 0d3FF0000000000000;
	selp.f64 	%fd20, 0d3FF0000000000000, %fd553, %p93;
	fma.rn.f64 	%fd204, %fd20, 0d4008000000000000, %fd12;
	mul.f64 	%fd21, %fd558, 0d402C000000000000;
	sub.f64 	%fd205, %fd204, %fd21;
	mul.f64 	%fd22, %fd559, 0d4018000000000000;
	mul.f64 	%fd23, %fd22, %fd558;
	add.f64 	%fd24, %fd23, %fd205;
	{
	.reg .b32 %temp; 
	mov.b64 	{%temp, %r552}, %fd558;
	}
	abs.f64 	%fd25, %fd558;
	{ // callseq 18, 0
	.param .b64 param0;
	st.param.f64 	[param0], %fd25;
	.param .b64 retval0;
	call.uni (retval0), 
	__internal_accurate_pow, 
	(
	param0
	);
	ld.param.f64 	%fd206, [retval0];
	} // callseq 18
	setp.lt.s32 	%p94, %r552, 0;
	neg.f64 	%fd208, %fd206;
	selp.f64 	%fd209, %fd208, %fd206, %p92;
	selp.f64 	%fd555, %fd209, %fd206, %p94;
	setp.neu.f64 	%p95, %fd558, 0d0000000000000000;
	@%p95 bra 	$L__BB5_134;
	setp.eq.s32 	%p96, %r550, 1062207488;
	selp.b32 	%r985, %r552, 0, %p96;
	setp.lt.s32 	%p97, %r954, 0;
	or.b32  	%r986, %r985, 2146435072;
	selp.b32 	%r987, %r986, %r985, %p97;
	mov.b32 	%r988, 0;
	mov.b64 	%fd555, {%r988, %r987};
$L__BB5_134:
	add.f64 	%fd210, %fd558, 0d4000000000000000;
	{
	.reg .b32 %temp; 
	mov.b64 	{%temp, %r989}, %fd210;
	}
	and.b32  	%r990, %r989, 2146435072;
	setp.ne.s32 	%p98, %r990, 2146435072;
	@%p98 bra 	$L__BB5_139;
	setp.num.f64 	%p99, %fd558, %fd558;
	@%p99 bra 	$L__BB5_137;
	mov.f64 	%fd211, 0d4000000000000000;
	add.rn.f64 	%fd555, %fd558, %fd211;
	bra.uni 	$L__BB5_139;
$L__BB5_137:
	setp.neu.f64 	%p100, %fd25, 0d7FF0000000000000;
	@%p100 bra 	$L__BB5_139;
	setp.lt.s32 	%p101, %r552, 0;
	setp.eq.s32 	%p102, %r550, 1062207488;
	setp.lt.s32 	%p103, %r954, 0;
	selp.b32 	%r992, 0, 2146435072, %p103;
	and.b32  	%r993, %r954, 2147483647;
	setp.ne.s32 	%p104, %r993, 1071644672;
	or.b32  	%r994, %r992, -2147483648;
	selp.b32 	%r995, %r994, %r992, %p104;
	selp.b32 	%r996, %r995, %r992, %p102;
	selp.b32 	%r997, %r996, %r992, %p101;
	mov.b32 	%r998, 0;
	mov.b64 	%fd555, {%r998, %r997};
$L__BB5_139:
	setp.eq.s32 	%p105, %r550, 1062207488;
	setp.eq.f64 	%p106, %fd558, 0d3FF0000000000000;
	selp.f64 	%fd32, 0d3FF0000000000000, %fd555, %p106;
	fma.rn.f64 	%fd212, %fd32, 0d4008000000000000, %fd24;
	setp.eq.f64 	%p107, %fd4, 0d3FF0000000000000;
	selp.f64 	%fd213, 0d3FF0000000000000, %fd551, %p107;
	fma.rn.f64 	%fd33, %fd213, %fd212, 0d3FF0000000000000;
	add.f64 	%fd214, %fd559, %fd559;
	mul.f64 	%fd215, %fd558, 0d4008000000000000;
	sub.f64 	%fd34, %fd214, %fd215;
	{
	.reg .b32 %temp; 
	mov.b64 	{%temp, %r553}, %fd34;
	}
	abs.f64 	%fd35, %fd34;
	{ // callseq 19, 0
	.param .b64 param0;
	st.param.f64 	[param0], %fd35;
	.param .b64 retval0;
	call.uni (retval0), 
	__internal_accurate_pow, 
	(
	param0
	);
	ld.param.f64 	%fd216, [retval0];
	} // callseq 19
	setp.lt.s32 	%p108, %r553, 0;
	neg.f64 	%fd218, %fd216;
	selp.f64 	%fd219, %fd218, %fd216, %p105;
	selp.f64 	%fd557, %fd219, %fd216, %p108;
	setp.neu.f64 	%p109, %fd34, 0d0000000000000000;
	@%p109 bra 	$L__BB5_141;
	setp.eq.s32 	%p110, %r550, 1062207488;
	selp.b32 	%r1000, %r553, 0, %p110;
	setp.lt.s32 	%p111, %r954, 0;
	or.b32  	%r1001, %r1000, 2146435072;
	selp.b32 	%r1002, %r1001, %r1000, %p111;
	mov.b32 	%r1003, 0;
	mov.b64 	%fd557, {%r1003, %r1002};
$L__BB5_141:
	add.f64 	%fd220, %fd34, 0d4000000000000000;
	{
	.reg .b32 %temp; 
	mov.b64 	{%temp, %r1004}, %fd220;
	}
	and.b32  	%r1005, %r1004, 2146435072;
	setp.ne.s32 	%p112, %r1005, 2146435072;
	@%p112 bra 	$L__BB5_146;
	setp.num.f64 	%p113, %fd34, %fd34;
	@%p113 bra 	$L__BB5_144;
	mov.f64 	%fd221, 0d4000000000000000;
	add.rn.f64 	%fd557, %fd34, %fd221;
	bra.uni 	$L__BB5_146;
$L__BB5_144:
	setp.neu.f64 	%p114, %fd35, 0d7FF0000000000000;
	@%p114 bra 	$L__BB5_146;
	setp.lt.s32 	%p115, %r553, 0;
	setp.eq.s32 	%p116, %r550, 1062207488;
	setp.lt.s32 	%p117, %r954, 0;
	selp.b32 	%r1007, 0, 2146435072, %p117;
	and.b32  	%r1008, %r954, 2147483647;
	setp.ne.s32 	%p118, %r1008, 1071644672;
	or.b32  	%r1009, %r1007, -2147483648;
	selp.b32 	%r1010, %r1009, %r1007, %p118;
	selp.b32 	%r1011, %r1010, %r1007, %p116;
	selp.b32 	%r1012, %r1011, %r1007, %p115;
	mov.b32 	%r1013, 0;
	mov.b64 	%fd557, {%r1013, %r1012};
$L__BB5_146:
	setp.ne.s32 	%p119, %r1, 0;
	setp.eq.f64 	%p120, %fd34, 0d3FF0000000000000;
	selp.f64 	%fd222, 0d3FF0000000000000, %fd557, %p120;
	fma.rn.f64 	%fd42, %fd559, 0dC040000000000000, 0d4032000000000000;
	fma.rn.f64 	%fd223, %fd20, 0d4028000000000000, %fd42;
	mul.f64 	%fd43, %fd558, 0d4048000000000000;
	add.f64 	%fd224, %fd43, %fd223;
	mul.f64 	%fd44, %fd559, 0d4042000000000000;
	mul.f64 	%fd45, %fd44, %fd558;
	sub.f64 	%fd225, %fd224, %fd45;
	fma.rn.f64 	%fd226, %fd32, 0d403B000000000000, %fd225;
	fma.rn.f64 	%fd227, %fd226, %fd222, 0d403E000000000000;
	mul.f64 	%fd566, %fd33, %fd227;
	cvta.to.global.u64 	%rd36, %rd13;
	shl.b64 	%rd37, %rd4, 3;
	add.s64 	%rd12, %rd36, %rd37;
	st.global.f64 	[%rd12], %fd566;
	@%p119 bra 	$L__BB5_148;
	st.local.f64 	[%rd3], %fd566;
	mov.u64 	%rd38, $str;
	cvta.global.u64 	%rd39, %rd38;
	{ // callseq 20, 0
	.param .b64 param0;
	st.param.b64 	[param0], %rd39;
	.param .b64 param1;
	st.param.b64 	[param1], %rd19;
	.param .b32 retval0;
	call.uni (retval0), 
	vprintf, 
	(
	param0, 
	param1
	);
	ld.param.b32 	%r1014, [retval0];
	} // callseq 20
$L__BB5_148:
	ld.param.u32 	%r1285, [_Z14optimizeKernelIN4util14GoldsteinPriceILi2EEELi2ELj128EEvddPdPiS3_S3_ii_param_7];
	cvt.rn.f32.f64 	%f1, %fd4;
	abs.f32 	%f2, %f1;
	setp.lt.f32 	%p121, %f2, 0f00800000;
	mul.f32 	%f4, %f2, 0f4B800000;
	selp.f32 	%f5, %f4, %f2, %p121;
	selp.f32 	%f6, 0fC1C00000, 0f00000000, %p121;
	mov.b32 	%r1016, %f5;
	add.s32 	%r1017, %r1016, -1060439283;
	and.b32  	%r1018, %r1017, -8388608;
	sub.s32 	%r1019, %r1016, %r1018;
	mov.b32 	%f7, %r1019;
	cvt.rn.f32.s32 	%f8, %r1018;
	fma.rn.f32 	%f9, %f8, 0f34000000, %f6;
	add.f32 	%f10, %f7, 0fBF800000;
	add.f32 	%f11, %f7, 0f3F800000;
	rcp.approx.ftz.f32 	%f12, %f11;
	add.f32 	%f13, %f10, %f10;
	mul.f32 	%f14, %f13, %f12;
	mul.f32 	%f15, %f14, %f14;
	sub.f32 	%f16, %f10, %f14;
	add.f32 	%f17, %f16, %f16;
	neg.f32 	%f18, %f14;
	fma.rn.f32 	%f19, %f18, %f10, %f17;
	mul.rn.f32 	%f20, %f12, %f19;
	fma.rn.f32 	%f21, %f15, 0f3A2C32E4, 0f3B52E7DB;
	fma.rn.f32 	%f22, %f21, %f15, 0f3C93BB73;
	fma.rn.f32 	%f23, %f22, %f15, 0f3DF6384F;
	mul.rn.f32 	%f24, %f23, %f15;
	fma.rn.f32 	%f25, %f14, 0f3FB8AA3B, %f9;
	sub.f32 	%f26, %f9, %f25;
	fma.rn.f32 	%f27, %f14, 0f3FB8AA3B, %f26;
	fma.rn.f32 	%f28, %f20, 0f3FB8AA3B, %f27;
	fma.rn.f32 	%f29, %f14, 0f32A55E34, %f28;
	mul.f32 	%f30, %f24, 0f40400000;
	fma.rn.f32 	%f31, %f30, %f20, %f29;
	fma.rn.f32 	%f32, %f24, %f14, %f31;
	add.rn.f32 	%f33, %f25, %f32;
	neg.f32 	%f34, %f25;
	add.rn.f32 	%f35, %f33, %f34;
	neg.f32 	%f36, %f35;
	add.rn.f32 	%f37, %f32, %f36;
	mov.f32 	%f38, 0f40000000;
	mul.rn.f32 	%f39, %f33, %f38;
	neg.f32 	%f40, %f39;
	fma.rn.f32 	%f41, %f33, 0f40000000, %f40;
	fma.rn.f32 	%f42, %f37, 0f40000000, %f41;
	cvt.rni.f32.f32 	%f43, %f39;
	sub.f32 	%f44, %f39, %f43;
	add.f32 	%f45, %f44, %f42;
	fma.rn.f32 	%f46, %f45, 0f391FCB8E, 0f3AAF85ED;
	fma.rn.f32 	%f47, %f46, %f45, 0f3C1D9856;
	fma.rn.f32 	%f48, %f47, %f45, 0f3D6357BB;
	fma.rn.f32 	%f49, %f48, %f45, 0f3E75FDEC;
	fma.rn.f32 	%f50, %f49, %f45, 0f3F317218;
	fma.rn.f32 	%f51, %f50, %f45, 0f3F800000;
	cvt.rzi.s32.f32 	%r1020, %f43;
	setp.gt.f32 	%p122, %f43, 0f00000000;
	selp.b32 	%r1021, 0, -2097152000, %p122;
	add.s32 	%r1022, %r1021, 2130706432;
	mov.b32 	%f52, %r1022;
	mul.f32 	%f53, %f51, %f52;
	shl.b32 	%r1023, %r1020, 23;
	sub.s32 	%r1024, %r1023, %r1021;
	mov.b32 	%f54, %r1024;
	mul.f32 	%f55, %f53, %f54;
	abs.f32 	%f56, %f39;
	setp.gt.f32 	%p123, %f56, 0f43180000;
	setp.lt.f32 	%p124, %f39, 0f00000000;
	selp.f32 	%f57, 0f00000000, 0f7F800000, %p124;
	selp.f32 	%f58, %f57, %f55, %p123;
	setp.eq.f32 	%p125, %f1, 0f3F800000;
	setp.nan.f32 	%p126, %f2, %f2;
	setp.eq.f32 	%p127, %f1, 0f00000000;
	setp.eq.f32 	%p128, %f2, 0f7F800000;
	or.pred  	%p129, %p127, %p128;
	add.f32 	%f59, %f1, %f1;
	mov.b32 	%r1025, %f59;
	and.b32  	%r1026, %r1025, 2147483647;
	mov.b32 	%f60, %r1026;
	add.rn.f32 	%f61, %f1, %f38;
	mov.f32 	%f62, 0f3F800000;
	mul.rn.f32 	%f63, %f33, %f62;
	sub.f32 	%f64, %f33, %f63;
	add.f32 	%f65, %f37, %f64;
	cvt.rni.f32.f32 	%f66, %f63;
	sub.f32 	%f67, %f63, %f66;
	add.f32 	%f68, %f67, %f65;
	fma.rn.f32 	%f69, %f68, 0f391FCB8E, 0f3AAF85ED;
	fma.rn.f32 	%f70, %f69, %f68, 0f3C1D9856;
	fma.rn.f32 	%f71, %f70, %f68, 0f3D6357BB;
	fma.rn.f32 	%f72, %f71, %f68, 0f3E75FDEC;
	fma.rn.f32 	%f73, %f72, %f68, 0f3F317218;
	fma.rn.f32 	%f74, %f73, %f68, 0f3F800000;
	cvt.rzi.s32.f32 	%r1027, %f66;
	setp.gt.f32 	%p130, %f66, 0f00000000;
	selp.b32 	%r1028, 0, -2097152000, %p130;
	add.s32 	%r1029, %r1028, 2130706432;
	mov.b32 	%f75, %r1029;
	mul.f32 	%f76, %f74, %f75;
	shl.b32 	%r1030, %r1027, 23;
	sub.s32 	%r1031, %r1030, %r1028;
	mov.b32 	%f77, %r1031;
	mul.f32 	%f78, %f76, %f77;
	abs.f32 	%f79, %f63;
	setp.gt.f32 	%p131, %f79, 0f43180000;
	setp.lt.f32 	%p132, %f63, 0f00000000;
	selp.f32 	%f80, 0f00000000, 0f7F800000, %p132;
	selp.f32 	%f81, %f80, %f78, %p131;
	setp.geu.f32 	%p133, %f1, 0f00000000;
	neg.f32 	%f82, %f81;
	add.rn.f32 	%f83, %f1, %f62;
	cvt.rn.f32.f64 	%f84, %fd559;
	abs.f32 	%f85, %f84;
	setp.lt.f32 	%p134, %f85, 0f00800000;
	mul.f32 	%f87, %f85, 0f4B800000;
	selp.f32 	%f88, %f87, %f85, %p134;
	selp.f32 	%f89, 0fC1C00000, 0f00000000, %p134;
	mov.b32 	%r1032, %f88;
	add.s32 	%r1033, %r1032, -1060439283;
	and.b32  	%r1034, %r1033, -8388608;
	sub.s32 	%r1035, %r1032, %r1034;
	mov.b32 	%f90, %r1035;
	cvt.rn.f32.s32 	%f91, %r1034;
	fma.rn.f32 	%f92, %f91, 0f34000000, %f89;
	add.f32 	%f93, %f90, 0fBF800000;
	add.f32 	%f94, %f90, 0f3F800000;
	rcp.approx.ftz.f32 	%f95, %f94;
	add.f32 	%f96, %f93, %f93;
	mul.f32 	%f97, %f96, %f95;
	mul.f32 	%f98, %f97, %f97;
	sub.f32 	%f99, %f93, %f97;
	add.f32 	%f100, %f99, %f99;
	neg.f32 	%f101, %f97;
	fma.rn.f32 	%f102, %f101, %f93, %f100;
	mul.rn.f32 	%f103, %f95, %f102;
	fma.rn.f32 	%f104, %f98, 0f3A2C32E4, 0f3B52E7DB;
	fma.rn.f32 	%f105, %f104, %f98, 0f3C93BB73;
	fma.rn.f32 	%f106, %f105, %f98, 0f3DF6384F;
	mul.rn.f32 	%f107, %f106, %f98;
	fma.rn.f32 	%f108, %f97, 0f3FB8AA3B, %f92;
	sub.f32 	%f109, %f92, %f108;
	fma.rn.f32 	%f110, %f97, 0f3FB8AA3B, %f109;
	fma.rn.f32 	%f111, %f103, 0f3FB8AA3B, %f110;
	fma.rn.f32 	%f112, %f97, 0f32A55E34, %f111;
	mul.f32 	%f113, %f107, 0f40400000;
	fma.rn.f32 	%f114, %f113, %f103, %f112;
	fma.rn.f32 	%f115, %f107, %f97, %f114;
	add.rn.f32 	%f116, %f108, %f115;
	neg.f32 	%f117, %f108;
	add.rn.f32 	%f118, %f116, %f117;
	neg.f32 	%f119, %f118;
	add.rn.f32 	%f120, %f115, %f119;
	mul.rn.f32 	%f121, %f116, %f38;
	neg.f32 	%f122, %f121;
	fma.rn.f32 	%f123, %f116, 0f40000000, %f122;
	fma.rn.f32 	%f124, %f120, 0f40000000, %f123;
	cvt.rni.f32.f32 	%f125, %f121;
	sub.f32 	%f126, %f121, %f125;
	add.f32 	%f127, %f126, %f124;
	fma.rn.f32 	%f128, %f127, 0f391FCB8E, 0f3AAF85ED;
	fma.rn.f32 	%f129, %f128, %f127, 0f3C1D9856;
	fma.rn.f32 	%f130, %f129, %f127, 0f3D6357BB;
	fma.rn.f32 	%f131, %f130, %f127, 0f3E75FDEC;
	fma.rn.f32 	%f132, %f131, %f127, 0f3F317218;
	fma.rn.f32 	%f133, %f132, %f127, 0f3F800000;
	cvt.rzi.s32.f32 	%r1036, %f125;
	setp.gt.f32 	%p135, %f125, 0f00000000;
	selp.b32 	%r1037, 0, -2097152000, %p135;
	add.s32 	%r1038, %r1037, 2130706432;
	mov.b32 	%f134, %r1038;
	mul.f32 	%f135, %f133, %f134;
	shl.b32 	%r1039, %r1036, 23;
	sub.s32 	%r1040, %r1039, %r1037;
	mov.b32 	%f136, %r1040;
	mul.f32 	%f137, %f135, %f136;
	abs.f32 	%f138, %f121;
	setp.gt.f32 	%p136, %f138, 0f43180000;
	setp.lt.f32 	%p137, %f121, 0f00000000;
	selp.f32 	%f139, 0f00000000, 0f7F800000, %p137;
	selp.f32 	%f140, %f139, %f137, %p136;
	setp.eq.f32 	%p138, %f84, 0f3F800000;
	setp.nan.f32 	%p139, %f85, %f85;
	setp.eq.f32 	%p140, %f84, 0f00000000;
	setp.eq.f32 	%p141, %f85, 0f7F800000;
	or.pred  	%p142, %p140, %p141;
	add.f32 	%f141, %f84, %f84;
	mov.b32 	%r1041, %f141;
	and.b32  	%r1042, %r1041, 2147483647;
	mov.b32 	%f142, %r1042;
	add.rn.f32 	%f143, %f84, %f38;
	mul.rn.f32 	%f144, %f116, %f62;
	sub.f32 	%f145, %f116, %f144;
	add.f32 	%f146, %f120, %f145;
	cvt.rni.f32.f32 	%f147, %f144;
	sub.f32 	%f148, %f144, %f147;
	add.f32 	%f149, %f148, %f146;
	fma.rn.f32 	%f150, %f149, 0f391FCB8E, 0f3AAF85ED;
	fma.rn.f32 	%f151, %f150, %f149, 0f3C1D9856;
	fma.rn.f32 	%f152, %f151, %f149, 0f3D6357BB;
	fma.rn.f32 	%f153, %f152, %f149, 0f3E75FDEC;
	fma.rn.f32 	%f154, %f153, %f149, 0f3F317218;
	fma.rn.f32 	%f155, %f154, %f149, 0f3F800000;
	cvt.rzi.s32.f32 	%r1043, %f147;
	setp.gt.f32 	%p143, %f147, 0f00000000;
	selp.b32 	%r1044, 0, -2097152000, %p143;
	add.s32 	%r1045, %r1044, 2130706432;
	mov.b32 	%f156, %r1045;
	mul.f32 	%f157, %f155, %f156;
	shl.b32 	%r1046, %r1043, 23;
	sub.s32 	%r1047, %r1046, %r1044;
	mov.b32 	%f158, %r1047;
	mul.f32 	%f159, %f157, %f158;
	abs.f32 	%f160, %f144;
	setp.gt.f32 	%p144, %f160, 0f43180000;
	setp.lt.f32 	%p145, %f144, 0f00000000;
	selp.f32 	%f161, 0f00000000, 0f7F800000, %p145;
	selp.f32 	%f162, %f161, %f159, %p144;
	setp.geu.f32 	%p146, %f84, 0f00000000;
	neg.f32 	%f163, %f162;
	add.rn.f32 	%f164, %f84, %f62;
	cvt.rn.f32.f64 	%f165, %fd558;
	abs.f32 	%f166, %f165;
	setp.lt.f32 	%p147, %f166, 0f00800000;
	mul.f32 	%f168, %f166, 0f4B800000;
	selp.f32 	%f169, %f168, %f166, %p147;
	selp.f32 	%f170, 0fC1C00000, 0f00000000, %p147;
	mov.b32 	%r1048, %f169;
	add.s32 	%r1049, %r1048, -1060439283;
	and.b32  	%r1050, %r1049, -8388608;
	sub.s32 	%r1051, %r1048, %r1050;
	mov.b32 	%f171, %r1051;
	cvt.rn.f32.s32 	%f172, %r1050;
	fma.rn.f32 	%f173, %f172, 0f34000000, %f170;
	add.f32 	%f174, %f171, 0fBF800000;
	add.f32 	%f175, %f171, 0f3F800000;
	rcp.approx.ftz.f32 	%f176, %f175;
	add.f32 	%f177, %f174, %f174;
	mul.f32 	%f178, %f177, %f176;
	mul.f32 	%f179, %f178, %f178;
	sub.f32 	%f180, %f174, %f178;
	add.f32 	%f181, %f180, %f180;
	neg.f32 	%f182, %f178;
	fma.rn.f32 	%f183, %f182, %f174, %f181;
	mul.rn.f32 	%f184, %f176, %f183;
	fma.rn.f32 	%f185, %f179, 0f3A2C32E4, 0f3B52E7DB;
	fma.rn.f32 	%f186, %f185, %f179, 0f3C93BB73;
	fma.rn.f32 	%f187, %f186, %f179, 0f3DF6384F;
	mul.rn.f32 	%f188, %f187, %f179;
	fma.rn.f32 	%f189, %f178, 0f3FB8AA3B, %f173;
	sub.f32 	%f190, %f173, %f189;
	fma.rn.f32 	%f191, %f178, 0f3FB8AA3B, %f190;
	fma.rn.f32 	%f192, %f184, 0f3FB8AA3B, %f191;
	fma.rn.f32 	%f193, %f178, 0f32A55E34, %f192;
	mul.f32 	%f194, %f188, 0f40400000;
	fma.rn.f32 	%f195, %f194, %f184, %f193;
	fma.rn.f32 	%f196, %f188, %f178, %f195;
	add.rn.f32 	%f197, %f189, %f196;
	neg.f32 	%f198, %f189;
	add.rn.f32 	%f199, %f197, %f198;
	neg.f32 	%f200, %f199;
	add.rn.f32 	%f201, %f196, %f200;
	mul.rn.f32 	%f202, %f197, %f38;
	neg.f32 	%f203, %f202;
	fma.rn.f32 	%f204, %f197, 0f40000000, %f203;
	fma.rn.f32 	%f205, %f201, 0f40000000, %f204;
	cvt.rni.f32.f32 	%f206, %f202;
	sub.f32 	%f207, %f202, %f206;
	add.f32 	%f208, %f207, %f205;
	fma.rn.f32 	%f209, %f208, 0f391FCB8E, 0f3AAF85ED;
	fma.rn.f32 	%f210, %f209, %f208, 0f3C1D9856;
	fma.rn.f32 	%f211, %f210, %f208, 0f3D6357BB;
	fma.rn.f32 	%f212, %f211, %f208, 0f3E75FDEC;
	fma.rn.f32 	%f213, %f212, %f208, 0f3F317218;
	fma.rn.f32 	%f214, %f213, %f208, 0f3F800000;
	cvt.rzi.s32.f32 	%r1052, %f206;
	setp.gt.f32 	%p148, %f206, 0f00000000;
	selp.b32 	%r1053, 0, -2097152000, %p148;
	add.s32 	%r1054, %r1053, 2130706432;
	mov.b32 	%f215, %r1054;
	mul.f32 	%f216, %f214, %f215;
	shl.b32 	%r1055, %r1052, 23;
	sub.s32 	%r1056, %r1055, %r1053;
	mov.b32 	%f217, %r1056;
	mul.f32 	%f218, %f216, %f217;
	abs.f32 	%f219, %f202;
	setp.gt.f32 	%p149, %f219, 0f43180000;
	setp.lt.f32 	%p150, %f202, 0f00000000;
	selp.f32 	%f220, 0f00000000, 0f7F800000, %p150;
	selp.f32 	%f221, %f220, %f218, %p149;
	setp.eq.f32 	%p151, %f165, 0f3F800000;
	setp.nan.f32 	%p152, %f166, %f166;
	setp.eq.f32 	%p153, %f165, 0f00000000;
	setp.eq.f32 	%p154, %f166, 0f7F800000;
	or.pred  	%p155, %p153, %p154;
	add.f32 	%f222, %f165, %f165;
	mov.b32 	%r1057, %f222;
	and.b32  	%r1058, %r1057, 2147483647;
	mov.b32 	%f223, %r1058;
	add.rn.f32 	%f224, %f165, %f38;
	mul.rn.f32 	%f225, %f197, %f62;
	sub.f32 	%f226, %f197, %f225;
	add.f32 	%f227, %f201, %f226;
	cvt.rni.f32.f32 	%f228, %f225;
	sub.f32 	%f229, %f225, %f228;
	add.f32 	%f230, %f229, %f227;
	fma.rn.f32 	%f231, %f230, 0f391FCB8E, 0f3AAF85ED;
	fma.rn.f32 	%f232, %f231, %f230, 0f3C1D9856;
	fma.rn.f32 	%f233, %f232, %f230, 0f3D6357BB;
	fma.rn.f32 	%f234, %f233, %f230, 0f3E75FDEC;
	fma.rn.f32 	%f235, %f234, %f230, 0f3F317218;
	fma.rn.f32 	%f236, %f235, %f230, 0f3F800000;
	cvt.rzi.s32.f32 	%r1059, %f228;
	setp.gt.f32 	%p156, %f228, 0f00000000;
	selp.b32 	%r1060, 0, -2097152000, %p156;
	add.s32 	%r1061, %r1060, 2130706432;
	mov.b32 	%f237, %r1061;
	mul.f32 	%f238, %f236, %f237;
	shl.b32 	%r1062, %r1059, 23;
	sub.s32 	%r1063, %r1062, %r1060;
	mov.b32 	%f239, %r1063;
	mul.f32 	%f240, %f238, %f239;
	abs.f32 	%f241, %f225;
	setp.gt.f32 	%p157, %f241, 0f43180000;
	setp.lt.f32 	%p158, %f225, 0f00000000;
	selp.f32 	%f242, 0f00000000, 0f7F800000, %p158;
	selp.f32 	%f243, %f242, %f240, %p157;
	setp.geu.f32 	%p159, %f165, 0f00000000;
	neg.f32 	%f244, %f243;
	add.rn.f32 	%f245, %f165, %f62;
	cvt.rn.f32.f64 	%f246, %fd34;
	abs.f32 	%f247, %f246;
	setp.lt.f32 	%p160, %f247, 0f00800000;
	mul.f32 	%f249, %f247, 0f4B800000;
	selp.f32 	%f250, %f249, %f247, %p160;
	selp.f32 	%f251, 0fC1C00000, 0f00000000, %p160;
	mov.b32 	%r1064, %f250;
	add.s32 	%r1065, %r1064, -1060439283;
	and.b32  	%r1066, %r1065, -8388608;
	sub.s32 	%r1067, %r1064, %r1066;
	mov.b32 	%f252, %r1067;
	cvt.rn.f32.s32 	%f253, %r1066;
	fma.rn.f32 	%f254, %f253, 0f34000000, %f251;
	add.f32 	%f255, %f252, 0fBF800000;
	add.f32 	%f256, %f252, 0f3F800000;
	rcp.approx.ftz.f32 	%f257, %f256;
	add.f32 	%f258, %f255, %f255;
	mul.f32 	%f259, %f258, %f257;
	mul.f32 	%f260, %f259, %f259;
	sub.f32 	%f261, %f255, %f259;
	add.f32 	%f262, %f261, %f261;
	neg.f32 	%f263, %f259;
	fma.rn.f32 	%f264, %f263, %f255, %f262;
	mul.rn.f32 	%f265, %f257, %f264;
	fma.rn.f32 	%f266, %f260, 0f3A2C32E4, 0f3B52E7DB;
	fma.rn.f32 	%f267, %f266, %f260, 0f3C93BB73;
	fma.rn.f32 	%f268, %f267, %f260, 0f3DF6384F;
	mul.rn.f32 	%f269, %f268, %f260;
	fma.rn.f32 	%f270, %f259, 0f3FB8AA3B, %f254;
	sub.f32 	%f271, %f254, %f270;
	fma.rn.f32 	%f272, %f259, 0f3FB8AA3B, %f271;
	fma.rn.f32 	%f273, %f265, 0f3FB8AA3B, %f272;
	fma.rn.f32 	%f274, %f259, 0f32A55E34, %f273;
	mul.f32 	%f275, %f269, 0f40400000;
	fma.rn.f32 	%f276, %f275, %f265, %f274;
	fma.rn.f32 	%f277, %f269, %f259, %f276;
	add.rn.f32 	%f278, %f270, %f277;
	neg.f32 	%f279, %f270;
	add.rn.f32 	%f280, %f278, %f279;
	neg.f32 	%f281, %f280;
	add.rn.f32 	%f282, %f277, %f281;
	mul.rn.f32 	%f283, %f278, %f38;
	neg.f32 	%f284, %f283;
	fma.rn.f32 	%f285, %f278, 0f40000000, %f284;
	fma.rn.f32 	%f286, %f282, 0f40000000, %f285;
	cvt.rni.f32.f32 	%f287, %f283;
	sub.f32 	%f288, %f283, %f287;
	add.f32 	%f289, %f288, %f286;
	fma.rn.f32 	%f290, %f289, 0f391FCB8E, 0f3AAF85ED;
	fma.rn.f32 	%f291, %f290, %f289, 0f3C1D9856;
	fma.rn.f32 	%f292, %f291, %f289, 0f3D6357BB;
	fma.rn.f32 	%f293, %f292, %f289, 0f3E75FDEC;
	fma.rn.f32 	%f294, %f293, %f289, 0f3F317218;
	fma.rn.f32 	%f295, %f294, %f289, 0f3F800000;
	cvt.rzi.s32.f32 	%r1068, %f287;
	setp.gt.f32 	%p161, %f287, 0f00000000;
	selp.b32 	%r1069, 0, -2097152000, %p161;
	add.s32 	%r1070, %r1069, 2130706432;
	mov.b32 	%f296, %r1070;
	mul.f32 	%f297, %f295, %f296;
	shl.b32 	%r1071, %r1068, 23;
	sub.s32 	%r1072, %r1071, %r1069;
	mov.b32 	%f298, %r1072;
	mul.f32 	%f299, %f297, %f298;
	abs.f32 	%f300, %f283;
	setp.gt.f32 	%p162, %f300, 0f43180000;
	setp.lt.f32 	%p163, %f283, 0f00000000;
	selp.f32 	%f301, 0f00000000, 0f7F800000, %p163;
	selp.f32 	%f302, %f301, %f299, %p162;
	setp.eq.f32 	%p164, %f246, 0f3F800000;
	setp.nan.f32 	%p165, %f247, %f247;
	setp.eq.f32 	%p166, %f246, 0f00000000;
	setp.eq.f32 	%p167, %f247, 0f7F800000;
	or.pred  	%p168, %p166, %p167;
	add.f32 	%f303, %f246, %f246;
	mov.b32 	%r1073, %f303;
	and.b32  	%r1074, %r1073, 2147483647;
	mov.b32 	%f304, %r1074;
	add.rn.f32 	%f305, %f246, %f38;
	mul.rn.f32 	%f306, %f278, %f62;
	sub.f32 	%f307, %f278, %f306;
	add.f32 	%f308, %f282, %f307;
	cvt.rni.f32.f32 	%f309, %f306;
	sub.f32 	%f310, %f306, %f309;
	add.f32 	%f311, %f310, %f308;
	fma.rn.f32 	%f312, %f311, 0f391FCB8E, 0f3AAF85ED;
	fma.rn.f32 	%f313, %f312, %f311, 0f3C1D9856;
	fma.rn.f32 	%f314, %f313, %f311, 0f3D6357BB;
	fma.rn.f32 	%f315, %f314, %f311, 0f3E75FDEC;
	fma.rn.f32 	%f316, %f315, %f311, 0f3F317218;
	fma.rn.f32 	%f317, %f316, %f311, 0f3F800000;
	cvt.rzi.s32.f32 	%r1075, %f309;
	setp.gt.f32 	%p169, %f309, 0f00000000;
	selp.b32 	%r1076, 0, -2097152000, %p169;
	add.s32 	%r1077, %r1076, 2130706432;
	mov.b32 	%f318, %r1077;
	mul.f32 	%f319, %f317, %f318;
	shl.b32 	%r1078, %r1075, 23;
	sub.s32 	%r1079, %r1078, %r1076;
	mov.b32 	%f320, %r1079;
	mul.f32 	%f321, %f319, %f320;
	abs.f32 	%f322, %f306;
	setp.gt.f32 	%p170, %f322, 0f43180000;
	setp.lt.f32 	%p171, %f306, 0f00000000;
	selp.f32 	%f323, 0f00000000, 0f7F800000, %p171;
	selp.f32 	%f324, %f323, %f321, %p170;
	setp.geu.f32 	%p172, %f246, 0f00000000;
	neg.f32 	%f325, %f324;
	add.rn.f32 	%f326, %f246, %f62;
	selp.f32 	%f327, %f60, %f58, %p129;
	selp.f32 	%f328, %f61, %f327, %p126;
	selp.f32 	%f329, 0f3F800000, %f328, %p125;
	cvt.f64.f32 	%fd228, %f329;
	selp.f32 	%f330, %f81, %f82, %p133;
	selp.f32 	%f331, %f59, %f330, %p129;
	selp.f32 	%f332, %f83, %f331, %p126;
	selp.f32 	%f333, 0f3F800000, %f332, %p125;
	cvt.f64.f32 	%fd229, %f333;
	add.f64 	%fd230, %fd229, %fd229;
	selp.f32 	%f334, %f142, %f140, %p142;
	selp.f32 	%f335, %f143, %f334, %p139;
	selp.f32 	%f336, 0f3F800000, %f335, %p138;
	cvt.f64.f32 	%fd231, %f336;
	selp.f32 	%f337, %f162, %f163, %p146;
	selp.f32 	%f338, %f141, %f337, %p142;
	selp.f32 	%f339, %f164, %f338, %p139;
	selp.f32 	%f340, 0f3F800000, %f339, %p138;
	cvt.f64.f32 	%fd232, %f340;
	add.f64 	%fd233, %fd232, %fd232;
	fma.rn.f64 	%fd234, %fd231, 0d4008000000000000, %fd12;
	fma.rn.f64 	%fd235, %fd233, 0d4008000000000000, 0dC02C000000000000;
	sub.f64 	%fd236, %fd234, %fd21;
	mul.f64 	%fd237, %fd22, 0d0000000000000000;
	fma.rn.f64 	%fd238, %fd558, 0d4018000000000000, %fd237;
	add.f64 	%fd239, %fd23, %fd236;
	add.f64 	%fd240, %fd238, %fd235;
	selp.f32 	%f341, %f223, %f221, %p155;
	selp.f32 	%f342, %f224, %f341, %p152;
	selp.f32 	%f343, 0f3F800000, %f342, %p151;
	cvt.f64.f32 	%fd241, %f343;
	selp.f32 	%f344, %f243, %f244, %p159;
	selp.f32 	%f345, %f222, %f344, %p155;
	selp.f32 	%f346, %f245, %f345, %p152;
	selp.f32 	%f347, 0f3F800000, %f346, %p151;
	cvt.f64.f32 	%fd242, %f347;
	add.f64 	%fd243, %fd242, %fd242;
	mul.f64 	%fd244, %fd243, 0d0000000000000000;
	fma.rn.f64 	%fd245, %fd241, 0d4008000000000000, %fd239;
	fma.rn.f64 	%fd246, %fd244, 0d4008000000000000, %fd240;
	mul.f64 	%fd247, %fd246, %fd228;
	fma.rn.f64 	%fd248, %fd230, %fd245, %fd247;
	fma.rn.f64 	%fd249, %fd245, %fd228, 0d3FF0000000000000;
	add.f64 	%fd250, %fd248, 0d0000000000000000;
	selp.f32 	%f348, %f304, %f302, %p168;
	selp.f32 	%f349, %f305, %f348, %p165;
	selp.f32 	%f350, 0f3F800000, %f349, %p164;
	cvt.f64.f32 	%fd251, %f350;
	selp.f32 	%f351, %f324, %f325, %p172;
	selp.f32 	%f352, %f303, %f351, %p168;
	selp.f32 	%f353, %f326, %f352, %p165;
	selp.f32 	%f354, 0f3F800000, %f353, %p164;
	cvt.f64.f32 	%fd252, %f354;
	add.f64 	%fd253, %fd252, %fd252;
	add.f64 	%fd254, %fd253, %fd253;
	fma.rn.f64 	%fd255, %fd231, 0d4028000000000000, %fd42;
	fma.rn.f64 	%fd256, %fd233, 0d4028000000000000, 0dC040000000000000;
	add.f64 	%fd257, %fd43, %fd255;
	mul.f64 	%fd258, %fd44, 0d0000000000000000;
	fma.rn.f64 	%fd259, %fd558, 0d4042000000000000, %fd258;
	sub.f64 	%fd260, %fd257, %fd45;
	sub.f64 	%fd261, %fd256, %fd259;
	fma.rn.f64 	%fd262, %fd241, 0d403B000000000000, %fd260;
	fma.rn.f64 	%fd263, %fd244, 0d403B000000000000, %fd261;
	mul.f64 	%fd264, %fd262, %fd254;
	fma.rn.f64 	%fd265, %fd263, %fd251, %fd264;
	fma.rn.f64 	%fd266, %fd262, %fd251, 0d403E000000000000;
	add.f64 	%fd267, %fd265, 0d0000000000000000;
	mul.f64 	%fd268, %fd249, %fd267;
	fma.rn.f64 	%fd560, %fd250, %fd266, %fd268;
	mul.f64 	%fd269, %fd233, 0d0000000000000000;
	fma.rn.f64 	%fd270, %fd269, 0d4008000000000000, 0dC02C000000000000;
	fma.rn.f64 	%fd271, %fd558, 0d0000000000000000, %fd22;
	add.f64 	%fd272, %fd271, %fd270;
	fma.rn.f64 	%fd273, %fd243, 0d4008000000000000, %fd272;
	mul.f64 	%fd274, %fd273, %fd228;
	fma.rn.f64 	%fd275, %fd230, %fd245, %fd274;
	add.f64 	%fd276, %fd275, 0d0000000000000000;
	mul.f64 	%fd277, %fd253, 0dC008000000000000;
	fma.rn.f64 	%fd278, %fd269, 0d4028000000000000, 0d4048000000000000;
	fma.rn.f64 	%fd279, %fd558, 0d0000000000000000, %fd44;
	sub.f64 	%fd280, %fd278, %fd279;
	fma.rn.f64 	%fd281, %fd243, 0d403B000000000000, %fd280;
	mul.f64 	%fd282, %fd262, %fd277;
	fma.rn.f64 	%fd283, %fd281, %fd251, %fd282;
	add.f64 	%fd284, %fd283, 0d0000000000000000;
	mul.f64 	%fd285, %fd249, %fd284;
	fma.rn.f64 	%fd561, %fd276, %fd266, %fd285;
	setp.lt.s32 	%p173, %r1285, 1;
	@%p173 bra 	$L__BB5_202;
	setp.lt.s32 	%p174, %r954, 0;
	selp.b32 	%r554, 0, 2146435072, %p174;
	mov.b32 	%r1574, 0;
	mov.f64 	%fd579, 0d0000000000000000;
	mov.f64 	%fd578, 0d3FF0000000000000;
	add.u64 	%rd41, %SP, 64;
	mov.u64 	%rd43, $str$2;
	mov.f64 	%fd580, %fd579;
	mov.f64 	%fd581, %fd578;
$L__BB5_150:
	mul.f64 	%fd288, %fd561, %fd561;
	fma.rn.f64 	%fd289, %fd560, %fd560, %fd288;
	sqrt.rn.f64 	%fd290, %fd289;
	setp.geu.f64 	%p175, %fd290, 0d3E45798EE2308C3A;
	@%p175 bra 	$L__BB5_152;
	mov.u64 	%rd48, $str$1;
	cvta.global.u64 	%rd49, %rd48;
	{ // callseq 30, 0
	.param .b64 param0;
	st.param.b64 	[param0], %rd49;
	.param .b64 param1;
	st.param.b64 	[param1], 0;
	.param .b32 retval0;
	call.uni (retval0), 
	vprintf, 
	(
	param0, 
	param1
	);
	ld.param.b32 	%r1223, [retval0];
	} // callseq 30
	bra.uni 	$L__BB5_202;
$L__BB5_152:
	fma.rn.f64 	%fd292, %fd578, %fd560, 0d0000000000000000;
	fma.rn.f64 	%fd58, %fd579, %fd561, %fd292;
	fma.rn.f64 	%fd293, %fd580, %fd560, 0d0000000000000000;
	fma.rn.f64 	%fd59, %fd581, %fd561, %fd293;
	mul.f64 	%fd294, %fd58, %fd560;
	mov.f64 	%fd295, 0d0000000000000000;
	sub.f64 	%fd296, %fd295, %fd294;
	mul.f64 	%fd297, %fd59, %fd561;
	sub.f64 	%fd60, %fd296, %fd297;
	mov.f64 	%fd572, 0d3FF0000000000000;
	mov.b32 	%r1575, 0;
$L__BB5_153:
	setp.eq.s32 	%p176, %r550, 1062207488;
	and.b32  	%r1082, %r954, 2147483647;
	setp.ne.s32 	%p178, %r1082, 1071644672;
	and.pred  	%p2, %p176, %p178;
	or.b32  	%r557, %r554, -2147483648;
	setp.lt.s32 	%p179, %r954, 0;
	mul.f64 	%fd298, %fd58, %fd572;
	sub.f64 	%fd62, %fd559, %fd298;
	mul.f64 	%fd299, %fd59, %fd572;
	sub.f64 	%fd63, %fd558, %fd299;
	add.f64 	%fd300, %fd62, %fd63;
	add.f64 	%fd64, %fd300, 0d3FF0000000000000;
	{
	.reg .b32 %temp; 
	mov.b64 	{%temp, %r558}, %fd64;
	}
	abs.f64 	%fd65, %fd64;
	{ // callseq 21, 0
	.param .b64 param0;
	st.param.f64 	[param0], %fd65;
	.param .b64 retval0;
	call.uni (retval0), 
	__internal_accurate_pow, 
	(
	param0
	);
	ld.param.f64 	%fd301, [retval0];
	} // callseq 21
	setp.lt.s32 	%p180, %r558, 0;
	neg.f64 	%fd303, %fd301;
	selp.f64 	%fd304, %fd303, %fd301, %p176;
	selp.f64 	%fd305, %fd304, %fd301, %p180;
	setp.eq.f64 	%p181, %fd64, 0d0000000000000000;
	selp.b32 	%r1083, %r558, 0, %p176;
	or.b32  	%r1084, %r1083, 2146435072;
	selp.b32 	%r1085, %r1084, %r1083, %p179;
	mov.b32 	%r1086, 0;
	mov.b64 	%fd306, {%r1086, %r1085};
	selp.f64 	%fd568, %fd306, %fd305, %p181;
	add.f64 	%fd307, %fd64, 0d4000000000000000;
	{
	.reg .b32 %temp; 
	mov.b64 	{%temp, %r1087}, %fd307;
	}
	and.b32  	%r1088, %r1087, 2146435072;
	setp.ne.s32 	%p182, %r1088, 2146435072;
	@%p182 bra 	$L__BB5_158;
	setp.num.f64 	%p183, %fd64, %fd64;
	@%p183 bra 	$L__BB5_156;
	mov.f64 	%fd308, 0d4000000000000000;
	add.rn.f64 	%fd568, %fd64, %fd308;
	bra.uni 	$L__BB5_158;
$L__BB5_156:
	setp.neu.f64 	%p184, %fd65, 0d7FF0000000000000;
	@%p184 bra 	$L__BB5_158;
	setp.lt.s32 	%p185, %r558, 0;
	selp.b32 	%r1089, %r557, %r554, %p2;
	selp.b32 	%r1090, %r1089, %r554, %p185;
	mov.b32 	%r1091, 0;
	mov.b64 	%fd568, {%r1091, %r1090};
$L__BB5_158:
	setp.lt.s32 	%p186, %r954, 0;
	setp.eq.s32 	%p187, %r550, 1062207488;
	setp.eq.f64 	%p189, %fd64, 0d3FF0000000000000;
	selp.f64 	%fd70, 0d3FF0000000000000, %fd568, %p189;
	{
	.reg .b32 %temp; 
	mov.b64 	{%temp, %r559}, %fd62;
	}
	abs.f64 	%fd71, %fd62;
	{ // callseq 22, 0
	.param .b64 param0;
	st.param.f64 	[param0], %fd71;
	.param .b64 retval0;
	call.uni (retval0), 
	__internal_accurate_pow, 
	(
	param0
	);
	ld.param.f64 	%fd309, [retval0];
	} // callseq 22
	setp.lt.s32 	%p190, %r559, 0;
	neg.f64 	%fd311, %fd309;
	selp.f64 	%fd312, %fd311, %fd309, %p187;
	selp.f64 	%fd313, %fd312, %fd309, %p190;
	setp.eq.f64 	%p191, %fd62, 0d0000000000000000;
	selp.b32 	%r1092, %r559, 0, %p187;
	or.b32  	%r1093, %r1092, 2146435072;
	selp.b32 	%r1094, %r1093, %r1092, %p186;
	mov.b32 	%r1095, 0;
	mov.b64 	%fd314, {%r1095, %r1094};
	selp.f64 	%fd569, %fd314, %fd313, %p191;
	add.f64 	%fd315, %fd62, 0d4000000000000000;
	{
	.reg .b32 %temp; 
	mov.b64 	{%temp, %r1096}, %fd315;
	}
	and.b32  	%r1097, %r1096, 2146435072;
	setp.ne.s32 	%p192, %r1097, 2146435072;
	@%p192 bra 	$L__BB5_163;
	setp.num.f64 	%p193, %fd62, %fd62;
	@%p193 bra 	$L__BB5_161;
	mov.f64 	%fd316, 0d4000000000000000;
	add.rn.f64 	%fd569, %fd62, %fd316;
	bra.uni 	$L__BB5_163;
$L__BB5_161:
	setp.neu.f64 	%p194, %fd71, 0d7FF0000000000000;
	@%p194 bra 	$L__BB5_163;
	setp.lt.s32 	%p195, %r559, 0;
	selp.b32 	%r1098, %r557, %r554, %p2;
	selp.b32 	%r1099, %r1098, %r554, %p195;
	mov.b32 	%r1100, 0;
	mov.b64 	%fd569, {%r1100, %r1099};
$L__BB5_163:
	setp.lt.s32 	%p196, %r954, 0;
	setp.eq.s32 	%p197, %r550, 1062207488;
	setp.eq.f64 	%p199, %fd62, 0d3FF0000000000000;
	selp.f64 	%fd76, 0d3FF0000000000000, %fd569, %p199;
	mul.f64 	%fd317, %fd62, 0d402C000000000000;
	mov.f64 	%fd318, 0d4033000000000000;
	sub.f64 	%fd319, %fd318, %fd317;
	fma.rn.f64 	%fd320, %fd76, 0d4008000000000000, %fd319;
	mul.f64 	%fd321, %fd63, 0d402C000000000000;
	sub.f64 	%fd322, %fd320, %fd321;
	mul.f64 	%fd323, %fd62, 0d4018000000000000;
	fma.rn.f64 	%fd77, %fd323, %fd63, %fd322;
	{
	.reg .b32 %temp; 
	mov.b64 	{%temp, %r560}, %fd63;
	}
	abs.f64 	%fd78, %fd63;
	{ // callseq 23, 0
	.param .b64 param0;
	st.param.f64 	[param0], %fd78;
	.param .b64 retval0;
	call.uni (retval0), 
	__internal_accurate_pow, 
	(
	param0
	);
	ld.param.f64 	%fd324, [retval0];
	} // callseq 23
	setp.lt.s32 	%p200, %r560, 0;
	neg.f64 	%fd326, %fd324;
	selp.f64 	%fd327, %fd326, %fd324, %p197;
	selp.f64 	%fd328, %fd327, %fd324, %p200;
	setp.eq.f64 	%p201, %fd63, 0d0000000000000000;
	selp.b32 	%r1101, %r560, 0, %p197;
	or.b32  	%r1102, %r1101, 2146435072;
	selp.b32 	%r1103, %r1102, %r1101, %p196;
	mov.b32 	%r1104, 0;
	mov.b64 	%fd329, {%r1104, %r1103};
	selp.f64 	%fd570, %fd329, %fd328, %p201;
	add.f64 	%fd330, %fd63, 0d4000000000000000;
	{
	.reg .b32 %temp; 
	mov.b64 	{%temp, %r1105}, %fd330;
	}
	and.b32  	%r1106, %r1105, 2146435072;
	setp.ne.s32 	%p202, %r1106, 2146435072;
	@%p202 bra 	$L__BB5_168;
	setp.num.f64 	%p203, %fd63, %fd63;
	@%p203 bra 	$L__BB5_166;
	mov.f64 	%fd331, 0d4000000000000000;
	add.rn.f64 	%fd570, %fd63, %fd331;
	bra.uni 	$L__BB5_168;
$L__BB5_166:
	setp.neu.f64 	%p204, %fd78, 0d7FF0000000000000;
	@%p204 bra 	$L__BB5_168;
	selp.b32 	%r1107, %r557, %r554, %p2;
	selp.b32 	%r1108, %r1107, %r554, %p200;
	mov.b32 	%r1109, 0;
	mov.b64 	%fd570, {%r1109, %r1108};
$L__BB5_168:
	setp.eq.f64 	%p209, %fd63, 0d3FF0000000000000;
	selp.f64 	%fd83, 0d3FF0000000000000, %fd570, %p209;
	fma.rn.f64 	%fd332, %fd83, 0d4008000000000000, %fd77;
	fma.rn.f64 	%fd84, %fd70, %fd332, 0d3FF0000000000000;
	add.f64 	%fd333, %fd62, %fd62;
	mul.f64 	%fd334, %fd63, 0d4008000000000000;
	sub.f64 	%fd85, %fd333, %fd334;
	{
	.reg .b32 %temp; 
	mov.b64 	{%temp, %r561}, %fd85;
	}
	abs.f64 	%fd86, %fd85;
	{ // callseq 24, 0
	.param .b64 param0;
	st.param.f64 	[param0], %fd86;
	.param .b64 retval0;
	call.uni (retval0), 
	__internal_accurate_pow, 
	(
	param0
	);
	ld.param.f64 	%fd335, [retval0];
	} // callseq 24
	setp.lt.s32 	%p210, %r561, 0;
	neg.f64 	%fd337, %fd335;
	selp.f64 	%fd338, %fd337, %fd335, %p197;
	selp.f64 	%fd339, %fd338, %fd335, %p210;
	setp.eq.f64 	%p211, %fd85, 0d0000000000000000;
	selp.b32 	%r1110, %r561, 0, %p197;
	or.b32  	%r1111, %r1110, 2146435072;
	selp.b32 	%r1112, %r1111, %r1110, %p196;
	mov.b32 	%r1113, 0;
	mov.b64 	%fd340, {%r1113, %r1112};
	selp.f64 	%fd571, %fd340, %fd339, %p211;
	add.f64 	%fd341, %fd85, 0d4000000000000000;
	{
	.reg .b32 %temp; 
	mov.b64 	{%temp, %r1114}, %fd341;
	}
	and.b32  	%r1115, %r1114, 2146435072;
	setp.ne.s32 	%p212, %r1115, 2146435072;
	@%p212 bra 	$L__BB5_173;
	setp.num.f64 	%p213, %fd85, %fd85;
	@%p213 bra 	$L__BB5_171;
	mov.f64 	%fd342, 0d4000000000000000;
	add.rn.f64 	%fd571, %fd85, %fd342;
	bra.uni 	$L__BB5_173;
$L__BB5_171:
	setp.neu.f64 	%p214, %fd86, 0d7FF0000000000000;
	@%p214 bra 	$L__BB5_173;
	selp.b32 	%r1116, %r557, %r554, %p2;
	selp.b32 	%r1117, %r1116, %r554, %p210;
	mov.b32 	%r1118, 0;
	mov.b64 	%fd571, {%r1118, %r1117};
$L__BB5_173:
	setp.eq.f64 	%p216, %fd85, 0d3FF0000000000000;
	selp.f64 	%fd343, 0d3FF0000000000000, %fd571, %p216;
	fma.rn.f64 	%fd344, %fd62, 0dC040000000000000, 0d4032000000000000;
	fma.rn.f64 	%fd345, %fd76, 0d4028000000000000, %fd344;
	fma.rn.f64 	%fd346, %fd63, 0d4048000000000000, %fd345;
	mul.f64 	%fd347, %fd62, 0dC042000000000000;
	fma.rn.f64 	%fd348, %fd347, %fd63, %fd346;
	fma.rn.f64 	%fd349, %fd83, 0d403B000000000000, %fd348;
	fma.rn.f64 	%fd350, %fd349, %fd343, 0d403E000000000000;
	mul.f64 	%fd351, %fd84, %fd350;
	mul.f64 	%fd352, %fd572, 0d3FD3333333333333;
	fma.rn.f64 	%fd353, %fd60, %fd352, %fd566;
	setp.le.f64 	%p217, %fd351, %fd353;
	@%p217 bra 	$L__BB5_175;
	mul.f64 	%fd572, %fd572, 0d3FE0000000000000;
	add.s32 	%r1575, %r1575, 1;
	setp.ne.s32 	%p218, %r1575, 20;
	@%p218 bra 	$L__BB5_153;
$L__BB5_175:
	setp.neu.f64 	%p219, %fd572, 0d0000000000000000;
	@%p219 bra 	$L__BB5_177;
	cvta.to.local.u64 	%rd42, %rd41;
	st.local.u32 	[%rd42], %r1574;
	cvta.global.u64 	%rd44, %rd43;
	{ // callseq 25, 0
	.param .b64 param0;
	st.param.b64 	[param0], %rd44;
	.param .b64 param1;
	st.param.b64 	[param1], %rd41;
	.param .b32 retval0;
	call.uni (retval0), 
	vprintf, 
	(
	param0, 
	param1
	);
	ld.param.b32 	%r1119, [retval0];
	} // callseq 25
	mov.f64 	%fd572, 0d3F50624DD2F1A9FC;
$L__BB5_177:
	setp.lt.s32 	%p220, %r954, 0;
	setp.eq.s32 	%p221, %r550, 1062207488;
	mul.f64 	%fd355, %fd58, %fd572;
	sub.f64 	%fd94, %fd559, %fd355;
	mul.f64 	%fd356, %fd59, %fd572;
	sub.f64 	%fd95, %fd558, %fd356;
	add.f64 	%fd357, %fd94, %fd95;
	add.f64 	%fd96, %fd357, 0d3FF0000000000000;
	{
	.reg .b32 %temp; 
	mov.b64 	{%temp, %r563}, %fd96;
	}
	abs.f64 	%fd97, %fd96;
	{ // callseq 26, 0
	.param .b64 param0;
	st.param.f64 	[param0], %fd97;
	.param .b64 retval0;
	call.uni (retval0), 
	__internal_accurate_pow, 
	(
	param0
	);
	ld.param.f64 	%fd358, [retval0];
	} // callseq 26
	setp.lt.s32 	%p223, %r563, 0;
	neg.f64 	%fd360, %fd358;
	selp.f64 	%fd361, %fd360, %fd358, %p221;
	selp.f64 	%fd362, %fd361, %fd358, %p223;
	setp.eq.f64 	%p224, %fd96, 0d0000000000000000;
	selp.b32 	%r1121, %r563, 0, %p221;
	or.b32  	%r1122, %r1121, 2146435072;
	selp.b32 	%r1123, %r1122, %r1121, %p220;
	mov.b32 	%r1124, 0;
	mov.b64 	%fd363, {%r1124, %r1123};
	selp.f64 	%fd574, %fd363, %fd362, %p224;
	add.f64 	%fd364, %fd96, 0d4000000000000000;
	{
	.reg .b32 %temp; 
	mov.b64 	{%temp, %r1125}, %fd364;
	}
	and.b32  	%r1126, %r1125, 2146435072;
	setp.ne.s32 	%p225, %r1126, 2146435072;
	@%p225 bra 	$L__BB5_182;
	setp.num.f64 	%p226, %fd96, %fd96;
	@%p226 bra 	$L__BB5_180;
	mov.f64 	%fd365, 0d4000000000000000;
	add.rn.f64 	%fd574, %fd96, %fd365;
	bra.uni 	$L__BB5_182;
$L__BB5_180:
	setp.neu.f64 	%p227, %fd97, 0d7FF0000000000000;
	@%p227 bra 	$L__BB5_182;
	setp.lt.s32 	%p228, %r563, 0;
	selp.b32 	%r1127, %r557, %r554, %p2;
	selp.b32 	%r1128, %r1127, %r554, %p228;
	mov.b32 	%r1129, 0;
	mov.b64 	%fd574, {%r1129, %r1128};
$L__BB5_182:
	setp.lt.s32 	%p229, %r954, 0;
	setp.eq.s32 	%p230, %r550, 1062207488;
	fma.rn.f64 	%fd102, %fd94, 0dC02C000000000000, 0d4033000000000000;
	{
	.reg .b32 %temp; 
	mov.b64 	{%temp, %r564}, %fd94;
	}
	abs.f64 	%fd103, %fd94;
	{ // callseq 27, 0
	.param .b64 param0;
	st.param.f64 	[param0], %fd103;
	.param .b64 retval0;
	call.uni (retval0), 
	__internal_accurate_pow, 
	(
	param0
	);
	ld.param.f64 	%fd366, [retval0];
	} // callseq 27
	setp.lt.s32 	%p232, %r564, 0;
	neg.f64 	%fd368, %fd366;
	selp.f64 	%fd369, %fd368, %fd366, %p230;
	selp.f64 	%fd370, %fd369, %fd366, %p232;
	setp.eq.f64 	%p233, %fd94, 0d0000000000000000;
	selp.b32 	%r1130, %r564, 0, %p230;
	or.b32  	%r1131, %r1130, 2146435072;
	selp.b32 	%r1132, %r1131, %r1130, %p229;
	mov.b32 	%r1133, 0;
	mov.b64 	%fd371, {%r1133, %r1132};
	selp.f64 	%fd575, %fd371, %fd370, %p233;
	add.f64 	%fd372, %fd94, 0d4000000000000000;
	{
	.reg .b32 %temp; 
	mov.b64 	{%temp, %r1134}, %fd372;
	}
	and.b32  	%r1135, %r1134, 2146435072;
	setp.ne.s32 	%p234, %r1135, 2146435072;
	@%p234 bra 	$L__BB5_187;
	setp.num.f64 	%p235, %fd94, %fd94;
	@%p235 bra 	$L__BB5_185;
	mov.f64 	%fd373, 0d4000000000000000;
	add.rn.f64 	%fd575, %fd94, %fd373;
	bra.uni 	$L__BB5_187;
$L__BB5_185:
	setp.neu.f64 	%p236, %fd103, 0d7FF0000000000000;
	@%p236 bra 	$L__BB5_187;
	setp.lt.s32 	%p237, %r564, 0;
	selp.b32 	%r1136, %r557, %r554, %p2;
	selp.b32 	%r1137, %r1136, %r554, %p237;
	mov.b32 	%r1138, 0;
	mov.b64 	%fd575, {%r1138, %r1137};
$L__BB5_187:
	setp.lt.s32 	%p238, %r954, 0;
	setp.eq.s32 	%p239, %r550, 1062207488;
	setp.eq.f64 	%p241, %fd94, 0d3FF0000000000000;
	selp.f64 	%fd108, 0d3FF0000000000000, %fd575, %p241;
	fma.rn.f64 	%fd374, %fd108, 0d4008000000000000, %fd102;
	fma.rn.f64 	%fd375, %fd95, 0dC02C000000000000, %fd374;
	mul.f64 	%fd109, %fd94, 0d4018000000000000;
	mul.f64 	%fd110, %fd109, %fd95;
	add.f64 	%fd111, %fd110, %fd375;
	{
	.reg .b32 %temp; 
	mov.b64 	{%temp, %r565}, %fd95;
	}
	abs.f64 	%fd112, %fd95;
	{ // callseq 28, 0
	.param .b64 param0;
	st.param.f64 	[param0], %fd112;
	.param .b64 retval0;
	call.uni (retval0), 
	__internal_accurate_pow, 
	(
	param0
	);
	ld.param.f64 	%fd376, [retval0];
	} // callseq 28
	setp.lt.s32 	%p242, %r565, 0;
	neg.f64 	%fd378, %fd376;
	selp.f64 	%fd379, %fd378, %fd376, %p239;
	selp.f64 	%fd380, %fd379, %fd376, %p242;
	setp.eq.f64 	%p243, %fd95, 0d0000000000000000;
	selp.b32 	%r1139, %r565, 0, %p239;
	or.b32  	%r1140, %r1139, 2146435072;
	selp.b32 	%r1141, %r1140, %r1139, %p238;
	mov.b32 	%r1142, 0;
	mov.b64 	%fd381, {%r1142, %r1141};
	selp.f64 	%fd576, %fd381, %fd380, %p243;
	add.f64 	%fd382, %fd95, 0d4000000000000000;
	{
	.reg .b32 %temp; 
	mov.b64 	{%temp, %r1143}, %fd382;
	}
	and.b32  	%r1144, %r1143, 2146435072;
	setp.ne.s32 	%p244, %r1144, 2146435072;
	@%p244 bra 	$L__BB5_192;
	setp.num.f64 	%p245, %fd95, %fd95;
	@%p245 bra 	$L__BB5_190;
	mov.f64 	%fd383, 0d4000000000000000;
	add.rn.f64 	%fd576, %fd95, %fd383;
	bra.uni 	$L__BB5_192;
$L__BB5_190:
	setp.neu.f64 	%p246, %fd112, 0d7FF0000000000000;
	@%p246 bra 	$L__BB5_192;
	setp.lt.s32 	%p247, %r565, 0;
	selp.b32 	%r1145, %r557, %r554, %p2;
	selp.b32 	%r1146, %r1145, %r554, %p247;
	mov.b32 	%r1147, 0;
	mov.b64 	%fd576, {%r1147, %r1146};
$L__BB5_192:
	setp.lt.s32 	%p248, %r954, 0;
	setp.eq.s32 	%p249, %r550, 1062207488;
	setp.eq.f64 	%p251, %fd95, 0d3FF0000000000000;
	selp.f64 	%fd117, 0d3FF0000000000000, %fd576, %p251;
	fma.rn.f64 	%fd384, %fd117, 0d4008000000000000, %fd111;
	setp.eq.f64 	%p252, %fd96, 0d3FF0000000000000;
	selp.f64 	%fd385, 0d3FF0000000000000, %fd574, %p252;
	fma.rn.f64 	%fd118, %fd385, %fd384, 0d3FF0000000000000;
	add.f64 	%fd386, %fd94, %fd94;
	mul.f64 	%fd387, %fd95, 0d4008000000000000;
	sub.f64 	%fd119, %fd386, %fd387;
	{
	.reg .b32 %temp; 
	mov.b64 	{%temp, %r566}, %fd119;
	}
	abs.f64 	%fd120, %fd119;
	{ // callseq 29, 0
	.param .b64 param0;
	st.param.f64 	[param0], %fd120;
	.param .b64 retval0;
	call.uni (retval0), 
	__internal_accurate_pow, 
	(
	param0
	);
	ld.param.f64 	%fd388, [retval0];
	} // callseq 29
	setp.lt.s32 	%p253, %r566, 0;
	neg.f64 	%fd390, %fd388;
	selp.f64 	%fd391, %fd390, %fd388, %p249;
	selp.f64 	%fd392, %fd391, %fd388, %p253;
	setp.eq.f64 	%p254, %fd119, 0d0000000000000000;
	selp.b32 	%r1148, %r566, 0, %p249;
	or.b32  	%r1149, %r1148, 2146435072;
	selp.b32 	%r1150, %r1149, %r1148, %p248;
	mov.b32 	%r1151, 0;
	mov.b64 	%fd393, {%r1151, %r1150};
	selp.f64 	%fd577, %fd393, %fd392, %p254;
	add.f64 	%fd394, %fd119, 0d4000000000000000;
	{
	.reg .b32 %temp; 
	mov.b64 	{%temp, %r1152}, %fd394;
	}
	and.b32  	%r1153, %r1152, 2146435072;
	setp.ne.s32 	%p255, %r1153, 2146435072;
	@%p255 bra 	$L__BB5_197;
	setp.num.f64 	%p256, %fd119, %fd119;
	@%p256 bra 	$L__BB5_195;
	mov.f64 	%fd395, 0d4000000000000000;
	add.rn.f64 	%fd577, %fd119, %fd395;
	bra.uni 	$L__BB5_197;
$L__BB5_195:
	setp.neu.f64 	%p257, %fd120, 0d7FF0000000000000;
	@%p257 bra 	$L__BB5_197;
	selp.b32 	%r1154, %r557, %r554, %p2;
	selp.b32 	%r1155, %r1154, %r554, %p253;
	mov.b32 	%r1156, 0;
	mov.b64 	%fd577, {%r1156, %r1155};
$L__BB5_197:
	setp.eq.f64 	%p259, %fd119, 0d3FF0000000000000;
	selp.f64 	%fd396, 0d3FF0000000000000, %fd577, %p259;
	fma.rn.f64 	%fd397, %fd94, 0dC040000000000000, 0d4032000000000000;
	fma.rn.f64 	%fd398, %fd108, 0d4028000000000000, %fd397;
	fma.rn.f64 	%fd399, %fd95, 0d4048000000000000, %fd398;
	mul.f64 	%fd400, %fd94, 0d4042000000000000;
	mul.f64 	%fd401, %fd400, %fd95;
	sub.f64 	%fd402, %fd399, %fd401;
	fma.rn.f64 	%fd403, %fd117, 0d403B000000000000, %fd402;
	fma.rn.f64 	%fd404, %fd403, %fd396, 0d403E000000000000;
	mul.f64 	%fd125, %fd118, %fd404;
	cvt.rn.f32.f64 	%f355, %fd96;
	abs.f32 	%f356, %f355;
	setp.lt.f32 	%p260, %f356, 0f00800000;
	mul.f32 	%f358, %f356, 0f4B800000;
	selp.f32 	%f359, %f358, %f356, %p260;
	selp.f32 	%f360, 0fC1C00000, 0f00000000, %p260;
	mov.b32 	%r1157, %f359;
	add.s32 	%r1158, %r1157, -1060439283;
	and.b32  	%r1159, %r1158, -8388608;
	sub.s32 	%r1160, %r1157, %r1159;
	mov.b32 	%f361, %r1160;
	cvt.rn.f32.s32 	%f362, %r1159;
	fma.rn.f32 	%f363, %f362, 0f34000000, %f360;
	add.f32 	%f364, %f361, 0fBF800000;
	add.f32 	%f365, %f361, 0f3F800000;
	rcp.approx.ftz.f32 	%f366, %f365;
	add.f32 	%f367, %f364, %f364;
	mul.f32 	%f368, %f367, %f366;
	mul.f32 	%f369, %f368, %f368;
	sub.f32 	%f370, %f364, %f368;
	add.f32 	%f371, %f370, %f370;
	neg.f32 	%f372, %f368;
	fma.rn.f32 	%f373, %f372, %f364, %f371;
	mul.rn.f32 	%f374, %f366, %f373;
	fma.rn.f32 	%f375, %f369, 0f3A2C32E4, 0f3B52E7DB;
	fma.rn.f32 	%f376, %f375, %f369, 0f3C93BB73;
	fma.rn.f32 	%f377, %f376, %f369, 0f3DF6384F;
	mul.rn.f32 	%f378, %f377, %f369;
	fma.rn.f32 	%f379, %f368, 0f3FB8AA3B, %f363;
	sub.f32 	%f380, %f363, %f379;
	fma.rn.f32 	%f381, %f368, 0f3FB8AA3B, %f380;
	fma.rn.f32 	%f382, %f374, 0f3FB8AA3B, %f381;
	fma.rn.f32 	%f383, %f368, 0f32A55E34, %f382;
	mul.f32 	%f384, %f378, 0f40400000;
	fma.rn.f32 	%f385, %f384, %f374, %f383;
	fma.rn.f32 	%f386, %f378, %f368, %f385;
	add.rn.f32 	%f387, %f379, %f386;
	neg.f32 	%f388, %f379;
	add.rn.f32 	%f389, %f387, %f388;
	neg.f32 	%f390, %f389;
	add.rn.f32 	%f391, %f386, %f390;
	mov.f32 	%f392, 0f40000000;
	mul.rn.f32 	%f393, %f387, %f392;
	neg.f32 	%f394, %f393;
	fma.rn.f32 	%f395, %f387, 0f40000000, %f394;
	fma.rn.f32 	%f396, %f391, 0f40000000, %f395;
	cvt.rni.f32.f32 	%f397, %f393;
	sub.f32 	%f398, %f393, %f397;
	add.f32 	%f399, %f398, %f396;
	fma.rn.f32 	%f400, %f399, 0f391FCB8E, 0f3AAF85ED;
	fma.rn.f32 	%f401, %f400, %f399, 0f3C1D9856;
	fma.rn.f32 	%f402, %f401, %f399, 0f3D6357BB;
	fma.rn.f32 	%f403, %f402, %f399, 0f3E75FDEC;
	fma.rn.f32 	%f404, %f403, %f399, 0f3F317218;
	fma.rn.f32 	%f405, %f404, %f399, 0f3F800000;
	cvt.rzi.s32.f32 	%r1161, %f397;
	setp.gt.f32 	%p261, %f397, 0f00000000;
	selp.b32 	%r1162, 0, -2097152000, %p261;
	add.s32 	%r1163, %r1162, 2130706432;
	mov.b32 	%f406, %r1163;
	mul.f32 	%f407, %f405, %f406;
	shl.b32 	%r1164, %r1161, 23;
	sub.s32 	%r1165, %r1164, %r1162;
	mov.b32 	%f408, %r1165;
	mul.f32 	%f409, %f407, %f408;
	abs.f32 	%f410, %f393;
	setp.gt.f32 	%p262, %f410, 0f43180000;
	setp.lt.f32 	%p263, %f393, 0f00000000;
	selp.f32 	%f411, 0f00000000, 0f7F800000, %p263;
	selp.f32 	%f412, %f411, %f409, %p262;
	setp.eq.f32 	%p264, %f355, 0f3F800000;
	setp.nan.f32 	%p265, %f356, %f356;
	setp.eq.f32 	%p266, %f355, 0f00000000;
	setp.eq.f32 	%p267, %f356, 0f7F800000;
	or.pred  	%p268, %p266, %p267;
	add.f32 	%f413, %f355, %f355;
	mov.b32 	%r1166, %f413;
	and.b32  	%r1167, %r1166, 2147483647;
	mov.b32 	%f414, %r1167;
	add.rn.f32 	%f415, %f355, %f392;
	mov.f32 	%f416, 0f3F800000;
	mul.rn.f32 	%f417, %f387, %f416;
	sub.f32 	%f418, %f387, %f417;
	add.f32 	%f419, %f391, %f418;
	cvt.rni.f32.f32 	%f420, %f417;
	sub.f32 	%f421, %f417, %f420;
	add.f32 	%f422, %f421, %f419;
	fma.rn.f32 	%f423, %f422, 0f391FCB8E, 0f3AAF85ED;
	fma.rn.f32 	%f424, %f423, %f422, 0f3C1D9856;
	fma.rn.f32 	%f425, %f424, %f422, 0f3D6357BB;
	fma.rn.f32 	%f426, %f425, %f422, 0f3E75FDEC;
	fma.rn.f32 	%f427, %f426, %f422, 0f3F317218;
	fma.rn.f32 	%f428, %f427, %f422, 0f3F800000;
	cvt.rzi.s32.f32 	%r1168, %f420;
	setp.gt.f32 	%p270, %f420, 0f00000000;
	selp.b32 	%r1169, 0, -2097152000, %p270;
	add.s32 	%r1170, %r1169, 2130706432;
	mov.b32 	%f429, %r1170;
	mul.f32 	%f430, %f428, %f429;
	shl.b32 	%r1171, %r1168, 23;
	sub.s32 	%r1172, %r1171, %r1169;
	mov.b32 	%f431, %r1172;
	mul.f32 	%f432, %f430, %f431;
	abs.f32 	%f433, %f417;
	setp.gt.f32 	%p271, %f433, 0f43180000;
	setp.lt.f32 	%p272, %f417, 0f00000000;
	selp.f32 	%f434, 0f00000000, 0f7F800000, %p272;
	selp.f32 	%f435, %f434, %f432, %p271;
	setp.geu.f32 	%p273, %f355, 0f00000000;
	neg.f32 	%f436, %f435;
	add.rn.f32 	%f437, %f355, %f416;
	cvt.rn.f32.f64 	%f438, %fd94;
	abs.f32 	%f439, %f438;
	setp.lt.f32 	%p274, %f439, 0f00800000;
	mul.f32 	%f441, %f439, 0f4B800000;
	selp.f32 	%f442, %f441, %f439, %p274;
	selp.f32 	%f443, 0fC1C00000, 0f00000000, %p274;
	mov.b32 	%r1173, %f442;
	add.s32 	%r1174, %r1173, -1060439283;
	and.b32  	%r1175, %r1174, -8388608;
	sub.s32 	%r1176, %r1173, %r1175;
	mov.b32 	%f444, %r1176;
	cvt.rn.f32.s32 	%f445, %r1175;
	fma.rn.f32 	%f446, %f445, 0f34000000, %f443;
	add.f32 	%f447, %f444, 0fBF800000;
	add.f32 	%f448, %f444, 0f3F800000;
	rcp.approx.ftz.f32 	%f449, %f448;
	add.f32 	%f450, %f447, %f447;
	mul.f32 	%f451, %f450, %f449;
	mul.f32 	%f452, %f451, %f451;
	sub.f32 	%f453, %f447, %f451;
	add.f32 	%f454, %f453, %f453;
	neg.f32 	%f455, %f451;
	fma.rn.f32 	%f456, %f455, %f447, %f454;
	mul.rn.f32 	%f457, %f449, %f456;
	fma.rn.f32 	%f458, %f452, 0f3A2C32E4, 0f3B52E7DB;
	fma.rn.f32 	%f459, %f458, %f452, 0f3C93BB73;
	fma.rn.f32 	%f460, %f459, %f452, 0f3DF6384F;
	mul.rn.f32 	%f461, %f460, %f452;
	fma.rn.f32 	%f462, %f451, 0f3FB8AA3B, %f446;
	sub.f32 	%f463, %f446, %f462;
	fma.rn.f32 	%f464, %f451, 0f3FB8AA3B, %f463;
	fma.rn.f32 	%f465, %f457, 0f3FB8AA3B, %f464;
	fma.rn.f32 	%f466, %f451, 0f32A55E34, %f465;
	mul.f32 	%f467, %f461, 0f40400000;
	fma.rn.f32 	%f468, %f467, %f457, %f466;
	fma.rn.f32 	%f469, %f461, %f451, %f468;
	add.rn.f32 	%f470, %f462, %f469;
	neg.f32 	%f471, %f462;
	add.rn.f32 	%f472, %f470, %f471;
	neg.f32 	%f473, %f472;
	add.rn.f32 	%f474, %f469, %f473;
	mul.rn.f32 	%f475, %f470, %f392;
	neg.f32 	%f476, %f475;
	fma.rn.f32 	%f477, %f470, 0f40000000, %f476;
	fma.rn.f32 	%f478, %f474, 0f40000000, %f477;
	cvt.rni.f32.f32 	%f479, %f475;
	sub.f32 	%f480, %f475, %f479;
	add.f32 	%f481, %f480, %f478;
	fma.rn.f32 	%f482, %f481, 0f391FCB8E, 0f3AAF85ED;
	fma.rn.f32 	%f483, %f482, %f481, 0f3C1D9856;
	fma.rn.f32 	%f484, %f483, %f481, 0f3D6357BB;
	fma.rn.f32 	%f485, %f484, %f481, 0f3E75FDEC;
	fma.rn.f32 	%f486, %f485, %f481, 0f3F317218;
	fma.rn.f32 	%f487, %f486, %f481, 0f3F800000;
	cvt.rzi.s32.f32 	%r1177, %f479;
	setp.gt.f32 	%p275, %f479, 0f00000000;
	selp.b32 	%r1178, 0, -2097152000, %p275;
	add.s32 	%r1179, %r1178, 2130706432;
	mov.b32 	%f488, %r1179;
	mul.f32 	%f489, %f487, %f488;
	shl.b32 	%r1180, %r1177, 23;
	sub.s32 	%r1181, %r1180, %r1178;
	mov.b32 	%f490, %r1181;
	mul.f32 	%f491, %f489, %f490;
	abs.f32 	%f492, %f475;
	setp.gt.f32 	%p276, %f492, 0f43180000;
	setp.lt.f32 	%p277, %f475, 0f00000000;
	selp.f32 	%f493, 0f00000000, 0f7F800000, %p277;
	selp.f32 	%f494, %f493, %f491, %p276;
	setp.eq.f32 	%p278, %f438, 0f3F800000;
	setp.nan.f32 	%p279, %f439, %f439;
	setp.eq.f32 	%p280, %f438, 0f00000000;
	setp.eq.f32 	%p281, %f439, 0f7F800000;
	or.pred  	%p282, %p280, %p281;
	add.f32 	%f495, %f438, %f438;
	mov.b32 	%r1182, %f495;
	and.b32  	%r1183, %r1182, 2147483647;
	mov.b32 	%f496, %r1183;
	add.rn.f32 	%f497, %f438, %f392;
	mul.rn.f32 	%f498, %f470, %f416;
	sub.f32 	%f499, %f470, %f498;
	add.f32 	%f500, %f474, %f499;
	cvt.rni.f32.f32 	%f501, %f498;
	sub.f32 	%f502, %f498, %f501;
	add.f32 	%f503, %f502, %f500;
	fma.rn.f32 	%f504, %f503, 0f391FCB8E, 0f3AAF85ED;
	fma.rn.f32 	%f505, %f504, %f503, 0f3C1D9856;
	fma.rn.f32 	%f506, %f505, %f503, 0f3D6357BB;
	fma.rn.f32 	%f507, %f506, %f503, 0f3E75FDEC;
	fma.rn.f32 	%f508, %f507, %f503, 0f3F317218;
	fma.rn.f32 	%f509, %f508, %f503, 0f3F800000;
	cvt.rzi.s32.f32 	%r1184, %f501;
	setp.gt.f32 	%p284, %f501, 0f00000000;
	selp.b32 	%r1185, 0, -2097152000, %p284;
	add.s32 	%r1186, %r1185, 2130706432;
	mov.b32 	%f510, %r1186;
	mul.f32 	%f511, %f509, %f510;
	shl.b32 	%r1187, %r1184, 23;
	sub.s32 	%r1188, %r1187, %r1185;
	mov.b32 	%f512, %r1188;
	mul.f32 	%f513, %f511, %f512;
	abs.f32 	%f514, %f498;
	setp.gt.f32 	%p285, %f514, 0f43180000;
	setp.lt.f32 	%p286, %f498, 0f00000000;
	selp.f32 	%f515, 0f00000000, 0f7F800000, %p286;
	selp.f32 	%f516, %f515, %f513, %p285;
	setp.geu.f32 	%p287, %f438, 0f00000000;
	neg.f32 	%f517, %f516;
	add.rn.f32 	%f518, %f438, %f416;
	cvt.rn.f32.f64 	%f519, %fd95;
	abs.f32 	%f520, %f519;
	setp.lt.f32 	%p288, %f520, 0f00800000;
	mul.f32 	%f522, %f520, 0f4B800000;
	selp.f32 	%f523, %f522, %f520, %p288;
	selp.f32 	%f524, 0fC1C00000, 0f00000000, %p288;
	mov.b32 	%r1189, %f523;
	add.s32 	%r1190, %r1189, -1060439283;
	and.b32  	%r1191, %r1190, -8388608;
	sub.s32 	%r1192, %r1189, %r1191;
	mov.b32 	%f525, %r1192;
	cvt.rn.f32.s32 	%f526, %r1191;
	fma.rn.f32 	%f527, %f526, 0f34000000, %f524;
	add.f32 	%f528, %f525, 0fBF800000;
	add.f32 	%f529, %f525, 0f3F800000;
	rcp.approx.ftz.f32 	%f530, %f529;
	add.f32 	%f531, %f528, %f528;
	mul.f32 	%f532, %f531, %f530;
	mul.f32 	%f533, %f532, %f532;
	sub.f32 	%f534, %f528, %f532;
	add.f32 	%f535, %f534, %f534;
	neg.f32 	%f536, %f532;
	fma.rn.f32 	%f537, %f536, %f528, %f535;
	mul.rn.f32 	%f538, %f530, %f537;
	fma.rn.f32 	%f539, %f533, 0f3A2C32E4, 0f3B52E7DB;
	fma.rn.f32 	%f540, %f539, %f533, 0f3C93BB73;
	fma.rn.f32 	%f541, %f540, %f533, 0f3DF6384F;
	mul.rn.f32 	%f542, %f541, %f533;
	fma.rn.f32 	%f543, %f532, 0f3FB8AA3B, %f527;
	sub.f32 	%f544, %f527, %f543;
	fma.rn.f32 	%f545, %f532, 0f3FB8AA3B, %f544;
	fma.rn.f32 	%f546, %f538, 0f3FB8AA3B, %f545;
	fma.rn.f32 	%f547, %f532, 0f32A55E34, %f546;
	mul.f32 	%f548, %f542, 0f40400000;
	fma.rn.f32 	%f549, %f548, %f538, %f547;
	fma.rn.f32 	%f550, %f542, %f532, %f549;
	add.rn.f32 	%f551, %f543, %f550;
	neg.f32 	%f552, %f543;
	add.rn.f32 	%f553, %f551, %f552;
	neg.f32 	%f554, %f553;
	add.rn.f32 	%f555, %f550, %f554;
	mul.rn.f32 	%f556, %f551, %f392;
	neg.f32 	%f557, %f556;
	fma.rn.f32 	%f558, %f551, 0f40000000, %f557;
	fma.rn.f32 	%f559, %f555, 0f40000000, %f558;
	cvt.rni.f32.f32 	%f560, %f556;
	sub.f32 	%f561, %f556, %f560;
	add.f32 	%f562, %f561, %f559;
	fma.rn.f32 	%f563, %f562, 0f391FCB8E, 0f3AAF85ED;
	fma.rn.f32 	%f564, %f563, %f562, 0f3C1D9856;
	fma.rn.f32 	%f565, %f564, %f562, 0f3D6357BB;
	fma.rn.f32 	%f566, %f565, %f562, 0f3E75FDEC;
	fma.rn.f32 	%f567, %f566, %f562, 0f3F317218;
	fma.rn.f32 	%f568, %f567, %f562, 0f3F800000;
	cvt.rzi.s32.f32 	%r1193, %f560;
	setp.gt.f32 	%p289, %f560, 0f00000000;
	selp.b32 	%r1194, 0, -2097152000, %p289;
	add.s32 	%r1195, %r1194, 2130706432;
	mov.b32 	%f569, %r1195;
	mul.f32 	%f570, %f568, %f569;
	shl.b32 	%r1196, %r1193, 23;
	sub.s32 	%r1197, %r1196, %r1194;
	mov.b32 	%f571, %r1197;
	mul.f32 	%f572, %f570, %f571;
	abs.f32 	%f573, %f556;
	setp.gt.f32 	%p290, %f573, 0f43180000;
	setp.lt.f32 	%p291, %f556, 0f00000000;
	selp.f32 	%f574, 0f00000000, 0f7F800000, %p291;
	selp.f32 	%f575, %f574, %f572, %p290;
	setp.eq.f32 	%p292, %f519, 0f3F800000;
	setp.nan.f32 	%p293, %f520, %f520;
	setp.eq.f32 	%p294, %f519, 0f00000000;
	setp.eq.f32 	%p295, %f520, 0f7F800000;
	or.pred  	%p296, %p294, %p295;
	add.f32 	%f576, %f519, %f519;
	mov.b32 	%r1198, %f576;
	and.b32  	%r1199, %r1198, 2147483647;
	mov.b32 	%f577, %r1199;
	add.rn.f32 	%f578, %f519, %f392;
	mul.rn.f32 	%f579, %f551, %f416;
	sub.f32 	%f580, %f551, %f579;
	add.f32 	%f581, %f555, %f580;
	cvt.rni.f32.f32 	%f582, %f579;
	sub.f32 	%f583, %f579, %f582;
	add.f32 	%f584, %f583, %f581;
	fma.rn.f32 	%f585, %f584, 0f391FCB8E, 0f3AAF85ED;
	fma.rn.f32 	%f586, %f585, %f584, 0f3C1D9856;
	fma.rn.f32 	%f587, %f586, %f584, 0f3D6357BB;
	fma.rn.f32 	%f588, %f587, %f584, 0f3E75FDEC;
	fma.rn.f32 	%f589, %f588, %f584, 0f3F317218;
	fma.rn.f32 	%f590, %f589, %f584, 0f3F800000;
	cvt.rzi.s32.f32 	%r1200, %f582;
	setp.gt.f32 	%p298, %f582, 0f00000000;
	selp.b32 	%r1201, 0, -2097152000, %p298;
	add.s32 	%r1202, %r1201, 2130706432;
	mov.b32 	%f591, %r1202;
	mul.f32 	%f592, %f590, %f591;
	shl.b32 	%r1203, %r1200, 23;
	sub.s32 	%r1204, %r1203, %r1201;
	mov.b32 	%f593, %r1204;
	mul.f32 	%f594, %f592, %f593;
	abs.f32 	%f595, %f579;
	setp.gt.f32 	%p299, %f595, 0f43180000;
	setp.lt.f32 	%p300, %f579, 0f00000000;
	selp.f32 	%f596, 0f00000000, 0f7F800000, %p300;
	selp.f32 	%f597, %f596, %f594, %p299;
	setp.geu.f32 	%p301, %f519, 0f00000000;
	neg.f32 	%f598, %f597;
	add.rn.f32 	%f599, %f519, %f416;
	cvt.rn.f32.f64 	%f600, %fd119;
	abs.f32 	%f601, %f600;
	setp.lt.f32 	%p302, %f601, 0f00800000;
	mul.f32 	%f603, %f601, 0f4B800000;
	selp.f32 	%f604, %f603, %f601, %p302;
	selp.f32 	%f605, 0fC1C00000, 0f00000000, %p302;
	mov.b32 	%r1205, %f604;
	add.s32 	%r1206, %r1205, -1060439283;
	and.b32  	%r1207, %r1206, -8388608;
	sub.s32 	%r1208, %r1205, %r1207;
	mov.b32 	%f606, %r1208;
	cvt.rn.f32.s32 	%f607, %r1207;
	fma.rn.f32 	%f608, %f607, 0f34000000, %f605;
	add.f32 	%f609, %f606, 0fBF800000;
	add.f32 	%f610, %f606, 0f3F800000;
	rcp.approx.ftz.f32 	%f611, %f610;
	add.f32 	%f612, %f609, %f609;
	mul.f32 	%f613, %f612, %f611;
	mul.f32 	%f614, %f613, %f613;
	sub.f32 	%f615, %f609, %f613;
	add.f32 	%f616, %f615, %f615;
	neg.f32 	%f617, %f613;
	fma.rn.f32 	%f618, %f617, %f609, %f616;
	mul.rn.f32 	%f619, %f611, %f618;
	fma.rn.f32 	%f620, %f614, 0f3A2C32E4, 0f3B52E7DB;
	fma.rn.f32 	%f621, %f620, %f614, 0f3C93BB73;
	fma.rn.f32 	%f622, %f621, %f614, 0f3DF6384F;
	mul.rn.f32 	%f623, %f622, %f614;
	fma.rn.f32 	%f624, %f613, 0f3FB8AA3B, %f608;
	sub.f32 	%f625, %f608, %f624;
	fma.rn.f32 	%f626, %f613, 0f3FB8AA3B, %f625;
	fma.rn.f32 	%f627, %f619, 0f3FB8AA3B, %f626;
	fma.rn.f32 	%f628, %f613, 0f32A55E34, %f627;
	mul.f32 	%f629, %f623, 0f40400000;
	fma.rn.f32 	%f630, %f629, %f619, %f628;
	fma.rn.f32 	%f631, %f623, %f613, %f630;
	add.rn.f32 	%f632, %f624, %f631;
	neg.f32 	%f633, %f624;
	add.rn.f32 	%f634, %f632, %f633;
	neg.f32 	%f635, %f634;
	add.rn.f32 	%f636, %f631, %f635;
	mul.rn.f32 	%f637, %f632, %f392;
	neg.f32 	%f638, %f637;
	fma.rn.f32 	%f639, %f632, 0f40000000, %f638;
	fma.rn.f32 	%f640, %f636, 0f40000000, %f639;
	cvt.rni.f32.f32 	%f641, %f637;
	sub.f32 	%f642, %f637, %f641;
	add.f32 	%f643, %f642, %f640;
	fma.rn.f32 	%f644, %f643, 0f391FCB8E, 0f3AAF85ED;
	fma.rn.f32 	%f645, %f644, %f643, 0f3C1D9856;
	fma.rn.f32 	%f646, %f645, %f643, 0f3D6357BB;
	fma.rn.f32 	%f647, %f646, %f643, 0f3E75FDEC;
	fma.rn.f32 	%f648, %f647, %f643, 0f3F317218;
	fma.rn.f32 	%f649, %f648, %f643, 0f3F800000;
	cvt.rzi.s32.f32 	%r1209, %f641;
	setp.gt.f32 	%p303, %f641, 0f00000000;
	selp.b32 	%r1210, 0, -2097152000, %p303;
	add.s32 	%r1211, %r1210, 2130706432;
	mov.b32 	%f650, %r1211;
	mul.f32 	%f651, %f649, %f650;
	shl.b32 	%r1212, %r1209, 23;
	sub.s32 	%r1213, %r1212, %r1210;
	mov.b32 	%f652, %r1213;
	mul.f32 	%f653, %f651, %f652;
	abs.f32 	%f654, %f637;
	setp.gt.f32 	%p304, %f654, 0f43180000;
	setp.lt.f32 	%p305, %f637, 0f00000000;
	selp.f32 	%f655, 0f00000000, 0f7F800000, %p305;
	selp.f32 	%f656, %f655, %f653, %p304;
	setp.eq.f32 	%p306, %f600, 0f3F800000;
	setp.nan.f32 	%p307, %f601, %f601;
	setp.eq.f32 	%p308, %f600, 0f00000000;
	setp.eq.f32 	%p309, %f601, 0f7F800000;
	or.pred  	%p310, %p308, %p309;
	add.f32 	%f657, %f600, %f600;
	mov.b32 	%r1214, %f657;
	and.b32  	%r1215, %r1214, 2147483647;
	mov.b32 	%f658, %r1215;
	add.rn.f32 	%f659, %f600, %f392;
	mul.rn.f32 	%f660, %f632, %f416;
	sub.f32 	%f661, %f632, %f660;
	add.f32 	%f662, %f636, %f661;
	cvt.rni.f32.f32 	%f663, %f660;
	sub.f32 	%f664, %f660, %f663;
	add.f32 	%f665, %f664, %f662;
	fma.rn.f32 	%f666, %f665, 0f391FCB8E, 0f3AAF85ED;
	fma.rn.f32 	%f667, %f666, %f665, 0f3C1D9856;
	fma.rn.f32 	%f668, %f667, %f665, 0f3D6357BB;
	fma.rn.f32 	%f669, %f668, %f665, 0f3E75FDEC;
	fma.rn.f32 	%f670, %f669, %f665, 0f3F317218;
	fma.rn.f32 	%f671, %f670, %f665, 0f3F800000;
	cvt.rzi.s32.f32 	%r1216, %f663;
	setp.gt.f32 	%p312, %f663, 0f00000000;
	selp.b32 	%r1217, 0, -2097152000, %p312;
	add.s32 	%r1218, %r1217, 2130706432;
	mov.b32 	%f672, %r1218;
	mul.f32 	%f673, %f671, %f672;
	shl.b32 	%r1219, %r1216, 23;
	sub.s32 	%r1220, %r1219, %r1217;
	mov.b32 	%f674, %r1220;
	mul.f32 	%f675, %f673, %f674;
	abs.f32 	%f676, %f660;
	setp.gt.f32 	%p313, %f676, 0f43180000;
	setp.lt.f32 	%p314, %f660, 0f00000000;
	selp.f32 	%f677, 0f00000000, 0f7F800000, %p314;
	selp.f32 	%f678, %f677, %f675, %p313;
	setp.geu.f32 	%p315, %f600, 0f00000000;
	neg.f32 	%f679, %f678;
	add.rn.f32 	%f680, %f600, %f416;
	selp.f32 	%f681, %f414, %f412, %p268;
	selp.f32 	%f682, %f415, %f681, %p265;
	selp.f32 	%f683, 0f3F800000, %f682, %p264;
	cvt.f64.f32 	%fd405, %f683;
	selp.f32 	%f684, %f435, %f436, %p273;
	selp.f32 	%f685, %f413, %f684, %p268;
	selp.f32 	%f686, %f437, %f685, %p265;
	selp.f32 	%f687, 0f3F800000, %f686, %p264;
	cvt.f64.f32 	%fd406, %f687;
	add.f64 	%fd407, %fd406, %fd406;
	selp.f32 	%f688, %f496, %f494, %p282;
	selp.f32 	%f689, %f497, %f688, %p279;
	selp.f32 	%f690, 0f3F800000, %f689, %p278;
	cvt.f64.f32 	%fd408, %f690;
	selp.f32 	%f691, %f516, %f517, %p287;
	selp.f32 	%f692, %f495, %f691, %p282;
	selp.f32 	%f693, %f518, %f692, %p279;
	selp.f32 	%f694, 0f3F800000, %f693, %p278;
	cvt.f64.f32 	%fd409, %f694;
	add.f64 	%fd410, %fd409, %fd409;
	fma.rn.f64 	%fd411, %fd94, 0dC02C000000000000, 0d4033000000000000;
	fma.rn.f64 	%fd412, %fd408, 0d4008000000000000, %fd411;
	fma.rn.f64 	%fd413, %fd410, 0d4008000000000000, 0dC02C000000000000;
	fma.rn.f64 	%fd414, %fd95, 0dC02C000000000000, %fd412;
	mul.f64 	%fd415, %fd109, 0d0000000000000000;
	fma.rn.f64 	%fd416, %fd95, 0d4018000000000000, %fd415;
	add.f64 	%fd417, %fd110, %fd414;
	add.f64 	%fd418, %fd416, %fd413;
	selp.f32 	%f695, %f577, %f575, %p296;
	selp.f32 	%f696, %f578, %f695, %p293;
	selp.f32 	%f697, 0f3F800000, %f696, %p292;
	cvt.f64.f32 	%fd419, %f697;
	selp.f32 	%f698, %f597, %f598, %p301;
	selp.f32 	%f699, %f576, %f698, %p296;
	selp.f32 	%f700, %f599, %f699, %p293;
	selp.f32 	%f701, 0f3F800000, %f700, %p292;
	cvt.f64.f32 	%fd420, %f701;
	add.f64 	%fd421, %fd420, %fd420;
	mul.f64 	%fd422, %fd421, 0d0000000000000000;
	fma.rn.f64 	%fd423, %fd419, 0d4008000000000000, %fd417;
	fma.rn.f64 	%fd424, %fd422, 0d4008000000000000, %fd418;
	mul.f64 	%fd425, %fd424, %fd405;
	fma.rn.f64 	%fd426, %fd407, %fd423, %fd425;
	fma.rn.f64 	%fd427, %fd423, %fd405, 0d3FF0000000000000;
	add.f64 	%fd428, %fd426, 0d0000000000000000;
	selp.f32 	%f702, %f658, %f656, %p310;
	selp.f32 	%f703, %f659, %f702, %p307;
	selp.f32 	%f704, 0f3F800000, %f703, %p306;
	cvt.f64.f32 	%fd429, %f704;
	selp.f32 	%f705, %f678, %f679, %p315;
	selp.f32 	%f706, %f657, %f705, %p310;
	selp.f32 	%f707, %f680, %f706, %p307;
	selp.f32 	%f708, 0f3F800000, %f707, %p306;
	cvt.f64.f32 	%fd430, %f708;
	add.f64 	%fd431, %fd430, %fd430;
	fma.rn.f64 	%fd432, %fd430, 0d4000000000000000, %fd431;
	fma.rn.f64 	%fd433, %fd408, 0d4028000000000000, %fd397;
	fma.rn.f64 	%fd434, %fd410, 0d4028000000000000, 0dC040000000000000;
	fma.rn.f64 	%fd435, %fd95, 0d4048000000000000, %fd433;
	mul.f64 	%fd436, %fd400, 0d0000000000000000;
	fma.rn.f64 	%fd437, %fd95, 0d4042000000000000, %fd436;
	sub.f64 	%fd438, %fd435, %fd401;
	sub.f64 	%fd439, %fd434, %fd437;
	fma.rn.f64 	%fd440, %fd419, 0d403B000000000000, %fd438;
	fma.rn.f64 	%fd441, %fd422, 0d403B000000000000, %fd439;
	mul.f64 	%fd442, %fd440, %fd432;
	fma.rn.f64 	%fd443, %fd441, %fd429, %fd442;
	fma.rn.f64 	%fd444, %fd440, %fd429, 0d403E000000000000;
	add.f64 	%fd445, %fd443, 0d0000000000000000;
	mul.f64 	%fd446, %fd427, %fd445;
	fma.rn.f64 	%fd126, %fd428, %fd444, %fd446;
	selp.f32 	%f709, %f437, %f413, %p265;
	selp.f32 	%f710, 0f3F800000, %f709, %p264;
	selp.f32 	%f711, %f710, %f684, %p268;
	selp.f32 	%f712, %f710, %f711, %p265;
	selp.f32 	%f713, %f710, %f712, %p264;
	cvt.f64.f32 	%fd447, %f713;
	add.f64 	%fd448, %fd447, %fd447;
	selp.f32 	%f714, %f518, %f495, %p279;
	selp.f32 	%f715, 0f3F800000, %f714, %p278;
	selp.f32 	%f716, %f715, %f691, %p282;
	selp.f32 	%f717, %f715, %f716, %p279;
	selp.f32 	%f718, %f715, %f717, %p278;
	cvt.f64.f32 	%fd449, %f718;
	add.f64 	%fd450, %fd449, %fd449;
	mul.f64 	%fd451, %fd450, 0d0000000000000000;
	fma.rn.f64 	%fd452, %fd451, 0d4008000000000000, 0dC02C000000000000;
	fma.rn.f64 	%fd453, %fd95, 0d0000000000000000, %fd109;
	add.f64 	%fd454, %fd453, %fd452;
	selp.f32 	%f719, %f599, %f576, %p293;
	selp.f32 	%f720, 0f3F800000, %f719, %p292;
	selp.f32 	%f721, %f720, %f698, %p296;
	selp.f32 	%f722, %f720, %f721, %p293;
	selp.f32 	%f723, %f720, %f722, %p292;
	cvt.f64.f32 	%fd455, %f723;
	add.f64 	%fd456, %fd455, %fd455;
	fma.rn.f64 	%fd457, %fd456, 0d4008000000000000, %fd454;
	mul.f64 	%fd458, %fd457, %fd405;
	fma.rn.f64 	%fd459, %fd448, %fd423, %fd458;
	add.f64 	%fd460, %fd459, 0d0000000000000000;
	selp.f32 	%f724, %f680, %f657, %p307;
	selp.f32 	%f725, 0f3F800000, %f724, %p306;
	selp.f32 	%f726, %f725, %f705, %p310;
	selp.f32 	%f727, %f725, %f726, %p307;
	selp.f32 	%f728, %f725, %f727, %p306;
	cvt.f64.f32 	%fd461, %f728;
	add.f64 	%fd462, %fd461, %fd461;
	mul.f64 	%fd463, %fd462, 0dC008000000000000;
	fma.rn.f64 	%fd464, %fd451, 0d4028000000000000, 0d4048000000000000;
	fma.rn.f64 	%fd465, %fd95, 0d0000000000000000, %fd400;
	sub.f64 	%fd466, %fd464, %fd465;
	fma.rn.f64 	%fd467, %fd456, 0d403B000000000000, %fd466;
	mul.f64 	%fd468, %fd440, %fd463;
	fma.rn.f64 	%fd469, %fd467, %fd429, %fd468;
	add.f64 	%fd470, %fd469, 0d0000000000000000;
	mul.f64 	%fd471, %fd427, %fd470;
	fma.rn.f64 	%fd127, %fd460, %fd444, %fd471;
	sub.f64 	%fd128, %fd126, %fd560;
	sub.f64 	%fd129, %fd127, %fd561;
	sub.f64 	%fd130, %fd94, %fd559;
	mul.f64 	%fd131, %fd130, %fd128;
	add.f64 	%fd472, %fd131, 0d0000000000000000;
	sub.f64 	%fd132, %fd95, %fd558;
	mul.f64 	%fd133, %fd132, %fd129;
	add.f64 	%fd134, %fd472, %fd133;
	abs.f64 	%fd473, %fd134;
	setp.lt.f64 	%p316, %fd473, 0d3D06849B86A12B9B;
	@%p316 bra 	$L__BB5_199;
	rcp.rn.f64 	%fd474, %fd134;
	mul.f64 	%fd475, %fd130, %fd129;
	mul.f64 	%fd476, %fd132, %fd128;
	mul.f64 	%fd477, %fd130, %fd130;
	mul.f64 	%fd478, %fd130, %fd132;
	mul.f64 	%fd479, %fd132, %fd132;
	mul.f64 	%fd480, %fd474, %fd131;
	mov.f64 	%fd481, 0d3FF0000000000000;
	sub.f64 	%fd482, %fd481, %fd480;
	fma.rn.f64 	%fd483, %fd482, %fd578, 0d0000000000000000;
	fma.rn.f64 	%fd484, %fd482, %fd579, %fd483;
	fma.rn.f64 	%fd485, %fd484, %fd482, 0d0000000000000000;
	mul.f64 	%fd486, %fd474, %fd475;
	mov.f64 	%fd487, 0d0000000000000000;
	sub.f64 	%fd488, %fd487, %fd486;
	fma.rn.f64 	%fd489, %fd484, %fd488, %fd485;
	fma.rn.f64 	%fd578, %fd474, %fd477, %fd489;
	fma.rn.f64 	%fd490, %fd488, %fd578, 0d0000000000000000;
	fma.rn.f64 	%fd491, %fd488, %fd579, %fd490;
	mul.f64 	%fd492, %fd474, %fd476;
	sub.f64 	%fd493, %fd487, %fd492;
	fma.rn.f64 	%fd494, %fd491, %fd493, 0d0000000000000000;
	mul.f64 	%fd495, %fd474, %fd133;
	sub.f64 	%fd496, %fd481, %fd495;
	fma.rn.f64 	%fd497, %fd491, %fd496, %fd494;
	fma.rn.f64 	%fd579, %fd474, %fd478, %fd497;
	fma.rn.f64 	%fd498, %fd493, %fd580, 0d0000000000000000;
	fma.rn.f64 	%fd499, %fd493, %fd581, %fd498;
	fma.rn.f64 	%fd500, %fd499, %fd482, 0d0000000000000000;
	fma.rn.f64 	%fd501, %fd499, %fd488, %fd500;
	fma.rn.f64 	%fd580, %fd474, %fd478, %fd501;
	fma.rn.f64 	%fd502, %fd496, %fd580, 0d0000000000000000;
	fma.rn.f64 	%fd503, %fd496, %fd581, %fd502;
	fma.rn.f64 	%fd504, %fd503, %fd493, 0d0000000000000000;
	fma.rn.f64 	%fd505, %fd503, %fd496, %fd504;
	fma.rn.f64 	%fd581, %fd474, %fd479, %fd505;
$L__BB5_199:
	setp.geu.f64 	%p317, %fd125, %fd566;
	@%p317 bra 	$L__BB5_201;
	mov.f64 	%fd558, %fd95;
	mov.f64 	%fd559, %fd94;
	mov.f64 	%fd560, %fd126;
	mov.f64 	%fd561, %fd127;
	mov.f64 	%fd566, %fd125;
$L__BB5_201:
	ld.param.u32 	%r1286, [_Z14optimizeKernelIN4util14GoldsteinPriceILi2EEELi2ELj128EEvddPdPiS3_S3_ii_param_7];
	ld.param.u64 	%rd58, [_Z14optimizeKernelIN4util14GoldsteinPriceILi2EEELi2ELj128EEvddPdPiS3_S3_ii_param_5];
	shl.b32 	%r1221, %r1574, 1;
	mad.lo.s32 	%r1222, %r2, %r1286, %r1221;
	cvta.to.global.u64 	%rd45, %rd58;
	mul.wide.s32 	%rd46, %r1222, 8;
	add.s64 	%rd47, %rd45, %rd46;
	st.global.f64 	[%rd47], %fd559;
	st.global.f64 	[%rd47+8], %fd558;
	add.s32 	%r1574, %r1574, 1;
	setp.ne.s32 	%p318, %r1574, %r1286;
	@%p318 bra 	$L__BB5_150;
$L__BB5_202:
	setp.eq.s32 	%p319, %r550, 1062207488;
	add.f64 	%fd506, %fd559, %fd558;
	add.f64 	%fd150, %fd506, 0d3FF0000000000000;
	{
	.reg .b32 %temp; 
	mov.b64 	{%temp, %r568}, %fd150;
	}
	abs.f64 	%fd151, %fd150;
	{ // callseq 31, 0
	.param .b64 param0;
	st.param.f64 	[param0], %fd151;
	.param .b64 retval0;
	call.uni (retval0), 
	__internal_accurate_pow, 
	(
	param0
	);
	ld.param.f64 	%fd507, [retval0];
	} // callseq 31
	setp.lt.s32 	%p320, %r568, 0;
	neg.f64 	%fd509, %fd507;
	selp.f64 	%fd510, %fd509, %fd507, %p319;
	selp.f64 	%fd590, %fd510, %fd507, %p320;
	setp.neu.f64 	%p321, %fd150, 0d0000000000000000;
	@%p321 bra 	$L__BB5_204;
	setp.eq.s32 	%p322, %r550, 1062207488;
	selp.b32 	%r1226, %r568, 0, %p322;
	setp.lt.s32 	%p323, %r954, 0;
	or.b32  	%r1227, %r1226, 2146435072;
	selp.b32 	%r1228, %r1227, %r1226, %p323;
	mov.b32 	%r1229, 0;
	mov.b64 	%fd590, {%r1229, %r1228};
$L__BB5_204:
	add.f64 	%fd511, %fd150, 0d4000000000000000;
	{
	.reg .b32 %temp; 
	mov.b64 	{%temp, %r1230}, %fd511;
	}
	and.b32  	%r1231, %r1230, 2146435072;
	setp.ne.s32 	%p324, %r1231, 2146435072;
	@%p324 bra 	$L__BB5_209;
	setp.num.f64 	%p325, %fd150, %fd150;
	@%p325 bra 	$L__BB5_207;
	mov.f64 	%fd512, 0d4000000000000000;
	add.rn.f64 	%fd590, %fd150, %fd512;
	bra.uni 	$L__BB5_209;
$L__BB5_207:
	setp.neu.f64 	%p326, %fd151, 0d7FF0000000000000;
	@%p326 bra 	$L__BB5_209;
	setp.lt.s32 	%p327, %r568, 0;
	setp.eq.s32 	%p328, %r550, 1062207488;
	setp.lt.s32 	%p329, %r954, 0;
	selp.b32 	%r1233, 0, 2146435072, %p329;
	and.b32  	%r1234, %r954, 2147483647;
	setp.ne.s32 	%p330, %r1234, 1071644672;
	or.b32  	%r1235, %r1233, -2147483648;
	selp.b32 	%r1236, %r1235, %r1233, %p330;
	selp.b32 	%r1237, %r1236, %r1233, %p328;
	selp.b32 	%r1238, %r1237, %r1233, %p327;
	mov.b32 	%r1239, 0;
	mov.b64 	%fd590, {%r1239, %r1238};
$L__BB5_209:
	setp.eq.s32 	%p331, %r550, 1062207488;
	setp.eq.f64 	%p332, %fd150, 0d3FF0000000000000;
	selp.f64 	%fd158, 0d3FF0000000000000, %fd590, %p332;
	{
	.reg .b32 %temp; 
	mov.b64 	{%temp, %r569}, %fd559;
	}
	abs.f64 	%fd159, %fd559;
	{ // callseq 32, 0
	.param .b64 param0;
	st.param.f64 	[param0], %fd159;
	.param .b64 retval0;
	call.uni (retval0), 
	__internal_accurate_pow, 
	(
	param0
	);
	ld.param.f64 	%fd513, [retval0];
	} // callseq 32
	setp.lt.s32 	%p333, %r569, 0;
	neg.f64 	%fd515, %fd513;
	selp.f64 	%fd516, %fd515, %fd513, %p331;
	selp.f64 	%fd592, %fd516, %fd513, %p333;
	setp.neu.f64 	%p334, %fd559, 0d0000000000000000;
	@%p334 bra 	$L__BB5_211;
	setp.eq.s32 	%p335, %r550, 1062207488;
	selp.b32 	%r1241, %r569, 0, %p335;
	setp.lt.s32 	%p336, %r954, 0;
	or.b32  	%r1242, %r1241, 2146435072;
	selp.b32 	%r1243, %r1242, %r1241, %p336;
	mov.b32 	%r1244, 0;
	mov.b64 	%fd592, {%r1244, %r1243};
$L__BB5_211:
	add.f64 	%fd517, %fd559, 0d4000000000000000;
	{
	.reg .b32 %temp; 
	mov.b64 	{%temp, %r1245}, %fd517;
	}
	and.b32  	%r1246, %r1245, 2146435072;
	setp.ne.s32 	%p337, %r1246, 2146435072;
	@%p337 bra 	$L__BB5_216;
	setp.num.f64 	%p338, %fd559, %fd559;
	@%p338 bra 	$L__BB5_214;
	mov.f64 	%fd518, 0d4000000000000000;
	add.rn.f64 	%fd592, %fd559, %fd518;
	bra.uni 	$L__BB5_216;
$L__BB5_214:
	setp.neu.f64 	%p339, %fd159, 0d7FF0000000000000;
	@%p339 bra 	$L__BB5_216;
	setp.lt.s32 	%p340, %r569, 0;
	setp.eq.s32 	%p341, %r550, 1062207488;
	setp.lt.s32 	%p342, %r954, 0;
	selp.b32 	%r1248, 0, 2146435072, %p342;
	and.b32  	%r1249, %r954, 2147483647;
	setp.ne.s32 	%p343, %r1249, 1071644672;
	or.b32  	%r1250, %r1248, -2147483648;
	selp.b32 	%r1251, %r1250, %r1248, %p343;
	selp.b32 	%r1252, %r1251, %r1248, %p341;
	selp.b32 	%r1253, %r1252, %r1248, %p340;
	mov.b32 	%r1254, 0;
	mov.b64 	%fd592, {%r1254, %r1253};
$L__BB5_216:
	setp.eq.s32 	%p344, %r550, 1062207488;
	setp.eq.f64 	%p345, %fd559, 0d3FF0000000000000;
	selp.f64 	%fd166, 0d3FF0000000000000, %fd592, %p345;
	mul.f64 	%fd519, %fd559, 0d402C000000000000;
	mov.f64 	%fd520, 0d4033000000000000;
	sub.f64 	%fd521, %fd520, %fd519;
	fma.rn.f64 	%fd522, %fd166, 0d4008000000000000, %fd521;
	mul.f64 	%fd523, %fd558, 0d402C000000000000;
	sub.f64 	%fd524, %fd522, %fd523;
	mul.f64 	%fd525, %fd559, 0d4018000000000000;
	fma.rn.f64 	%fd167, %fd525, %fd558, %fd524;
	{
	.reg .b32 %temp; 
	mov.b64 	{%temp, %r570}, %fd558;
	}
	abs.f64 	%fd168, %fd558;
	{ // callseq 33, 0
	.param .b64 param0;
	st.param.f64 	[param0], %fd168;
	.param .b64 retval0;
	call.uni (retval0), 
	__internal_accurate_pow, 
	(
	param0
	);
	ld.param.f64 	%fd526, [retval0];
	} // callseq 33
	setp.lt.s32 	%p346, %r570, 0;
	neg.f64 	%fd528, %fd526;
	selp.f64 	%fd529, %fd528, %fd526, %p344;
	selp.f64 	%fd594, %fd529, %fd526, %p346;
	setp.neu.f64 	%p347, %fd558, 0d0000000000000000;
	@%p347 bra 	$L__BB5_218;
	setp.eq.s32 	%p348, %r550, 1062207488;
	selp.b32 	%r1256, %r570, 0, %p348;
	setp.lt.s32 	%p349, %r954, 0;
	or.b32  	%r1257, %r1256, 2146435072;
	selp.b32 	%r1258, %r1257, %r1256, %p349;
	mov.b32 	%r1259, 0;
	mov.b64 	%fd594, {%r1259, %r1258};
$L__BB5_218:
	add.f64 	%fd530, %fd558, 0d4000000000000000;
	{
	.reg .b32 %temp; 
	mov.b64 	{%temp, %r1260}, %fd530;
	}
	and.b32  	%r1261, %r1260, 2146435072;
	setp.ne.s32 	%p350, %r1261, 2146435072;
	@%p350 bra 	$L__BB5_223;
	setp.num.f64 	%p351, %fd558, %fd558;
	@%p351 bra 	$L__BB5_221;
	mov.f64 	%fd531, 0d4000000000000000;
	add.rn.f64 	%fd594, %fd558, %fd531;
	bra.uni 	$L__BB5_223;
$L__BB5_221:
	setp.neu.f64 	%p352, %fd168, 0d7FF0000000000000;
	@%p352 bra 	$L__BB5_223;
	setp.lt.s32 	%p353, %r570, 0;
	setp.eq.s32 	%p354, %r550, 1062207488;
	setp.lt.s32 	%p355, %r954, 0;
	selp.b32 	%r1263, 0, 2146435072, %p355;
	and.b32  	%r1264, %r954, 2147483647;
	setp.ne.s32 	%p356, %r1264, 1071644672;
	or.b32  	%r1265, %r1263, -2147483648;
	selp.b32 	%r1266, %r1265, %r1263, %p356;
	selp.b32 	%r1267, %r1266, %r1263, %p354;
	selp.b32 	%r1268, %r1267, %r1263, %p353;
	mov.b32 	%r1269, 0;
	mov.b64 	%fd594, {%r1269, %r1268};
$L__BB5_223:
	setp.eq.s32 	%p357, %r550, 1062207488;
	setp.eq.f64 	%p358, %fd558, 0d3FF0000000000000;
	selp.f64 	%fd175, 0d3FF0000000000000, %fd594, %p358;
	fma.rn.f64 	%fd532, %fd175, 0d4008000000000000, %fd167;
	fma.rn.f64 	%fd176, %fd158, %fd532, 0d3FF0000000000000;
	add.f64 	%fd533, %fd559, %fd559;
	mul.f64 	%fd534, %fd558, 0d4008000000000000;
	sub.f64 	%fd177, %fd533, %fd534;
	{
	.reg .b32 %temp; 
	mov.b64 	{%temp, %r571}, %fd177;
	}
	abs.f64 	%fd178, %fd177;
	{ // callseq 34, 0
	.param .b64 param0;
	st.param.f64 	[param0], %fd178;
	.param .b64 retval0;
	call.uni (retval0), 
	__internal_accurate_pow, 
	(
	param0
	);
	ld.param.f64 	%fd535, [retval0];
	} // callseq 34
	setp.lt.s32 	%p359, %r571, 0;
	neg.f64 	%fd537, %fd535;
	selp.f64 	%fd538, %fd537, %fd535, %p357;
	selp.f64 	%fd596, %fd538, %fd535, %p359;
	setp.neu.f64 	%p360, %fd177, 0d0000000000000000;
	@%p360 bra 	$L__BB5_225;
	setp.eq.s32 	%p361, %r550, 1062207488;
	selp.b32 	%r1271, %r571, 0, %p361;
	setp.lt.s32 	%p362, %r954, 0;
	or.b32  	%r1272, %r1271, 2146435072;
	selp.b32 	%r1273, %r1272, %r1271, %p362;
	mov.b32 	%r1274, 0;
	mov.b64 	%fd596, {%r1274, %r1273};
$L__BB5_225:
	add.f64 	%fd539, %fd177, 0d4000000000000000;
	{
	.reg .b32 %temp; 
	mov.b64 	{%temp, %r1275}, %fd539;
	}
	and.b32  	%r1276, %r1275, 2146435072;
	setp.ne.s32 	%p363, %r1276, 2146435072;
	@%p363 bra 	$L__BB5_230;
	setp.num.f64 	%p364, %fd177, %fd177;
	@%p364 bra 	$L__BB5_228;
	mov.f64 	%fd540, 0d4000000000000000;
	add.rn.f64 	%fd596, %fd177, %fd540;
	bra.uni 	$L__BB5_230;
$L__BB5_228:
	setp.neu.f64 	%p365, %fd178, 0d7FF0000000000000;
	@%p365 bra 	$L__BB5_230;
	setp.lt.s32 	%p366, %r571, 0;
	setp.eq.s32 	%p367, %r550, 1062207488;
	setp.lt.s32 	%p368, %r954, 0;
	selp.b32 	%r1278, 0, 2146435072, %p368;
	and.b32  	%r1279, %r954, 2147483647;
	setp.ne.s32 	%p369, %r1279, 1071644672;
	or.b32  	%r1280, %r1278, -2147483648;
	selp.b32 	%r1281, %r1280, %r1278, %p369;
	selp.b32 	%r1282, %r1281, %r1278, %p367;
	selp.b32 	%r1283, %r1282, %r1278, %p366;
	mov.b32 	%r1284, 0;
	mov.b64 	%fd596, {%r1284, %r1283};
$L__BB5_230:
	ld.param.u64 	%rd57, [_Z14optimizeKernelIN4util14GoldsteinPriceILi2EEELi2ELj128EEvddPdPiS3_S3_ii_param_4];
	ld.param.u64 	%rd56, [_Z14optimizeKernelIN4util14GoldsteinPriceILi2EEELi2ELj128EEvddPdPiS3_S3_ii_param_3];
	setp.eq.f64 	%p370, %fd177, 0d3FF0000000000000;
	selp.f64 	%fd541, 0d3FF0000000000000, %fd596, %p370;
	fma.rn.f64 	%fd542, %fd559, 0dC040000000000000, 0d4032000000000000;
	fma.rn.f64 	%fd543, %fd166, 0d4028000000000000, %fd542;
	fma.rn.f64 	%fd544, %fd558, 0d4048000000000000, %fd543;
	mul.f64 	%fd545, %fd559, 0dC042000000000000;
	fma.rn.f64 	%fd546, %fd545, %fd558, %fd544;
	fma.rn.f64 	%fd547, %fd175, 0d403B000000000000, %fd546;
	fma.rn.f64 	%fd548, %fd547, %fd541, 0d403E000000000000;
	mul.f64 	%fd549, %fd176, %fd548;
	st.global.f64 	[%rd12], %fd549;
	cvta.to.global.u64 	%rd50, %rd56;
	mul.wide.s32 	%rd51, %r1, 4;
	add.s64 	%rd52, %rd50, %rd51;
	st.global.u32 	[%rd52], %r1;
	cvta.to.global.u64 	%rd53, %rd57;
	mul.wide.s32 	%rd54, %r2, 8;
	add.s64 	%rd55, %rd53, %rd54;
	st.global.f64 	[%rd55], %fd559;
	st.global.f64 	[%rd55+8], %fd558;
$L__BB5_231:
	ret;

}
	// .globl	_Z14optimizeKernelIN4util9EggholderILi2EEELi2ELj128EEvddPdPiS3_S3_ii
.visible .entry _Z14optimizeKernelIN4util9EggholderILi2EEELi2ELj128EEvddPdPiS3_S3_ii(
	.param .f64 _Z14optimizeKernelIN4util9EggholderILi2EEELi2ELj128EEvddPdPiS3_S3_ii_param_0,
	.param .f64 _Z14optimizeKernelIN4util9EggholderILi2EEELi2ELj128EEvddPdPiS3_S3_ii_param_1,
	.param .u64 .ptr .align 1 _Z14optimizeKernelIN4util9EggholderILi2EEELi2ELj128EEvddPdPiS3_S3_ii_param_2,
	.param .u64 .ptr .align 1 _Z14optimizeKernelIN4util9EggholderILi2EEELi2ELj128EEvddPdPiS3_S3_ii_param_3,
	.param .u64 .ptr .align 1 _Z14optimizeKernelIN4util9EggholderILi2EEELi2ELj128EEvddPdPiS3_S3_ii_param_4,
	.param .u64 .ptr .align 1 _Z14optimizeKernelIN4util9EggholderILi2EEELi2ELj128EEvddPdPiS3_S3_ii_param_5,
	.param .u32 _Z14optimizeKernelIN4util9EggholderILi2EEELi2ELj128EEvddPdPiS3_S3_ii_param_6,
	.param .u32 _Z14optimizeKernelIN4util9EggholderILi2EEELi2ELj128EEvddPdPiS3_S3_ii_param_7
)
{
	.local .align 16 .b8 	__local_depot6[80];
	.reg .b64 	%SP;
	.reg .b64 	%SPL;
	.reg .pred 	%p<227>;
	.reg .b32 	%r<1875>;
	.reg .b32 	%f<331>;
	.reg .b64 	%rd<344>;
	.reg .b64 	%fd<565>;

	mov.u64 	%SPL, __local_depot6;
	cvta.local.u64 	%SP, %SPL;
	ld.param.f64 	%fd130, [_Z14optimizeKernelIN4util9EggholderILi2EEELi2ELj128EEvddPdPiS3_S3_ii_param_0];
	ld.param.f64 	%fd131, [_Z14optimizeKernelIN4util9EggholderILi2EEELi2ELj128EEvddPdPiS3_S3_ii_param_1];
	ld.param.u64 	%rd89, [_Z14optimizeKernelIN4util9EggholderILi2EEELi2ELj128EEvddPdPiS3_S3_ii_param_2];
	ld.param.u32 	%r756, [_Z14optimizeKernelIN4util9EggholderILi2EEELi2ELj128EEvddPdPiS3_S3_ii_param_6];
	add.u64 	%rd1, %SPL, 0;
	add.u64 	%rd2, %SPL, 0;
	add.u64 	%rd3, %SPL, 0;
	add.u64 	%rd4, %SPL, 0;
	add.u64 	%rd5, %SPL, 0;
	add.u64 	%rd6, %SPL, 48;
	add.u64 	%rd99, %SP, 64;
	add.u64 	%rd7, %SPL, 64;
	mov.u32 	%r757, %ctaid.x;
	mov.u32 	%r758, %ntid.x;
	mov.u32 	%r759, %tid.x;
	mad.lo.s32 	%r1, %r757, %r758, %r759;
	setp.ge.s32 	%p6, %r1, %r756;
	@%p6 bra 	$L__BB6_263;
	shl.b32 	%r761, %r1, 1;
	add.s32 	%r2, %r761, 379;
	cvt.s64.s32 	%rd8, %r1;
	sub.f64 	%fd1, %fd131, %fd130;
	mov.b32 	%r1514, 0;
	mov.pred 	%p226, -1;
$L__BB6_2:
	mov.pred 	%p1, %p226;
	setp.eq.s32 	%p8, %r1, 0;
	add.s32 	%r762, %r2, %r1514;
	xor.b32  	%r763, %r762, -1429050551;
	mul.lo.s32 	%r4, %r763, 1099087573;
	add.s32 	%r764, %r4, -638133224;
	add.s32 	%r1531, %r4, 123456789;
	st.local.v2.u32 	[%rd5], {%r764, %r1531};
	xor.b32  	%r1532, %r4, 362436069;
	mov.b32 	%r765, -123459836;
	st.local.v2.u32 	[%rd5+8], {%r1532, %r765};
	add.s32 	%r1535, %r4, 5783321;
	mov.b32 	%r766, -589760388;
	st.local.v2.u32 	[%rd5+16], {%r766, %r1535};
	@%p8 bra 	$L__BB6_117;
	mov.b32 	%r1518, 0;
	mov.u64 	%rd311, %rd8;
$L__BB6_4:
	mov.u64 	%rd9, %rd311;
	and.b64  	%rd10, %rd9, 3;
	setp.eq.s64 	%p9, %rd10, 0;
	@%p9 bra 	$L__BB6_116;
	mul.wide.u32 	%rd100, %r1518, 3200;
	mov.u64 	%rd101, precalc_xorwow_matrix;
	add.s64 	%rd11, %rd101, %rd100;
	mov.b32 	%r1531, 0;
	mov.u32 	%r1532, %r1531;
	mov.u32 	%r1533, %r1531;
	mov.u32 	%r1534, %r1531;
	mov.u32 	%r1535, %r1531;
	mov.u32 	%r1524, %r1531;
$L__BB6_6:
	mul.wide.u32 	%rd102, %r1524, 4;
	add.s64 	%rd103, %rd5, %rd102;
	ld.local.u32 	%r18, [%rd103+4];
	shl.b32 	%r19, %r1524, 5;
	mov.b32 	%r1530, 0;
$L__BB6_7:
	.pragma "nounroll";
	shr.u32 	%r770, %r18, %r1530;
	and.b32  	%r771, %r770, 1;
	setp.eq.b32 	%p10, %r771, 1;
	not.pred 	%p11, %p10;
	add.s32 	%r772, %r19, %r1530;
	mul.lo.s32 	%r773, %r772, 5;
	mul.wide.u32 	%rd104, %r773, 4;
	add.s64 	%rd12, %rd11, %rd104;
	@%p11 bra 	$L__BB6_9;
	ld.global.u32 	%r774, [%rd12];
	xor.b32  	%r1531, %r1531, %r774;
	ld.global.u32 	%r775, [%rd12+4];
	xor.b32  	%r1532, %r1532, %r775;
	ld.global.u32 	%r776, [%rd12+8];
	xor.b32  	%r1533, %r1533, %r776;
	ld.global.u32 	%r777, [%rd12+12];
	xor.b32  	%r1534, %r1534, %r777;
	ld.global.u32 	%r778, [%rd12+16];
	xor.b32  	%r1535, %r1535, %r778;
$L__BB6_9:
	and.b32  	%r780, %r770, 2;
	setp.eq.s32 	%p12, %r780, 0;
	@%p12 bra 	$L__BB6_11;
	ld.global.u32 	%r781, [%rd12+20];
	xor.b32  	%r1531, %r1531, %r781;
	ld.global.u32 	%r782, [%rd12+24];
	xor.b32  	%r1532, %r1532, %r782;
	ld.global.u32 	%r783, [%rd12+28];
	xor.b32  	%r1533, %r1533, %r783;
	ld.global.u32 	%r784, [%rd12+32];
	xor.b32  	%r1534, %r1534, %r784;
	ld.global.u32 	%r785, [%rd12+36];
	xor.b32  	%r1535, %r1535, %r785;
$L__BB6_11:
	and.b32  	%r787, %r770, 4;
	setp.eq.s32 	%p13, %r787, 0;
	@%p13 bra 	$L__BB6_13;
	ld.global.u32 	%r788, [%rd12+40];
	xor.b32  	%r1531, %r1531, %r788;
	ld.global.u32 	%r789, [%rd12+44];
	xor.b32  	%r1532, %r1532, %r789;
	ld.global.u32 	%r790, [%rd12+48];
	xor.b32  	%r1533, %r1533, %r790;
	ld.global.u32 	%r791, [%rd12+52];
	xor.b32  	%r1534, %r1534, %r791;
	ld.global.u32 	%r792, [%rd12+56];
	xor.b32  	%r1535, %r1535, %r792;
$L__BB6_13:
	and.b32  	%r794, %r770, 8;
	setp.eq.s32 	%p14, %r794, 0;
	@%p14 bra 	$L__BB6_15;
	ld.global.u32 	%r795, [%rd12+60];
	xor.b32  	%r1531, %r1531, %r795;
	ld.global.u32 	%r796, [%rd12+64];
	xor.b32  	%r1532, %r1532, %r796;
	ld.global.u32 	%r797, [%rd12+68];
	xor.b32  	%r1533, %r1533, %r797;
	ld.global.u32 	%r798, [%rd12+72];
	xor.b32  	%r1534, %r1534, %r798;
	ld.global.u32 	%r799, [%rd12+76];
	xor.b32  	%r1535, %r1535, %r799;
$L__BB6_15:
	and.b32  	%r801, %r770, 16;
	setp.eq.s32 	%p15, %r801, 0;
	@%p15 bra 	$L__BB6_17;
	ld.global.u32 	%r802, [%rd12+80];
	xor.b32  	%r1531, %r1531, %r802;
	ld.global.u32 	%r803, [%rd12+84];
	xor.b32  	%r1532, %r1532, %r803;
	ld.global.u32 	%r804, [%rd12+88];
	xor.b32  	%r1533, %r1533, %r804;
	ld.global.u32 	%r805, [%rd12+92];
	xor.b32  	%r1534, %r1534, %r805;
	ld.global.u32 	%r806, [%rd12+96];
	xor.b32  	%r1535, %r1535, %r806;
$L__BB6_17:
	and.b32  	%r808, %r770, 32;
	setp.eq.s32 	%p16, %r808, 0;
	@%p16 bra 	$L__BB6_19;
	ld.global.u32 	%r809, [%rd12+100];
	xor.b32  	%r1531, %r1531, %r809;
	ld.global.u32 	%r810, [%rd12+104];
	xor.b32  	%r1532, %r1532, %r810;
	ld.global.u32 	%r811, [%rd12+108];
	xor.b32  	%r1533, %r1533, %r811;
	ld.global.u32 	%r812, [%rd12+112];
	xor.b32  	%r1534, %r1534, %r812;
	ld.global.u32 	%r813, [%rd12+116];
	xor.b32  	%r1535, %r1535, %r813;
$L__BB6_19:
	and.b32  	%r815, %r770, 64;
	setp.eq.s32 	%p17, %r815, 0;
	@%p17 bra 	$L__BB6_21;
	ld.global.u32 	%r816, [%rd12+120];
	xor.b32  	%r1531, %r1531, %r816;
	ld.global.u32 	%r817, [%rd12+124];
	xor.b32  	%r1532, %r1532, %r817;
	ld.global.u32 	%r818, [%rd12+128];
	xor.b32  	%r1533, %r1533, %r818;
	ld.global.u32 	%r819, [%rd12+132];
	xor.b32  	%r1534, %r1534, %r819;
	ld.global.u32 	%r820, [%rd12+136];
	xor.b32  	%r1535, %r1535, %r820;
$L__BB6_21:
	and.b32  	%r822, %r770, 128;
	setp.eq.s32 	%p18, %r822, 0;
	@%p18 bra 	$L__BB6_23;
	ld.global.u32 	%r823, [%rd12+140];
	xor.b32  	%r1531, %r1531, %r823;
	ld.global.u32 	%r824, [%rd12+144];
	xor.b32  	%r1532, %r1532, %r824;
	ld.global.u32 	%r825, [%rd12+148];
	xor.b32  	%r1533, %r1533, %r825;
	ld.global.u32 	%r826, [%rd12+152];
	xor.b32  	%r1534, %r1534, %r826;
	ld.global.u32 	%r827, [%rd12+156];
	xor.b32  	%r1535, %r1535, %r827;
$L__BB6_23:
	and.b32  	%r829, %r770, 256;
	setp.eq.s32 	%p19, %r829, 0;
	@%p19 bra 	$L__BB6_25;
	ld.global.u32 	%r830, [%rd12+160];
	xor.b32  	%r1531, %r1531, %r830;
	ld.global.u32 	%r831, [%rd12+164];
	xor.b32  	%r1532, %r1532, %r831;
	ld.global.u32 	%r832, [%rd12+168];
	xor.b32  	%r1533, %r1533, %r832;
	ld.global.u32 	%r833, [%rd12+172];
	xor.b32  	%r1534, %r1534, %r833;
	ld.global.u32 	%r834, [%rd12+176];
	xor.b32  	%r1535, %r1535, %r834;
$L__BB6_25:
	and.b32  	%r836, %r770, 512;
	setp.eq.s32 	%p20, %r836, 0;
	@%p20 bra 	$L__BB6_27;
	ld.global.u32 	%r837, [%rd12+180];
	xor.b32  	%r1531, %r1531, %r837;
	ld.global.u32 	%r838, [%rd12+184];
	xor.b32  	%r1532, %r1532, %r838;
	ld.global.u32 	%r839, [%rd12+188];
	xor.b32  	%r1533, %r1533, %r839;
	ld.global.u32 	%r840, [%rd12+192];
	xor.b32  	%r1534, %r1534, %r840;
	ld.global.u32 	%r841, [%rd12+196];
	xor.b32  	%r1535, %r1535, %r841;
$L__BB6_27:
	and.b32  	%r843, %r770, 1024;
	setp.eq.s32 	%p21, %r843, 0;
	@%p21 bra 	$L__BB6_29;
	ld.global.u32 	%r844, [%rd12+200];
	xor.b32  	%r1531, %r1531, %r844;
	ld.global.u32 	%r845, [%rd12+204];
	xor.b32  	%r1532, %r1532, %r845;
	ld.global.u32 	%r846, [%rd12+208];
	xor.b32  	%r1533, %r1533, %r846;
	ld.global.u32 	%r847, [%rd12+212];
	xor.b32  	%r1534, %r1534, %r847;
	ld.global.u32 	%r848, [%rd12+216];
	xor.b32  	%r1535, %r1535, %r848;
$L__BB6_29:
	and.b32  	%r850, %r770, 2048;
	setp.eq.s32 	%p22, %r850, 0;
	@%p22 bra 	$L__BB6_31;
	ld.global.u32 	%r851, [%rd12+220];
	xor.b32  	%r1531, %r1531, %r851;
	ld.global.u32 	%r852, [%rd12+224];
	xor.b32  	%r1532, %r1532, %r852;
	ld.global.u32 	%r853, [%rd12+228];
	xor.b32  	%r1533, %r1533, %r853;
	ld.global.u32 	%r854, [%rd12+232];
	xor.b32  	%r1534, %r1534, %r854;
	ld.global.u32 	%r855, [%rd12+236];
	xor.b32  	%r1535, %r1535, %r855;
$L__BB6_31:
	and.b32  	%r857, %r770, 4096;
	setp.eq.s32 	%p23, %r857, 0;
	@%p23 bra 	$L__BB6_33;
	ld.global.u32 	%r858, [%rd12+240];
	xor.b32  	%r1531, %r1531, %r858;
	ld.global.u32 	%r859, [%rd12+244];
	xor.b32  	%r1532, %r1532, %r859;
	ld.global.u32 	%r860, [%rd12+248];
	xor.b32  	%r1533, %r1533, %r860;
	ld.global.u32 	%r861, [%rd12+252];
	xor.b32  	%r1534, %r1534, %r861;
	ld.global.u32 	%r862, [%rd12+256];
	xor.b32  	%r1535, %r1535, %r862;
$L__BB6_33:
	and.b32  	%r864, %r770, 8192;
	setp.eq.s32 	%p24, %r864, 0;
	@%p24 bra 	$L__BB6_35;
	ld.global.u32 	%r865, [%rd12+260];
	xor.b32  	%r1531, %r1531, %r865;
	ld.global.u32 	%r866, [%rd12+264];
	xor.b32  	%r1532, %r1532, %r866;
	ld.global.u32 	%r867, [%rd12+268];
	xor.b32  	%r1533, %r1533, %r867;
	ld.global.u32 	%r868, [%rd12+272];
	xor.b32  	%r1534, %r1534, %r868;
	ld.global.u32 	%r869, [%rd12+276];
	xor.b32  	%r1535, %r1535, %r869;
$L__BB6_35:
	and.b32  	%r871, %r770, 16384;
	setp.eq.s32 	%p25, %r871, 0;
	@%p25 bra 	$L__BB6_37;
	ld.global.u32 	%r872, [%rd12+280];
	xor.b32  	%r1531, %r1531, %r872;
	ld.global.u32 	%r873, [%rd12+284];
	xor.b32  	%r1532, %r1532, %r873;
	ld.global.u32 	%r874, [%rd12+288];
	xor.b32  	%r1533, %r1533, %r874;
	ld.global.u32 	%r875, [%rd12+292];
	xor.b32  	%r1534, %r1534, %r875;
	ld.global.u32 	%r876, [%rd12+296];
	xor.b32  	%r1535, %r1535, %r876;
$L__BB6_37:
	and.b32  	%r878, %r770, 32768;
	setp.eq.s32 	%p26, %r878, 0;
	@%p26 bra 	$L__BB6_39;
	ld.global.u32 	%r879, [%rd12+300];
	xor.b32  	%r1531, %r1531, %r879;
	ld.global.u32 	%r880, [%rd12+304];
	xor.b32  	%r1532, %r1532, %r880;
	ld.global.u32 	%r881, [%rd12+308];
	xor.b32  	%r1533, %r1533, %r881;
	ld.global.u32 	%r882, [%rd12+312];
	xor.b32  	%r1534, %r1534, %r882;
	ld.global.u32 	%r883, [%rd12+316];
	xor.b32  	%r1535, %r1535, %r883;
$L__BB6_39:
	add.s32 	%r1530, %r1530, 16;
	setp.ne.s32 	%p27, %r1530, 32;
	@%p27 bra 	$L__BB6_7;
	mad.lo.s32 	%r884, %r1524, -31, %r19;
	add.s32 	%r1524, %r884, 1;
	setp.ne.s32 	%p28, %r1524, 5;
	@%p28 bra 	$L__BB6_6;
	st.local.u32 	[%rd5+4], %r1531;
	st.local.v2.u32 	[%rd5+8], {%r1532, %r1533};
	st.local.v2.u32 	[%rd5+16], {%r1534, %r1535};
	setp.eq.s64 	%p29, %rd10, 1;
	@%p29 bra 	$L__BB6_116;
	mov.b32 	%r1531, 0;
	mov.u32 	%r1532, %r1531;
	mov.u32 	%r1625, %r1531;
	mov.u32 	%r1626, %r1531;
	mov.u32 	%r1535, %r1531;
	mov.u32 	%r1616, %r1531;
$L__BB6_43:
	mul.wide.u32 	%rd105, %r1616, 4;
	add.s64 	%rd106, %rd5, %rd105;
	ld.local.u32 	%r194, [%rd106+4];
	shl.b32 	%r195, %r1616, 5;
	mov.b32 	%r1622, 0;
$L__BB6_44:
	.pragma "nounroll";
	shr.u32 	%r887, %r194, %r1622;
	and.b32  	%r888, %r887, 1;
	setp.eq.b32 	%p30, %r888, 1;
	not.pred 	%p31, %p30;
	add.s32 	%r889, %r195, %r1622;
	mul.lo.s32 	%r890, %r889, 5;
	mul.wide.u32 	%rd107, %r890, 4;
	add.s64 	%rd13, %rd11, %rd107;
	@%p31 bra 	$L__BB6_46;
	ld.global.u32 	%r891, [%rd13];
	xor.b32  	%r1531, %r1531, %r891;
	ld.global.u32 	%r892, [%rd13+4];
	xor.b32  	%r1532, %r1532, %r892;
	ld.global.u32 	%r893, [%rd13+8];
	xor.b32  	%r1625, %r1625, %r893;
	ld.global.u32 	%r894, [%rd13+12];
	xor.b32  	%r1626, %r1626, %r894;
	ld.global.u32 	%r895, [%rd13+16];
	xor.b32  	%r1535, %r1535, %r895;
$L__BB6_46:
	and.b32  	%r897, %r887, 2;
	setp.eq.s32 	%p32, %r897, 0;
	@%p32 bra 	$L__BB6_48;
	ld.global.u32 	%r898, [%rd13+20];
	xor.b32  	%r1531, %r1531, %r898;
	ld.global.u32 	%r899, [%rd13+24];
	xor.b32  	%r1532, %r1532, %r899;
	ld.global.u32 	%r900, [%rd13+28];
	xor.b32  	%r1625, %r1625, %r900;
	ld.global.u32 	%r901, [%rd13+32];
	xor.b32  	%r1626, %r1626, %r901;
	ld.global.u32 	%r902, [%rd13+36];
	xor.b32  	%r1535, %r1535, %r902;
$L__BB6_48:
	and.b32  	%r904, %r887, 4;
	setp.eq.s32 	%p33, %r904, 0;
	@%p33 bra 	$L__BB6_50;
	ld.global.u32 	%r905, [%rd13+40];
	xor.b32  	%r1531, %r1531, %r905;
	ld.global.u32 	%r906, [%rd13+44];
	xor.b32  	%r1532, %r1532, %r906;
	ld.global.u32 	%r907, [%rd13+48];
	xor.b32  	%r1625, %r1625, %r907;
	ld.global.u32 	%r908, [%rd13+52];
	xor.b32  	%r1626, %r1626, %r908;
	ld.global.u32 	%r909, [%rd13+56];
	xor.b32  	%r1535, %r1535, %r909;
$L__BB6_50:
	and.b32  	%r911, %r887, 8;
	setp.eq.s32 	%p34, %r911, 0;
	@%p34 bra 	$L__BB6_52;
	ld.global.u32 	%r912, [%rd13+60];
	xor.b32  	%r1531, %r1531, %r912;
	ld.global.u32 	%r913, [%rd13+64];
	xor.b32  	%r1532, %r1532, %r913;
	ld.global.u32 	%r914, [%rd13+68];
	xor.b32  	%r1625, %r1625, %r914;
	ld.global.u32 	%r915, [%rd13+72];
	xor.b32  	%r1626, %r1626, %r915;
	ld.global.u32 	%r916, [%rd13+76];
	xor.b32  	%r1535, %r1535, %r916;
$L__BB6_52:
	and.b32  	%r918, %r887, 16;
	setp.eq.s32 	%p35, %r918, 0;
	@%p35 bra 	$L__BB6_54;
	ld.global.u32 	%r919, [%rd13+80];
	xor.b32  	%r1531, %r1531, %r919;
	ld.global.u32 	%r920, [%rd13+84];
	xor.b32  	%r1532, %r1532, %r920;
	ld.global.u32 	%r921, [%rd13+88];
	xor.b32  	%r1625, %r1625, %r921;
	ld.global.u32 	%r922, [%rd13+92];
	xor.b32  	%r1626, %r1626, %r922;
	ld.global.u32 	%r923, [%rd13+96];
	xor.b32  	%r1535, %r1535, %r923;
$L__BB6_54:
	and.b32  	%r925, %r887, 32;
	setp.eq.s32 	%p36, %r925, 0;
	@%p36 bra 	$L__BB6_56;
	ld.global.u32 	%r926, [%rd13+100];
	xor.b32  	%r1531, %r1531, %r926;
	ld.global.u32 	%r927, [%rd13+104];
	xor.b32  	%r1532, %r1532, %r927;
	ld.global.u32 	%r928, [%rd13+108];
	xor.b32  	%r1625, %r1625, %r928;
	ld.global.u32 	%r929, [%rd13+112];
	xor.b32  	%r1626, %r1626, %r929;
	ld.global.u32 	%r930, [%rd13+116];
	xor.b32  	%r1535, %r1535, %r930;
$L__BB6_56:
	and.b32  	%r932, %r887, 64;
	setp.eq.s32 	%p37, %r932, 0;
	@%p37 bra 	$L__BB6_58;
	ld.global.u32 	%r933, [%rd13+120];
	xor.b32  	%r1531, %r1531, %r933;
	ld.global.u32 	%r934, [%rd13+124];
	xor.b32  	%r1532, %r1532, %r934;
	ld.global.u32 	%r935, [%rd13+128];
	xor.b32  	%r1625, %r1625, %r935;
	ld.global.u32 	%r936, [%rd13+132];
	xor.b32  	%r1626, %r1626, %r936;
	ld.global.u32 	%r937, [%rd13+136];
	xor.b32  	%r1535, %r1535, %r937;
$L__BB6_58:
	and.b32  	%r939, %r887, 128;
	setp.eq.s32 	%p38, %r939, 0;
	@%p38 bra 	$L__BB6_60;
	ld.global.u32 	%r940, [%rd13+140];
	xor.b32  	%r1531, %r1531, %r940;
	ld.global.u32 	%r941, [%rd13+144];
	xor.b32  	%r1532, %r1532, %r941;
	ld.global.u32 	%r942, [%rd13+148];
	xor.b32  	%r1625, %r1625, %r942;
	ld.global.u32 	%r943, [%rd13+152];
	xor.b32  	%r1626, %r1626, %r943;
	ld.global.u32 	%r944, [%rd13+156];
	xor.b32  	%r1535, %r1535, %r944;
$L__BB6_60:
	and.b32  	%r946, %r887, 256;
	setp.eq.s32 	%p39, %r946, 0;
	@%p39 bra 	$L__BB6_62;
	ld.global.u32 	%r947, [%rd13+160];
	xor.b32  	%r1531, %r1531, %r947;
	ld.global.u32 	%r948, [%rd13+164];
	xor.b32  	%r1532, %r1532, %r948;
	ld.global.u32 	%r949, [%rd13+168];
	xor.b32  	%r1625, %r1625, %r949;
	ld.global.u32 	%r950, [%rd13+172];
	xor.b32  	%r1626, %r1626, %r950;
	ld.global.u32 	%r951, [%rd13+176];
	xor.b32  	%r1535, %r1535, %r951;
$L__BB6_62:
	and.b32  	%r953, %r887, 512;
	setp.eq.s32 	%p40, %r953, 0;
	@%p40 bra 	$L__BB6_64;
	ld.global.u32 	%r954, [%rd13+180];
	xor.b32  	%r1531, %r1531, %r954;
	ld.global.u32 	%r955, [%rd13+184];
	xor.b32  	%r1532, %r1532, %r955;
	ld.global.u32 	%r956, [%rd13+188];
	xor.b32  	%r1625, %r1625, %r956;
	ld.global.u32 	%r957, [%rd13+192];
	xor.b32  	%r1626, %r1626, %r957;
	ld.global.u32 	%r958, [%rd13+196];
	xor.b32  	%r1535, %r1535, %r958;
$L__BB6_64:
	and.b32  	%r960, %r887, 1024;
	setp.eq.s32 	%p41, %r960, 0;
	@%p41 bra 	$L__BB6_66;
	ld.global.u32 	%r961, [%rd13+200];
	xor.b32  	%r1531, %r1531, %r961;
	ld.global.u32 	%r962, [%rd13+204];
	xor.b32  	%r1532, %r1532, %r962;
	ld.global.u32 	%r963, [%rd13+208];
	xor.b32  	%r1625, %r1625, %r963;
	ld.global.u32 	%r964, [%rd13+212];
	xor.b32  	%r1626, %r1626, %r964;
	ld.global.u32 	%r965, [%rd13+216];
	xor.b32  	%r1535, %r1535, %r965;
$L__BB6_66:
	and.b32  	%r967, %r887, 2048;
	setp.eq.s32 	%p42, %r967, 0;
	@%p42 bra 	$L__BB6_68;
	ld.global.u32 	%r968, [%rd13+220];
	xor.b32  	%r1531, %r1531, %r968;
	ld.global.u32 	%r969, [%rd13+224];
	xor.b32  	%r1532, %r1532, %r969;
	ld.global.u32 	%r970, [%rd13+228];
	xor.b32  	%r1625, %r1625, %r970;
	ld.global.u32 	%r971, [%rd13+232];
	xor.b32  	%r1626, %r1626, %r971;
	ld.global.u32 	%r972, [%rd13+236];
	xor.b32  	%r1535, %r1535, %r972;
$L__BB6_68:
	and.b32  	%r974, %r887, 4096;
	setp.eq.s32 	%p43, %r974, 0;
	@%p43 bra 	$L__BB6_70;
	ld.global.u32 	%r975, [%rd13+240];
	xor.b32  	%r1531, %r1531, %r975;
	ld.global.u32 	%r976, [%rd13+244];
	xor.b32  	%r1532, %r1532, %r976;
	ld.global.u32 	%r977, [%rd13+248];
	xor.b32  	%r1625, %r1625, %r977;
	ld.global.u32 	%r978, [%rd13+252];
	xor.b32  	%r1626, %r1626, %r978;
	ld.global.u32 	%r979, [%rd13+256];
	xor.b32  	%r1535, %r1535, %r979;
$L__BB6_70:
	and.b32  	%r981, %r887, 8192;
	setp.eq.s32 	%p44, %r981, 0;
	@%p44 bra 	$L__BB6_72;
	ld.global.u32 	%r982, [%rd13+260];
	xor.b32  	%r1531, %r1531, %r982;
	ld.global.u32 	%r983, [%rd13+264];
	xor.b32  	%r1532, %r1532, %r983;
	ld.global.u32 	%r984, [%rd13+268];
	xor.b32  	%r1625, %r1625, %r984;
	ld.global.u32 	%r985, [%rd13+272];
	xor.b32  	%r1626, %r1626, %r985;
	ld.global.u32 	%r986, [%rd13+276];
	xor.b32  	%r1535, %r1535, %r986;
$L__BB6_72:
	and.b32  	%r988, %r887, 16384;
	setp.eq.s32 	%p45, %r988, 0;
	@%p45 bra 	$L__BB6_74;
	ld.global.u32 	%r989, [%rd13+280];
	xor.b32  	%r1531, %r1531, %r989;
	ld.global.u32 	%r990, [%rd13+284];
	xor.b32  	%r1532, %r1532, %r990;
	ld.global.u32 	%r991, [%rd13+288];
	xor.b32  	%r1625, %r1625, %r991;
	ld.global.u32 	%r992, [%rd13+292];
	xor.b32  	%r1626, %r1626, %r992;
	ld.global.u32 	%r993, [%rd13+296];
	xor.b32  	%r1535, %r1535, %r993;
$L__BB6_74:
	and.b32  	%r995, %r887, 32768;
	setp.eq.s32 	%p46, %r995, 0;
	@%p46 bra 	$L__BB6_76;
	ld.global.u32 	%r996, [%rd13+300];
	xor.b32  	%r1531, %r1531, %r996;
	ld.global.u32 	%r997, [%rd13+304];
	xor.b32  	%r1532, %r1532, %r997;
	ld.global.u32 	%r998, [%rd13+308];
	xor.b32  	%r1625, %r1625, %r998;
	ld.global.u32 	%r999, [%rd13+312];
	xor.b32  	%r1626, %r1626, %r999;
	ld.global.u32 	%r1000, [%rd13+316];
	xor.b32  	%r1535, %r1535, %r1000;
$L__BB6_76:
	add.s32 	%r1622, %r1622, 16;
	setp.ne.s32 	%p47, %r1622, 32;
	@%p47 bra 	$L__BB6_44;
	mad.lo.s32 	%r1001, %r1616, -31, %r195;
	add.s32 	%r1616, %r1001, 1;
	setp.ne.s32 	%p48, %r1616, 5;
	@%p48 bra 	$L__BB6_43;
	st.local.u32 	[%rd5+4], %r1531;
	st.local.v2.u32 	[%rd5+8], {%r1532, %r1625};
	st.local.v2.u32 	[%rd5+16], {%r1626, %r1535};
	setp.ne.s64 	%p49, %rd10, 3;
	@%p49 bra 	$L__BB6_116;
	mov.b32 	%r1531, 0;
	mov.u32 	%r1532, %r1531;
	mov.u32 	%r1717, %r1531;
	mov.u32 	%r1718, %r1531;
	mov.u32 	%r1535, %r1531;
	mov.u32 	%r1708, %r1531;
$L__BB6_80:
	mul.wide.u32 	%rd108, %r1708, 4;
	add.s64 	%rd109, %rd5, %rd108;
	ld.local.u32 	%r370, [%rd109+4];
	shl.b32 	%r371, %r1708, 5;
	mov.b32 	%r1714, 0;
$L__BB6_81:
	.pragma "nounroll";
	shr.u32 	%r1004, %r370, %r1714;
	and.b32  	%r1005, %r1004, 1;
	setp.eq.b32 	%p50, %r1005, 1;
	not.pred 	%p51, %p50;
	add.s32 	%r1006, %r371, %r1714;
	mul.lo.s32 	%r1007, %r1006, 5;
	mul.wide.u32 	%rd110, %r1007, 4;
	add.s64 	%rd14, %rd11, %rd110;
	@%p51 bra 	$L__BB6_83;
	ld.global.u32 	%r1008, [%rd14];
	xor.b32  	%r1531, %r1531, %r1008;
	ld.global.u32 	%r1009, [%rd14+4];
	xor.b32  	%r1532, %r1532, %r1009;
	ld.global.u32 	%r1010, [%rd14+8];
	xor.b32  	%r1717, %r1717, %r1010;
	ld.global.u32 	%r1011, [%rd14+12];
	xor.b32  	%r1718, %r1718, %r1011;
	ld.global.u32 	%r1012, [%rd14+16];
	xor.b32  	%r1535, %r1535, %r1012;
$L__BB6_83:
	and.b32  	%r1014, %r1004, 2;
	setp.eq.s32 	%p52, %r1014, 0;
	@%p52 bra 	$L__BB6_85;
	ld.global.u32 	%r1015, [%rd14+20];
	xor.b32  	%r1531, %r1531, %r1015;
	ld.global.u32 	%r1016, [%rd14+24];
	xor.b32  	%r1532, %r1532, %r1016;
	ld.global.u32 	%r1017, [%rd14+28];
	xor.b32  	%r1717, %r1717, %r1017;
	ld.global.u32 	%r1018, [%rd14+32];
	xor.b32  	%r1718, %r1718, %r1018;
	ld.global.u32 	%r1019, [%rd14+36];
	xor.b32  	%r1535, %r1535, %r1019;
$L__BB6_85:
	and.b32  	%r1021, %r1004, 4;
	setp.eq.s32 	%p53, %r1021, 0;
	@%p53 bra 	$L__BB6_87;
	ld.global.u32 	%r1022, [%rd14+40];
	xor.b32  	%r1531, %r1531, %r1022;
	ld.global.u32 	%r1023, [%rd14+44];
	xor.b32  	%r1532, %r1532, %r1023;
	ld.global.u32 	%r1024, [%rd14+48];
	xor.b32  	%r1717, %r1717, %r1024;
	ld.global.u32 	%r1025, [%rd14+52];
	xor.b32  	%r1718, %r1718, %r1025;
	ld.global.u32 	%r1026, [%rd14+56];
	xor.b32  	%r1535, %r1535, %r1026;
$L__BB6_87:
	and.b32  	%r1028, %r1004, 8;
	setp.eq.s32 	%p54, %r1028, 0;
	@%p54 bra 	$L__BB6_89;
	ld.global.u32 	%r1029, [%rd14+60];
	xor.b32  	%r1531, %r1531, %r1029;
	ld.global.u32 	%r1030, [%rd14+64];
	xor.b32  	%r1532, %r1532, %r1030;
	ld.global.u32 	%r1031, [%rd14+68];
	xor.b32  	%r1717, %r1717, %r1031;
	ld.global.u32 	%r1032, [%rd14+72];
	xor.b32  	%r1718, %r1718, %r1032;
	ld.global.u32 	%r1033, [%rd14+76];
	xor.b32  	%r1535, %r1535, %r1033;
$L__BB6_89:
	and.b32  	%r1035, %r1004, 16;
	setp.eq.s32 	%p55, %r1035, 0;
	@%p55 bra 	$L__BB6_91;
	ld.global.u32 	%r1036, [%rd14+80];
	xor.b32  	%r1531, %r1531, %r1036;
	ld.global.u32 	%r1037, [%rd14+84];
	xor.b32  	%r1532, %r1532, %r1037;
	ld.global.u32 	%r1038, [%rd14+88];
	xor.b32  	%r1717, %r1717, %r1038;
	ld.global.u32 	%r1039, [%rd14+92];
	xor.b32  	%r1718, %r1718, %r1039;
	ld.global.u32 	%r1040, [%rd14+96];
	xor.b32  	%r1535, %r1535, %r1040;
$L__BB6_91:
	and.b32  	%r1042, %r1004, 32;
	setp.eq.s32 	%p56, %r1042, 0;
	@%p56 bra 	$L__BB6_93;
	ld.global.u32 	%r1043, [%rd14+100];
	xor.b32  	%r1531, %r1531, %r1043;
	ld.global.u32 	%r1044, [%rd14+104];
	xor.b32  	%r1532, %r1532, %r1044;
	ld.global.u32 	%r1045, [%rd14+108];
	xor.b32  	%r1717, %r1717, %r1045;
	ld.global.u32 	%r1046, [%rd14+112];
	xor.b32  	%r1718, %r1718, %r1046;
	ld.global.u32 	%r1047, [%rd14+116];
	xor.b32  	%r1535, %r1535, %r1047;
$L__BB6_93:
	and.b32  	%r1049, %r1004, 64;
	setp.eq.s32 	%p57, %r1049, 0;
	@%p57 bra 	$L__BB6_95;
	ld.global.u32 	%r1050, [%rd14+120];
	xor.b32  	%r1531, %r1531, %r1050;
	ld.global.u32 	%r1051, [%rd14+124];
	xor.b32  	%r1532, %r1532, %r1051;
	ld.global.u32 	%r1052, [%rd14+128];
	xor.b32  	%r1717, %r1717, %r1052;
	ld.global.u32 	%r1053, [%rd14+132];
	xor.b32  	%r1718, %r1718, %r1053;
	ld.global.u32 	%r1054, [%rd14+136];
	xor.b32  	%r1535, %r1535, %r1054;
$L__BB6_95:
	and.b32  	%r1056, %r1004, 128;
	setp.eq.s32 	%p58, %r1056, 0;
	@%p58 bra 	$L__BB6_97;
	ld.global.u32 	%r1057, [%rd14+140];
	xor.b32  	%r1531, %r1531, %r1057;
	ld.global.u32 	%r1058, [%rd14+144];
	xor.b32  	%r1532, %r1532, %r1058;
	ld.global.u32 	%r1059, [%rd14+148];
	xor.b32  	%r1717, %r1717, %r1059;
	ld.global.u32 	%r1060, [%rd14+152];
	xor.b32  	%r1718, %r1718, %r1060;
	ld.global.u32 	%r1061, [%rd14+156];
	xor.b32  	%r1535, %r1535, %r1061;
$L__BB6_97:
	and.b32  	%r1063, %r1004, 256;
	setp.eq.s32 	%p59, %r1063, 0;
	@%p59 bra 	$L__BB6_99;
	ld.global.u32 	%r1064, [%rd14+160];
	xor.b32  	%r1531, %r1531, %r1064;
	ld.global.u32 	%r1065, [%rd14+164];
	xor.b32  	%r1532, %r1532, %r1065;
	ld.global.u32 	%r1066, [%rd14+168];
	xor.b32  	%r1717, %r1717, %r1066;
	ld.global.u32 	%r1067, [%rd14+172];
	xor.b32  	%r1718, %r1718, %r1067;
	ld.global.u32 	%r1068, [%rd14+176];
	xor.b32  	%r1535, %r1535, %r1068;
$L__BB6_99:
	and.b32  	%r1070, %r1004, 512;
	setp.eq.s32 	%p60, %r1070, 0;
	@%p60 bra 	$L__BB6_101;
	ld.global.u32 	%r1071, [%rd14+180];
	xor.b32  	%r1531, %r1531, %r1071;
	ld.global.u32 	%r1072, [%rd14+184];
	xor.b32  	%r1532, %r1532, %r1072;
	ld.global.u32 	%r1073, [%rd14+188];
	xor.b32  	%r1717, %r1717, %r1073;
	ld.global.u32 	%r1074, [%rd14+192];
	xor.b32  	%r1718, %r1718, %r1074;
	ld.global.u32 	%r1075, [%rd14+196];
	xor.b32  	%r1535, %r1535, %r1075;
$L__BB6_101:
	and.b32  	%r1077, %r1004, 1024;
	setp.eq.s32 	%p61, %r1077, 0;
	@%p61 bra 	$L__BB6_103;
	ld.global.u32 	%r1078, [%rd14+200];
	xor.b32  	%r1531, %r1531, %r1078;
	ld.global.u32 	%r1079, [%rd14+204];
	xor.b32  	%r1532, %r1532, %r1079;
	ld.global.u32 	%r1080, [%rd14+208];
	xor.b32  	%r1717, %r1717, %r1080;
	ld.global.u32 	%r1081, [%rd14+212];
	xor.b32  	%r1718, %r1718, %r1081;
	ld.global.u32 	%r1082, [%rd14+216];
	xor.b32  	%r1535, %r1535, %r1082;
$L__BB6_103:
	and.b32  	%r1084, %r1004, 2048;
	setp.eq.s32 	%p62, %r1084, 0;
	@%p62 bra 	$L__BB6_105;
	ld.global.u32 	%r1085, [%rd14+220];
	xor.b32  	%r1531, %r1531, %r1085;
	ld.global.u32 	%r1086, [%rd14+224];
	xor.b32  	%r1532, %r1532, %r1086;
	ld.global.u32 	%r1087, [%rd14+228];
	xor.b32  	%r1717, %r1717, %r1087;
	ld.global.u32 	%r1088, [%rd14+232];
	xor.b32  	%r1718, %r1718, %r1088;
	ld.global.u32 	%r1089, [%rd14+236];
	xor.b32  	%r1535, %r1535, %r1089;
$L__BB6_105:
	and.b32  	%r1091, %r1004, 4096;
	setp.eq.s32 	%p63, %r1091, 0;
	@%p63 bra 	$L__BB6_107;
	ld.global.u32 	%r1092, [%rd14+240];
	xor.b32  	%r1531, %r1531, %r1092;
	ld.global.u32 	%r1093, [%rd14+244];
	xor.b32  	%r1532, %r1532, %r1093;
	ld.global.u32 	%r1094, [%rd14+248];
	xor.b32  	%r1717, %r1717, %r1094;
	ld.global.u32 	%r1095, [%rd14+252];
	xor.b32  	%r1718, %r1718, %r1095;
	ld.global.u32 	%r1096, [%rd14+256];
	xor.b32  	%r1535, %r1535, %r1096;
$L__BB6_107:
	and.b32  	%r1098, %r1004, 8192;
	setp.eq.s32 	%p64, %r1098, 0;
	@%p64 bra 	$L__BB6_109;
	ld.global.u32 	%r1099, [%rd14+260];
	xor.b32  	%r1531, %r1531, %r1099;
	ld.global.u32 	%r1100, [%rd14+264];
	xor.b32  	%r1532, %r1532, %r1100;
	ld.global.u32 	%r1101, [%rd14+268];
	xor.b32  	%r1717, %r1717, %r1101;
	ld.global.u32 	%r1102, [%rd14+272];
	xor.b32  	%r1718, %r1718, %r1102;
	ld.global.u32 	%r1103, [%rd14+276];
	xor.b32  	%r1535, %r1535, %r1103;
$L__BB6_109:
	and.b32  	%r1105, %r1004, 16384;
	setp.eq.s32 	%p65, %r1105, 0;
	@%p65 bra 	$L__BB6_111;
	ld.global.u32 	%r1106, [%rd14+280];
	xor.b32  	%r1531, %r1531, %r1106;
	ld.global.u32 	%r1107, [%rd14+284];
	xor.b32  	%r1532, %r1532, %r1107;
	ld.global.u32 	%r1108, [%rd14+288];
	xor.b32  	%r1717, %r1717, %r1108;
	ld.global.u32 	%r1109, [%rd14+292];
	xor.b32  	%r1718, %r1718, %r1109;
	ld.global.u32 	%r1110, [%rd14+296];
	xor.b32  	%r1535, %r1535, %r1110;
$L__BB6_111:
	and.b32  	%r1112, %r1004, 32768;
	setp.eq.s32 	%p66, %r1112, 0;
	@%p66 bra 	$L__BB6_113;
	ld.global.u32 	%r1113, [%rd14+300];
	xor.b32  	%r1531, %r1531, %r1113;
	ld.global.u32 	%r1114, [%rd14+304];
	xor.b32  	%r1532, %r1532, %r1114;
	ld.global.u32 	%r1115, [%rd14+308];
	xor.b32  	%r1717, %r1717, %r1115;
	ld.global.u32 	%r1116, [%rd14+312];
	xor.b32  	%r1718, %r1718, %r1116;
	ld.global.u32 	%r1117, [%rd14+316];
	xor.b32  	%r1535, %r1535, %r1117;
$L__BB6_113:
	add.s32 	%r1714, %r1714, 16;
	setp.ne.s32 	%p67, %r1714, 32;
	@%p67 bra 	$L__BB6_81;
	mad.lo.s32 	%r1118, %r1708, -31, %r371;
	add.s32 	%r1708, %r1118, 1;
	setp.ne.s32 	%p68, %r1708, 5;
	@%p68 bra 	$L__BB6_80;
	st.local.u32 	[%rd5+4], %r1531;
	st.local.v2.u32 	[%rd5+8], {%r1532, %r1717};
	st.local.v2.u32 	[%rd5+16], {%r1718, %r1535};
$L__BB6_116:
	shr.u64 	%rd311, %rd9, 2;
	add.s32 	%r1518, %r1518, 1;
	setp.gt.u64 	%p69, %rd9, 3;
	@%p69 bra 	$L__BB6_4;
$L__BB6_117:
	shr.u32 	%r1120, %r1531, 2;
	xor.b32  	%r1121, %r1120, %r1531;
	shl.b32 	%r1122, %r1535, 4;
	shl.b32 	%r1123, %r1121, 1;
	xor.b32  	%r1124, %r1123, %r1122;
	xor.b32  	%r1125, %r1124, %r1121;
	xor.b32  	%r1126, %r1125, %r1535;
	add.s32 	%r1127, %r4, %r1126;
	add.s32 	%r1128, %r1127, -637770787;
	shr.u32 	%r1129, %r1532, 2;
	xor.b32  	%r1130, %r1129, %r1532;
	shl.b32 	%r1131, %r1126, 4;
	shl.b32 	%r1132, %r1130, 1;
	xor.b32  	%r1133, %r1132, %r1131;
	xor.b32  	%r1134, %r1133, %r1130;
	xor.b32  	%r1135, %r1134, %r1126;
	add.s32 	%r1136, %r4, %r1135;
	add.s32 	%r1137, %r1136, -637408350;
	cvt.u64.u32 	%rd111, %r1128;
	mul.wide.u32 	%rd112, %r1137, 2097152;
	xor.b64  	%rd113, %rd112, %rd111;
	cvt.rn.f64.u64 	%fd132, %rd113;
	fma.rn.f64 	%fd133, %fd132, 0d3CA0000000000000, 0d3C90000000000000;
	fma.rn.f64 	%fd134, %fd1, %fd133, %fd130;
	mul.wide.u32 	%rd114, %r1514, 8;
	add.s64 	%rd115, %rd6, %rd114;
	st.local.f64 	[%rd115], %fd134;
	mov.b32 	%r1514, 1;
	mov.pred 	%p226, 0;
	@%p1 bra 	$L__BB6_2;
	ld.local.v2.f64 	{%fd537, %fd536}, [%rd6];
	add.f64 	%fd4, %fd536, 0d4047800000000000;
	fma.rn.f64 	%fd135, %fd537, 0d3FE0000000000000, %fd536;
	add.f64 	%fd5, %fd135, 0d4047800000000000;
	abs.f64 	%fd136, %fd5;
	sqrt.rn.f64 	%fd6, %fd136;
	abs.f64 	%fd7, %fd6;
	setp.neu.f64 	%p71, %fd7, 0d7FF0000000000000;
	@%p71 bra 	$L__BB6_120;
	mov.f64 	%fd142, 0d0000000000000000;
	mul.rn.f64 	%fd534, %fd6, %fd142;
	mov.b32 	%r1801, 0;
	bra.uni 	$L__BB6_122;
$L__BB6_120:
	mul.f64 	%fd137, %fd6, 0d3FE45F306DC9C883;
	cvt.rni.s32.f64 	%r1801, %fd137;
	cvt.rn.f64.s32 	%fd138, %r1801;
	fma.rn.f64 	%fd139, %fd138, 0dBFF921FB54442D18, %fd6;
	fma.rn.f64 	%fd140, %fd138, 0dBC91A62633145C00, %fd139;
	fma.rn.f64 	%fd534, %fd138, 0dB97B839A252049C0, %fd140;
	setp.ltu.f64 	%p72, %fd7, 0d41E0000000000000;
	@%p72 bra 	$L__BB6_122;
	{ // callseq 35, 0
	.param .b64 param0;
	st.param.f64 	[param0], %fd6;
	.param .align 16 .b8 retval0[16];
	call.uni (retval0), 
	__internal_trig_reduction_slowpathd, 
	(
	param0
	);
	ld.param.f64 	%fd534, [retval0];
	ld.param.b32 	%r1801, [retval0+8];
	} // callseq 35
$L__BB6_122:
	shl.b32 	%r1140, %r1801, 6;
	cvt.u64.u32 	%rd116, %r1140;
	and.b64  	%rd117, %rd116, 64;
	mov.u64 	%rd118, __cudart_sin_cos_coeffs;
	add.s64 	%rd119, %rd118, %rd117;
	mul.rn.f64 	%fd143, %fd534, %fd534;
	and.b32  	%r1141, %r1801, 1;
	setp.eq.b32 	%p73, %r1141, 1;
	selp.f64 	%fd144, 0dBDA8FF8320FD8164, 0d3DE5DB65F9785EBA, %p73;
	ld.global.nc.v2.f64 	{%fd145, %fd146}, [%rd119];
	fma.rn.f64 	%fd147, %fd144, %fd143, %fd145;
	fma.rn.f64 	%fd148, %fd147, %fd143, %fd146;
	ld.global.nc.v2.f64 	{%fd149, %fd150}, [%rd119+16];
	fma.rn.f64 	%fd151, %fd148, %fd143, %fd149;
	fma.rn.f64 	%fd152, %fd151, %fd143, %fd150;
	ld.global.nc.v2.f64 	{%fd153, %fd154}, [%rd119+32];
	fma.rn.f64 	%fd155, %fd152, %fd143, %fd153;
	fma.rn.f64 	%fd156, %fd155, %fd143, %fd154;
	fma.rn.f64 	%fd157, %fd156, %fd534, %fd534;
	fma.rn.f64 	%fd158, %fd156, %fd143, 0d3FF0000000000000;
	selp.f64 	%fd159, %fd158, %fd157, %p73;
	and.b32  	%r1142, %r1801, 2;
	setp.eq.s32 	%p74, %r1142, 0;
	mov.f64 	%fd160, 0d0000000000000000;
	sub.f64 	%fd161, %fd160, %fd159;
	selp.f64 	%fd12, %fd159, %fd161, %p74;
	sub.f64 	%fd13, %fd537, %fd4;
	abs.f64 	%fd162, %fd13;
	sqrt.rn.f64 	%fd14, %fd162;
	abs.f64 	%fd15, %fd14;
	setp.neu.f64 	%p75, %fd15, 0d7FF0000000000000;
	@%p75 bra 	$L__BB6_124;
	mov.f64 	%fd168, 0d0000000000000000;
	mul.rn.f64 	%fd535, %fd14, %fd168;
	mov.b32 	%r1802, 0;
	bra.uni 	$L__BB6_126;
$L__BB6_124:
	mul.f64 	%fd163, %fd14, 0d3FE45F306DC9C883;
	cvt.rni.s32.f64 	%r1802, %fd163;
	cvt.rn.f64.s32 	%fd164, %r1802;
	fma.rn.f64 	%fd165, %fd164, 0dBFF921FB54442D18, %fd14;
	fma.rn.f64 	%fd166, %fd164, 0dBC91A62633145C00, %fd165;
	fma.rn.f64 	%fd535, %fd164, 0dB97B839A252049C0, %fd166;
	setp.ltu.f64 	%p76, %fd15, 0d41E0000000000000;
	@%p76 bra 	$L__BB6_126;
	{ // callseq 36, 0
	.param .b64 param0;
	st.param.f64 	[param0], %fd14;
	.param .align 16 .b8 retval0[16];
	call.uni (retval0), 
	__internal_trig_reduction_slowpathd, 
	(
	param0
	);
	ld.param.f64 	%fd535, [retval0];
	ld.param.b32 	%r1802, [retval0+8];
	} // callseq 36
$L__BB6_126:
	setp.ne.s32 	%p77, %r1, 0;
	shl.b32 	%r1145, %r1802, 6;
	cvt.u64.u32 	%rd120, %r1145;
	and.b64  	%rd121, %rd120, 64;
	add.s64 	%rd123, %rd118, %rd121;
	mul.rn.f64 	%fd169, %fd535, %fd535;
	and.b32  	%r1146, %r1802, 1;
	setp.eq.b32 	%p78, %r1146, 1;
	selp.f64 	%fd170, 0dBDA8FF8320FD8164, 0d3DE5DB65F9785EBA, %p78;
	ld.global.nc.v2.f64 	{%fd171, %fd172}, [%rd123];
	fma.rn.f64 	%fd173, %fd170, %fd169, %fd171;
	fma.rn.f64 	%fd174, %fd173, %fd169, %fd172;
	ld.global.nc.v2.f64 	{%fd175, %fd176}, [%rd123+16];
	fma.rn.f64 	%fd177, %fd174, %fd169, %fd175;
	fma.rn.f64 	%fd178, %fd177, %fd169, %fd176;
	ld.global.nc.v2.f64 	{%fd179, %fd180}, [%rd123+32];
	fma.rn.f64 	%fd181, %fd178, %fd169, %fd179;
	fma.rn.f64 	%fd182, %fd181, %fd169, %fd180;
	fma.rn.f64 	%fd183, %fd182, %fd535, %fd535;
	fma.rn.f64 	%fd184, %fd182, %fd169, 0d3FF0000000000000;
	selp.f64 	%fd185, %fd184, %fd183, %p78;
	and.b32  	%r1147, %r1802, 2;
	setp.eq.s32 	%p79, %r1147, 0;
	mov.f64 	%fd186, 0d0000000000000000;
	sub.f64 	%fd187, %fd186, %fd185;
	selp.f64 	%fd188, %fd185, %fd187, %p79;
	neg.f64 	%fd189, %fd537;
	mul.f64 	%fd190, %fd188, %fd189;
	mul.f64 	%fd191, %fd4, %fd12;
	sub.f64 	%fd544, %fd190, %fd191;
	cvta.to.global.u64 	%rd124, %rd89;
	shl.b64 	%rd125, %rd8, 3;
	add.s64 	%rd16, %rd124, %rd125;
	st.global.f64 	[%rd16], %fd544;
	@%p77 bra 	$L__BB6_128;
	st.local.f64 	[%rd7], %fd544;
	mov.u64 	%rd126, $str;
	cvta.global.u64 	%rd127, %rd126;
	{ // callseq 37, 0
	.param .b64 param0;
	st.param.b64 	[param0], %rd127;
	.param .b64 param1;
	st.param.b64 	[param1], %rd99;
	.param .b32 retval0;
	call.uni (retval0), 
	vprintf, 
	(
	param0, 
	param1
	);
	ld.param.b32 	%r1148, [retval0];
	} // callseq 37
$L__BB6_128:
	mov.f64 	%fd192, 0d0000000000000000;
	sub.f64 	%fd21, %fd192, %fd4;
	mul.f64 	%fd22, %fd537, 0d0000000000000000;
	setp.lt.f64 	%p80, %fd5, 0d0000000000000000;
	neg.f64 	%fd193, %fd5;
	selp.f64 	%fd194, %fd193, %fd5, %p80;
	cvt.rn.f32.f64 	%f51, %fd194;
	sqrt.rn.f32 	%f52, %f51;
	cvt.f64.f32 	%fd195, %f52;
	add.f64 	%fd23, %fd195, %fd195;
	mul.f32 	%f53, %f52, 0f3F22F983;
	cvt.rni.s32.f32 	%r1150, %f53;
	cvt.rn.f32.s32 	%f54, %r1150;
	fma.rn.f32 	%f55, %f54, 0fBFC90FDA, %f52;
	fma.rn.f32 	%f56, %f54, 0fB3A22168, %f55;
	fma.rn.f32 	%f57, %f54, 0fA7C234C5, %f56;
	abs.f32 	%f58, %f52;
	setp.ltu.f32 	%p81, %f58, 0f47CE4780;
	setp.eq.f32 	%p82, %f58, 0f7F800000;
	mov.b32 	%r553, %f52;
	shr.u32 	%r1151, %r553, 23;
	and.b32  	%r1152, %r1151, 224;
	add.s32 	%r1153, %r1152, -128;
	shl.b32 	%r1154, %r553, 8;
	or.b32  	%r554, %r1154, -2147483648;
	shr.u32 	%r1155, %r1153, 5;
	and.b32  	%r555, %r1151, 31;
	mul.wide.u32 	%rd129, %r1155, 4;
	sub.s64 	%rd17, %rd4, %rd129;
	sub.s32 	%r556, 32, %r555;
	mov.f32 	%f59, 0f00000000;
	mul.rn.f32 	%f60, %f52, %f59;
	sub.s64 	%rd18, %rd3, %rd129;
	sub.f64 	%fd24, %fd192, %fd537;
	setp.lt.f64 	%p83, %fd13, 0d0000000000000000;
	neg.f64 	%fd196, %fd13;
	selp.f64 	%fd197, %fd196, %fd13, %p83;
	cvt.rn.f32.f64 	%f61, %fd197;
	sqrt.rn.f32 	%f62, %f61;
	cvt.f64.f32 	%fd198, %f62;
	add.f64 	%fd25, %fd198, %fd198;
	mul.f32 	%f63, %f62, 0f3F22F983;
	cvt.rni.s32.f32 	%r557, %f63;
	cvt.rn.f32.s32 	%f64, %r557;
	fma.rn.f32 	%f65, %f64, 0fBFC90FDA, %f62;
	fma.rn.f32 	%f66, %f64, 0fB3A22168, %f65;
	fma.rn.f32 	%f1, %f64, 0fA7C234C5, %f66;
	abs.f32 	%f2, %f62;
	mov.b32 	%r558, %f62;
	shr.u32 	%r1156, %r558, 23;
	and.b32  	%r1157, %r1156, 224;
	add.s32 	%r1158, %r1157, -128;
	shl.b32 	%r1159, %r558, 8;
	or.b32  	%r559, %r1159, -2147483648;
	shr.u32 	%r1160, %r1158, 5;
	and.b32  	%r560, %r1156, 31;
	mul.wide.u32 	%rd130, %r1160, 4;
	sub.s64 	%rd19, %rd2, %rd130;
	sub.s32 	%r561, 32, %r560;
	mul.rn.f32 	%f3, %f62, %f59;
	sub.s64 	%rd20, %rd1, %rd130;
	mov.f64 	%fd199, 0d4000000000000000;
	sub.f64 	%fd200, %fd199, %fd22;
	fma.rn.f64 	%fd201, %fd200, 0d3FD0000000000000, 0d0000000000000000;
	neg.f64 	%fd202, %fd201;
	selp.f64 	%fd26, %fd202, %fd201, %p80;
	or.pred  	%p2, %p81, %p82;
	selp.b32 	%r1826, %r1150, 0, %p81;
	selp.f32 	%f320, %f57, %f60, %p81;
	mov.u32 	%r1806, %r1826;
	mov.f32 	%f315, %f320;
	@%p2 bra 	$L__BB6_134;
	mov.b64 	%rd314, 0;
	mov.b32 	%r1803, 0;
	mov.u64 	%rd312, __cudart_i2opi_f;
	mov.u64 	%rd313, %rd4;
$L__BB6_130:
	.pragma "nounroll";
	ld.global.nc.u32 	%r1162, [%rd312];
	mad.wide.u32 	%rd133, %r1162, %r554, %rd314;
	shr.u64 	%rd314, %rd133, 32;
	st.local.u32 	[%rd313], %rd133;
	add.s32 	%r1803, %r1803, 1;
	add.s64 	%rd313, %rd313, 4;
	add.s64 	%rd312, %rd312, 4;
	setp.ne.s32 	%p84, %r1803, 6;
	@%p84 bra 	$L__BB6_130;
	setp.eq.s32 	%p85, %r555, 0;
	st.local.u32 	[%rd4+24], %rd314;
	ld.local.u32 	%r1804, [%rd17+24];
	ld.local.u32 	%r1805, [%rd17+20];
	@%p85 bra 	$L__BB6_133;
	shl.b32 	%r1163, %r1804, %r555;
	shr.u32 	%r1164, %r1805, %r556;
	add.s32 	%r1804, %r1164, %r1163;
	shl.b32 	%r1165, %r1805, %r555;
	ld.local.u32 	%r1166, [%rd17+16];
	shr.u32 	%r1167, %r1166, %r556;
	add.s32 	%r1805, %r1167, %r1165;
$L__BB6_133:
	setp.lt.s32 	%p86, %r553, 0;
	shr.u32 	%r1168, %r1804, 30;
	shf.l.wrap.b32 	%r1169, %r1805, %r1804, 2;
	shl.b32 	%r1170, %r1805, 2;
	shr.u32 	%r1171, %r1169, 31;
	add.s32 	%r1172, %r1171, %r1168;
	neg.s32 	%r1173, %r1172;
	selp.b32 	%r1806, %r1173, %r1172, %p86;
	xor.b32  	%r1174, %r1169, %r553;
	shr.s32 	%r1175, %r1169, 31;
	xor.b32  	%r1176, %r1175, %r1169;
	xor.b32  	%r1177, %r1175, %r1170;
	cvt.u64.u32 	%rd134, %r1176;
	shl.b64 	%rd135, %rd134, 32;
	cvt.u64.u32 	%rd136, %r1177;
	or.b64  	%rd137, %rd135, %rd136;
	cvt.rn.f64.s64 	%fd203, %rd137;
	mul.f64 	%fd204, %fd203, 0d3BF921FB54442D19;
	cvt.rn.f32.f64 	%f67, %fd204;
	neg.f32 	%f68, %f67;
	setp.lt.s32 	%p87, %r1174, 0;
	selp.f32 	%f315, %f68, %f67, %p87;
$L__BB6_134:
	mul.rn.f32 	%f69, %f315, %f315;
	and.b32  	%r1178, %r1806, 1;
	setp.eq.b32 	%p88, %r1178, 1;
	selp.f32 	%f70, 0f3F800000, %f315, %p88;
	fma.rn.f32 	%f71, %f69, %f70, 0f00000000;
	fma.rn.f32 	%f72, %f69, 0f37CBAC00, 0fBAB607ED;
	selp.f32 	%f73, %f72, 0fB94D4153, %p88;
	selp.f32 	%f74, 0f3D2AAABB, 0f3C0885E4, %p88;
	fma.rn.f32 	%f75, %f73, %f69, %f74;
	selp.f32 	%f76, 0fBEFFFFFF, 0fBE2AAAA8, %p88;
	fma.rn.f32 	%f77, %f75, %f69, %f76;
	fma.rn.f32 	%f78, %f77, %f71, %f70;
	and.b32  	%r1179, %r1806, 2;
	setp.eq.s32 	%p89, %r1179, 0;
	mov.f32 	%f79, 0f00000000;
	sub.f32 	%f80, %f79, %f78;
	selp.f32 	%f7, %f78, %f80, %p89;
	mov.u32 	%r1810, %r1826;
	mov.f32 	%f316, %f320;
	@%p2 bra 	$L__BB6_140;
	mov.b64 	%rd317, 0;
	mov.b32 	%r1807, 0;
	mov.u64 	%rd315, __cudart_i2opi_f;
	mov.u64 	%rd316, %rd3;
$L__BB6_136:
	.pragma "nounroll";
	ld.global.nc.u32 	%r1181, [%rd315];
	mad.wide.u32 	%rd140, %r1181, %r554, %rd317;
	shr.u64 	%rd317, %rd140, 32;
	st.local.u32 	[%rd316], %rd140;
	add.s32 	%r1807, %r1807, 1;
	add.s64 	%rd316, %rd316, 4;
	add.s64 	%rd315, %rd315, 4;
	setp.ne.s32 	%p90, %r1807, 6;
	@%p90 bra 	$L__BB6_136;
	setp.eq.s32 	%p91, %r555, 0;
	st.local.u32 	[%rd3+24], %rd317;
	ld.local.u32 	%r1808, [%rd18+24];
	ld.local.u32 	%r1809, [%rd18+20];
	@%p91 bra 	$L__BB6_139;
	shl.b32 	%r1182, %r1808, %r555;
	shr.u32 	%r1183, %r1809, %r556;
	add.s32 	%r1808, %r1183, %r1182;
	shl.b32 	%r1184, %r1809, %r555;
	ld.local.u32 	%r1185, [%rd18+16];
	shr.u32 	%r1186, %r1185, %r556;
	add.s32 	%r1809, %r1186, %r1184;
$L__BB6_139:
	setp.lt.s32 	%p92, %r553, 0;
	shr.u32 	%r1187, %r1808, 30;
	shf.l.wrap.b32 	%r1188, %r1809, %r1808, 2;
	shl.b32 	%r1189, %r1809, 2;
	shr.u32 	%r1190, %r1188, 31;
	add.s32 	%r1191, %r1190, %r1187;
	neg.s32 	%r1192, %r1191;
	selp.b32 	%r1810, %r1192, %r1191, %p92;
	xor.b32  	%r1193, %r1188, %r553;
	shr.s32 	%r1194, %r1188, 31;
	xor.b32  	%r1195, %r1194, %r1188;
	xor.b32  	%r1196, %r1194, %r1189;
	cvt.u64.u32 	%rd141, %r1195;
	shl.b64 	%rd142, %rd141, 32;
	cvt.u64.u32 	%rd143, %r1196;
	or.b64  	%rd144, %rd142, %rd143;
	cvt.rn.f64.s64 	%fd205, %rd144;
	mul.f64 	%fd206, %fd205, 0d3BF921FB54442D19;
	cvt.rn.f32.f64 	%f81, %fd206;
	neg.f32 	%f82, %f81;
	setp.lt.s32 	%p93, %r1193, 0;
	selp.f32 	%f316, %f82, %f81, %p93;
$L__BB6_140:
	setp.eq.f32 	%p94, %f2, 0f7F800000;
	setp.ltu.f32 	%p95, %f2, 0f47CE4780;
	add.s32 	%r1197, %r1810, 1;
	mul.rn.f32 	%f83, %f316, %f316;
	and.b32  	%r1198, %r1810, 1;
	setp.eq.b32 	%p96, %r1198, 1;
	selp.f32 	%f84, %f316, 0f3F800000, %p96;
	fma.rn.f32 	%f85, %f83, %f84, 0f00000000;
	fma.rn.f32 	%f86, %f83, 0f37CBAC00, 0fBAB607ED;
	selp.f32 	%f87, 0fB94D4153, %f86, %p96;
	selp.f32 	%f88, 0f3C0885E4, 0f3D2AAABB, %p96;
	fma.rn.f32 	%f89, %f87, %f83, %f88;
	selp.f32 	%f90, 0fBE2AAAA8, 0fBEFFFFFF, %p96;
	fma.rn.f32 	%f91, %f89, %f83, %f90;
	fma.rn.f32 	%f92, %f91, %f85, %f84;
	and.b32  	%r1199, %r1197, 2;
	setp.eq.s32 	%p97, %r1199, 0;
	mov.f32 	%f93, 0f00000000;
	sub.f32 	%f94, %f93, %f92;
	selp.f32 	%f95, %f92, %f94, %p97;
	cvt.f64.f32 	%fd207, %f95;
	div.rn.f64 	%fd208, %fd26, %fd23;
	mul.f64 	%fd209, %fd208, %fd207;
	cvt.f64.f32 	%fd210, %f7;
	mul.f64 	%fd211, %fd21, %fd209;
	fma.rn.f64 	%fd27, %fd210, 0d0000000000000000, %fd211;
	or.pred  	%p3, %p95, %p94;
	selp.b32 	%r1834, %r557, 0, %p95;
	selp.f32 	%f322, %f1, %f3, %p95;
	mov.u32 	%r1814, %r1834;
	mov.f32 	%f317, %f322;
	@%p3 bra 	$L__BB6_146;
	mov.b64 	%rd320, 0;
	mov.b32 	%r1811, 0;
	mov.u64 	%rd318, __cudart_i2opi_f;
	mov.u64 	%rd319, %rd2;
$L__BB6_142:
	.pragma "nounroll";
	ld.global.nc.u32 	%r1201, [%rd318];
	mad.wide.u32 	%rd147, %r1201, %r559, %rd320;
	shr.u64 	%rd320, %rd147, 32;
	st.local.u32 	[%rd319], %rd147;
	add.s32 	%r1811, %r1811, 1;
	add.s64 	%rd319, %rd319, 4;
	add.s64 	%rd318, %rd318, 4;
	setp.ne.s32 	%p98, %r1811, 6;
	@%p98 bra 	$L__BB6_142;
	setp.eq.s32 	%p99, %r560, 0;
	st.local.u32 	[%rd2+24], %rd320;
	ld.local.u32 	%r1812, [%rd19+24];
	ld.local.u32 	%r1813, [%rd19+20];
	@%p99 bra 	$L__BB6_145;
	shl.b32 	%r1202, %r1812, %r560;
	shr.u32 	%r1203, %r1813, %r561;
	add.s32 	%r1812, %r1203, %r1202;
	shl.b32 	%r1204, %r1813, %r560;
	ld.local.u32 	%r1205, [%rd19+16];
	shr.u32 	%r1206, %r1205, %r561;
	add.s32 	%r1813, %r1206, %r1204;
$L__BB6_145:
	setp.lt.s32 	%p100, %r558, 0;
	shr.u32 	%r1207, %r1812, 30;
	shf.l.wrap.b32 	%r1208, %r1813, %r1812, 2;
	shl.b32 	%r1209, %r1813, 2;
	shr.u32 	%r1210, %r1208, 31;
	add.s32 	%r1211, %r1210, %r1207;
	neg.s32 	%r1212, %r1211;
	selp.b32 	%r1814, %r1212, %r1211, %p100;
	xor.b32  	%r1213, %r1208, %r558;
	shr.s32 	%r1214, %r1208, 31;
	xor.b32  	%r1215, %r1214, %r1208;
	xor.b32  	%r1216, %r1214, %r1209;
	cvt.u64.u32 	%rd148, %r1215;
	shl.b64 	%rd149, %rd148, 32;
	cvt.u64.u32 	%rd150, %r1216;
	or.b64  	%rd151, %rd149, %rd150;
	cvt.rn.f64.s64 	%fd212, %rd151;
	mul.f64 	%fd213, %fd212, 0d3BF921FB54442D19;
	cvt.rn.f32.f64 	%f96, %fd213;
	neg.f32 	%f97, %f96;
	setp.lt.s32 	%p101, %r1213, 0;
	selp.f32 	%f317, %f97, %f96, %p101;
$L__BB6_146:
	mul.rn.f32 	%f98, %f317, %f317;
	and.b32  	%r1217, %r1814, 1;
	setp.eq.b32 	%p102, %r1217, 1;
	selp.f32 	%f99, 0f3F800000, %f317, %p102;
	fma.rn.f32 	%f100, %f98, %f99, 0f00000000;
	fma.rn.f32 	%f101, %f98, 0f37CBAC00, 0fBAB607ED;
	selp.f32 	%f102, %f101, 0fB94D4153, %p102;
	selp.f32 	%f103, 0f3D2AAABB, 0f3C0885E4, %p102;
	fma.rn.f32 	%f104, %f102, %f98, %f103;
	selp.f32 	%f105, 0fBEFFFFFF, 0fBE2AAAA8, %p102;
	fma.rn.f32 	%f106, %f104, %f98, %f105;
	fma.rn.f32 	%f107, %f106, %f100, %f99;
	and.b32  	%r1218, %r1814, 2;
	setp.eq.s32 	%p103, %r1218, 0;
	mov.f32 	%f108, 0f00000000;
	sub.f32 	%f109, %f108, %f107;
	selp.f32 	%f13, %f107, %f109, %p103;
	mov.u32 	%r1818, %r1834;
	mov.f32 	%f318, %f322;
	@%p3 bra 	$L__BB6_152;
	mov.b64 	%rd323, 0;
	mov.b32 	%r1815, 0;
	mov.u64 	%rd321, __cudart_i2opi_f;
	mov.u64 	%rd322, %rd1;
$L__BB6_148:
	.pragma "nounroll";
	ld.global.nc.u32 	%r1220, [%rd321];
	mad.wide.u32 	%rd154, %r1220, %r559, %rd323;
	shr.u64 	%rd323, %rd154, 32;
	st.local.u32 	[%rd322], %rd154;
	add.s32 	%r1815, %r1815, 1;
	add.s64 	%rd322, %rd322, 4;
	add.s64 	%rd321, %rd321, 4;
	setp.ne.s32 	%p104, %r1815, 6;
	@%p104 bra 	$L__BB6_148;
	setp.eq.s32 	%p105, %r560, 0;
	st.local.u32 	[%rd1+24], %rd323;
	ld.local.u32 	%r1816, [%rd20+24];
	ld.local.u32 	%r1817, [%rd20+20];
	@%p105 bra 	$L__BB6_151;
	shl.b32 	%r1221, %r1816, %r560;
	shr.u32 	%r1222, %r1817, %r561;
	add.s32 	%r1816, %r1222, %r1221;
	shl.b32 	%r1223, %r1817, %r560;
	ld.local.u32 	%r1224, [%rd20+16];
	shr.u32 	%r1225, %r1224, %r561;
	add.s32 	%r1817, %r1225, %r1223;
$L__BB6_151:
	setp.lt.s32 	%p106, %r558, 0;
	shr.u32 	%r1226, %r1816, 30;
	shf.l.wrap.b32 	%r1227, %r1817, %r1816, 2;
	shl.b32 	%r1228, %r1817, 2;
	shr.u32 	%r1229, %r1227, 31;
	add.s32 	%r1230, %r1229, %r1226;
	neg.s32 	%r1231, %r1230;
	selp.b32 	%r1818, %r1231, %r1230, %p106;
	xor.b32  	%r1232, %r1227, %r558;
	shr.s32 	%r1233, %r1227, 31;
	xor.b32  	%r1234, %r1233, %r1227;
	xor.b32  	%r1235, %r1233, %r1228;
	cvt.u64.u32 	%rd155, %r1234;
	shl.b64 	%rd156, %rd155, 32;
	cvt.u64.u32 	%rd157, %r1235;
	or.b64  	%rd158, %rd156, %rd157;
	cvt.rn.f64.s64 	%fd214, %rd158;
	mul.f64 	%fd215, %fd214, 0d3BF921FB54442D19;
	cvt.rn.f32.f64 	%f110, %fd215;
	neg.f32 	%f111, %f110;
	setp.lt.s32 	%p107, %r1232, 0;
	selp.f32 	%f318, %f111, %f110, %p107;
$L__BB6_152:
	setp.lt.f64 	%p108, %fd5, 0d0000000000000000;
	add.s32 	%r1236, %r1818, 1;
	mul.rn.f32 	%f112, %f318, %f318;
	and.b32  	%r1237, %r1818, 1;
	setp.eq.b32 	%p109, %r1237, 1;
	selp.f32 	%f113, %f318, 0f3F800000, %p109;
	fma.rn.f32 	%f114, %f112, %f113, 0f00000000;
	fma.rn.f32 	%f115, %f112, 0f37CBAC00, 0fBAB607ED;
	selp.f32 	%f116, 0fB94D4153, %f115, %p109;
	selp.f32 	%f117, 0f3C0885E4, 0f3D2AAABB, %p109;
	fma.rn.f32 	%f118, %f116, %f112, %f117;
	selp.f32 	%f119, 0fBE2AAAA8, 0fBEFFFFFF, %p109;
	fma.rn.f32 	%f120, %f118, %f112, %f119;
	fma.rn.f32 	%f121, %f120, %f114, %f113;
	and.b32  	%r1238, %r1236, 2;
	setp.eq.s32 	%p110, %r1238, 0;
	mov.f32 	%f122, 0f00000000;
	sub.f32 	%f123, %f122, %f121;
	selp.f32 	%f124, %f121, %f123, %p110;
	cvt.f64.f32 	%fd216, %f124;
	setp.lt.f64 	%p111, %fd13, 0d0000000000000000;
	selp.f64 	%fd217, 0dBFF0000000000000, 0d3FF0000000000000, %p111;
	div.rn.f64 	%fd218, %fd217, %fd25;
	mul.f64 	%fd219, %fd218, %fd216;
	mul.f64 	%fd220, %fd24, %fd219;
	cvt.f64.f32 	%fd221, %f13;
	sub.f64 	%fd222, %fd220, %fd221;
	add.f64 	%fd542, %fd27, %fd222;
	mov.f64 	%fd223, 0d0000000000000000;
	sub.f64 	%fd224, %fd223, %fd22;
	fma.rn.f64 	%fd225, %fd224, 0d3FD0000000000000, 0d3FF0000000000000;
	neg.f64 	%fd226, %fd225;
	selp.f64 	%fd227, %fd226, %fd225, %p108;
	div.rn.f64 	%fd29, %fd227, %fd23;
	mov.u32 	%r1822, %r1826;
	mov.f32 	%f319, %f320;
	@%p2 bra 	$L__BB6_158;
	mov.b64 	%rd326, 0;
	mov.b32 	%r1819, 0;
	mov.u64 	%rd324, __cudart_i2opi_f;
	mov.u64 	%rd325, %rd4;
$L__BB6_154:
	.pragma "nounroll";
	ld.global.nc.u32 	%r1240, [%rd324];
	mad.wide.u32 	%rd161, %r1240, %r554, %rd326;
	shr.u64 	%rd326, %rd161, 32;
	st.local.u32 	[%rd325], %rd161;
	add.s32 	%r1819, %r1819, 1;
	add.s64 	%rd325, %rd325, 4;
	add.s64 	%rd324, %rd324, 4;
	setp.ne.s32 	%p112, %r1819, 6;
	@%p112 bra 	$L__BB6_154;
	setp.eq.s32 	%p113, %r555, 0;
	st.local.u32 	[%rd4+24], %rd326;
	ld.local.u32 	%r1820, [%rd17+24];
	ld.local.u32 	%r1821, [%rd17+20];
	@%p113 bra 	$L__BB6_157;
	shl.b32 	%r1241, %r1820, %r555;
	shr.u32 	%r1242, %r1821, %r556;
	add.s32 	%r1820, %r1242, %r1241;
	shl.b32 	%r1243, %r1821, %r555;
	ld.local.u32 	%r1244, [%rd17+16];
	shr.u32 	%r1245, %r1244, %r556;
	add.s32 	%r1821, %r1245, %r1243;
$L__BB6_157:
	setp.lt.s32 	%p114, %r553, 0;
	shr.u32 	%r1246, %r1820, 30;
	shf.l.wrap.b32 	%r1247, %r1821, %r1820, 2;
	shl.b32 	%r1248, %r1821, 2;
	shr.u32 	%r1249, %r1247, 31;
	add.s32 	%r1250, %r1249, %r1246;
	neg.s32 	%r1251, %r1250;
	selp.b32 	%r1822, %r1251, %r1250, %p114;
	xor.b32  	%r1252, %r1247, %r553;
	shr.s32 	%r1253, %r1247, 31;
	xor.b32  	%r1254, %r1253, %r1247;
	xor.b32  	%r1255, %r1253, %r1248;
	cvt.u64.u32 	%rd162, %r1254;
	shl.b64 	%rd163, %rd162, 32;
	cvt.u64.u32 	%rd164, %r1255;
	or.b64  	%rd165, %rd163, %rd164;
	cvt.rn.f64.s64 	%fd228, %rd165;
	mul.f64 	%fd229, %fd228, 0d3BF921FB54442D19;
	cvt.rn.f32.f64 	%f125, %fd229;
	neg.f32 	%f126, %f125;
	setp.lt.s32 	%p115, %r1252, 0;
	selp.f32 	%f319, %f126, %f125, %p115;
$L__BB6_158:
	mul.rn.f32 	%f127, %f319, %f319;
	and.b32  	%r1256, %r1822, 1;
	setp.eq.b32 	%p116, %r1256, 1;
	selp.f32 	%f128, 0f3F800000, %f319, %p116;
	fma.rn.f32 	%f129, %f127, %f128, 0f00000000;
	fma.rn.f32 	%f130, %f127, 0f37CBAC00, 0fBAB607ED;
	selp.f32 	%f131, %f130, 0fB94D4153, %p116;
	selp.f32 	%f132, 0f3D2AAABB, 0f3C0885E4, %p116;
	fma.rn.f32 	%f133, %f131, %f127, %f132;
	selp.f32 	%f134, 0fBEFFFFFF, 0fBE2AAAA8, %p116;
	fma.rn.f32 	%f135, %f133, %f127, %f134;
	fma.rn.f32 	%f136, %f135, %f129, %f128;
	and.b32  	%r1257, %r1822, 2;
	setp.eq.s32 	%p117, %r1257, 0;
	mov.f32 	%f137, 0f00000000;
	sub.f32 	%f138, %f137, %f136;
	selp.f32 	%f18, %f136, %f138, %p117;
	@%p2 bra 	$L__BB6_164;
	mov.b64 	%rd329, 0;
	mov.b32 	%r1823, 0;
	mov.u64 	%rd327, __cudart_i2opi_f;
	mov.u64 	%rd328, %rd3;
$L__BB6_160:
	.pragma "nounroll";
	ld.global.nc.u32 	%r1259, [%rd327];
	mad.wide.u32 	%rd168, %r1259, %r554, %rd329;
	shr.u64 	%rd329, %rd168, 32;
	st.local.u32 	[%rd328], %rd168;
	add.s32 	%r1823, %r1823, 1;
	add.s64 	%rd328, %rd328, 4;
	add.s64 	%rd327, %rd327, 4;
	setp.ne.s32 	%p118, %r1823, 6;
	@%p118 bra 	$L__BB6_160;
	setp.eq.s32 	%p119, %r555, 0;
	st.local.u32 	[%rd3+24], %rd329;
	ld.local.u32 	%r1824, [%rd18+24];
	ld.local.u32 	%r1825, [%rd18+20];
	@%p119 bra 	$L__BB6_163;
	shl.b32 	%r1260, %r1824, %r555;
	shr.u32 	%r1261, %r1825, %r556;
	add.s32 	%r1824, %r1261, %r1260;
	shl.b32 	%r1262, %r1825, %r555;
	ld.local.u32 	%r1263, [%rd18+16];
	shr.u32 	%r1264, %r1263, %r556;
	add.s32 	%r1825, %r1264, %r1262;
$L__BB6_163:
	setp.lt.s32 	%p120, %r553, 0;
	shr.u32 	%r1265, %r1824, 30;
	shf.l.wrap.b32 	%r1266, %r1825, %r1824, 2;
	shl.b32 	%r1267, %r1825, 2;
	shr.u32 	%r1268, %r1266, 31;
	add.s32 	%r1269, %r1268, %r1265;
	neg.s32 	%r1270, %r1269;
	selp.b32 	%r1826, %r1270, %r1269, %p120;
	xor.b32  	%r1271, %r1266, %r553;
	shr.s32 	%r1272, %r1266, 31;
	xor.b32  	%r1273, %r1272, %r1266;
	xor.b32  	%r1274, %r1272, %r1267;
	cvt.u64.u32 	%rd169, %r1273;
	shl.b64 	%rd170, %rd169, 32;
	cvt.u64.u32 	%rd171, %r1274;
	or.b64  	%rd172, %rd170, %rd171;
	cvt.rn.f64.s64 	%fd230, %rd172;
	mul.f64 	%fd231, %fd230, 0d3BF921FB54442D19;
	cvt.rn.f32.f64 	%f139, %fd231;
	neg.f32 	%f140, %f139;
	setp.lt.s32 	%p121, %r1271, 0;
	selp.f32 	%f320, %f140, %f139, %p121;
$L__BB6_164:
	setp.lt.f64 	%p122, %fd13, 0d0000000000000000;
	add.s32 	%r1275, %r1826, 1;
	mul.rn.f32 	%f141, %f320, %f320;
	and.b32  	%r1276, %r1826, 1;
	setp.eq.b32 	%p123, %r1276, 1;
	selp.f32 	%f142, %f320, 0f3F800000, %p123;
	fma.rn.f32 	%f143, %f141, %f142, 0f00000000;
	fma.rn.f32 	%f144, %f141, 0f37CBAC00, 0fBAB607ED;
	selp.f32 	%f145, 0fB94D4153, %f144, %p123;
	selp.f32 	%f146, 0f3C0885E4, 0f3D2AAABB, %p123;
	fma.rn.f32 	%f147, %f145, %f141, %f146;
	selp.f32 	%f148, 0fBE2AAAA8, 0fBEFFFFFF, %p123;
	fma.rn.f32 	%f149, %f147, %f141, %f148;
	fma.rn.f32 	%f150, %f149, %f143, %f142;
	and.b32  	%r1277, %r1275, 2;
	setp.eq.s32 	%p124, %r1277, 0;
	mov.f32 	%f151, 0f00000000;
	sub.f32 	%f152, %f151, %f150;
	selp.f32 	%f153, %f150, %f152, %p124;
	cvt.f64.f32 	%fd232, %f153;
	mul.f64 	%fd233, %fd29, %fd232;
	mul.f64 	%fd234, %fd21, %fd233;
	cvt.f64.f32 	%fd235, %f18;
	sub.f64 	%fd30, %fd234, %fd235;
	selp.f64 	%fd236, 0d3FF0000000000000, 0dBFF0000000000000, %p122;
	div.rn.f64 	%fd31, %fd236, %fd25;
	mov.u32 	%r1830, %r1834;
	mov.f32 	%f321, %f322;
	@%p3 bra 	$L__BB6_170;
	mov.b64 	%rd332, 0;
	mov.b32 	%r1827, 0;
	mov.u64 	%rd330, __cudart_i2opi_f;
	mov.u64 	%rd331, %rd2;
$L__BB6_166:
	.pragma "nounroll";
	ld.global.nc.u32 	%r1279, [%rd330];
	mad.wide.u32 	%rd175, %r1279, %r559, %rd332;
	shr.u64 	%rd332, %rd175, 32;
	st.local.u32 	[%rd331], %rd175;
	add.s32 	%r1827, %r1827, 1;
	add.s64 	%rd331, %rd331, 4;
	add.s64 	%rd330, %rd330, 4;
	setp.ne.s32 	%p125, %r1827, 6;
	@%p125 bra 	$L__BB6_166;
	setp.eq.s32 	%p126, %r560, 0;
	st.local.u32 	[%rd2+24], %rd332;
	ld.local.u32 	%r1828, [%rd19+24];
	ld.local.u32 	%r1829, [%rd19+20];
	@%p126 bra 	$L__BB6_169;
	shl.b32 	%r1280, %r1828, %r560;
	shr.u32 	%r1281, %r1829, %r561;
	add.s32 	%r1828, %r1281, %r1280;
	shl.b32 	%r1282, %r1829, %r560;
	ld.local.u32 	%r1283, [%rd19+16];
	shr.u32 	%r1284, %r1283, %r561;
	add.s32 	%r1829, %r1284, %r1282;
$L__BB6_169:
	setp.lt.s32 	%p127, %r558, 0;
	shr.u32 	%r1285, %r1828, 30;
	shf.l.wrap.b32 	%r1286, %r1829, %r1828, 2;
	shl.b32 	%r1287, %r1829, 2;
	shr.u32 	%r1288, %r1286, 31;
	add.s32 	%r1289, %r1288, %r1285;
	neg.s32 	%r1290, %r1289;
	selp.b32 	%r1830, %r1290, %r1289, %p127;
	xor.b32  	%r1291, %r1286, %r558;
	shr.s32 	%r1292, %r1286, 31;
	xor.b32  	%r1293, %r1292, %r1286;
	xor.b32  	%r1294, %r1292, %r1287;
	cvt.u64.u32 	%rd176, %r1293;
	shl.b64 	%rd177, %rd176, 32;
	cvt.u64.u32 	%rd178, %r1294;
	or.b64  	%rd179, %rd177, %rd178;
	cvt.rn.f64.s64 	%fd237, %rd179;
	mul.f64 	%fd238, %fd237, 0d3BF921FB54442D19;
	cvt.rn.f32.f64 	%f154, %fd238;
	neg.f32 	%f155, %f154;
	setp.lt.s32 	%p128, %r1291, 0;
	selp.f32 	%f321, %f155, %f154, %p128;
$L__BB6_170:
	mul.rn.f32 	%f156, %f321, %f321;
	and.b32  	%r1295, %r1830, 1;
	setp.eq.b32 	%p129, %r1295, 1;
	selp.f32 	%f157, 0f3F800000, %f321, %p129;
	fma.rn.f32 	%f158, %f156, %f157, 0f00000000;
	fma.rn.f32 	%f159, %f156, 0f37CBAC00, 0fBAB607ED;
	selp.f32 	%f160, %f159, 0fB94D4153, %p129;
	selp.f32 	%f161, 0f3D2AAABB, 0f3C0885E4, %p129;
	fma.rn.f32 	%f162, %f160, %f156, %f161;
	selp.f32 	%f163, 0fBEFFFFFF, 0fBE2AAAA8, %p129;
	fma.rn.f32 	%f164, %f162, %f156, %f163;
	fma.rn.f32 	%f165, %f164, %f158, %f157;
	and.b32  	%r1296, %r1830, 2;
	setp.eq.s32 	%p130, %r1296, 0;
	mov.f32 	%f166, 0f00000000;
	sub.f32 	%f167, %f166, %f165;
	selp.f32 	%f23, %f165, %f167, %p130;
	@%p3 bra 	$L__BB6_176;
	mov.b64 	%rd333, 0;
	mov.b32 	%r1831, 0;
	mov.u64 	%rd182, __cudart_i2opi_f;
$L__BB6_172:
	.pragma "nounroll";
	mul.wide.u32 	%rd181, %r1831, 4;
	add.s64 	%rd183, %rd182, %rd181;
	ld.global.nc.u32 	%r1298, [%rd183];
	mad.wide.u32 	%rd184, %r1298, %r559, %rd333;
	shr.u64 	%rd333, %rd184, 32;
	add.s64 	%rd185, %rd1, %rd181;
	st.local.u32 	[%rd185], %rd184;
	add.s32 	%r1831, %r1831, 1;
	setp.ne.s32 	%p131, %r1831, 6;
	@%p131 bra 	$L__BB6_172;
	setp.eq.s32 	%p132, %r560, 0;
	st.local.u32 	[%rd1+24], %rd333;
	ld.local.u32 	%r1832, [%rd20+24];
	ld.local.u32 	%r1833, [%rd20+20];
	@%p132 bra 	$L__BB6_175;
	shl.b32 	%r1299, %r1832, %r560;
	shr.u32 	%r1300, %r1833, %r561;
	add.s32 	%r1832, %r1300, %r1299;
	shl.b32 	%r1301, %r1833, %r560;
	ld.local.u32 	%r1302, [%rd20+16];
	shr.u32 	%r1303, %r1302, %r561;
	add.s32 	%r1833, %r1303, %r1301;
$L__BB6_175:
	setp.lt.s32 	%p133, %r558, 0;
	shr.u32 	%r1304, %r1832, 30;
	shf.l.wrap.b32 	%r1305, %r1833, %r1832, 2;
	shl.b32 	%r1306, %r1833, 2;
	shr.u32 	%r1307, %r1305, 31;
	add.s32 	%r1308, %r1307, %r1304;
	neg.s32 	%r1309, %r1308;
	selp.b32 	%r1834, %r1309, %r1308, %p133;
	xor.b32  	%r1310, %r1305, %r558;
	shr.s32 	%r1311, %r1305, 31;
	xor.b32  	%r1312, %r1311, %r1305;
	xor.b32  	%r1313, %r1311, %r1306;
	cvt.u64.u32 	%rd186, %r1312;
	shl.b64 	%rd187, %rd186, 32;
	cvt.u64.u32 	%rd188, %r1313;
	or.b64  	%rd189, %rd187, %rd188;
	cvt.rn.f64.s64 	%fd239, %rd189;
	mul.f64 	%fd240, %fd239, 0d3BF921FB54442D19;
	cvt.rn.f32.f64 	%f168, %fd240;
	neg.f32 	%f169, %f168;
	setp.lt.s32 	%p134, %r1310, 0;
	selp.f32 	%f322, %f169, %f168, %p134;
$L__BB6_176:
	ld.param.u32 	%r1512, [_Z14optimizeKernelIN4util9EggholderILi2EEELi2ELj128EEvddPdPiS3_S3_ii_param_7];
	add.s32 	%r1314, %r1834, 1;
	mul.rn.f32 	%f170, %f322, %f322;
	and.b32  	%r1315, %r1834, 1;
	setp.eq.b32 	%p135, %r1315, 1;
	selp.f32 	%f171, %f322, 0f3F800000, %p135;
	fma.rn.f32 	%f172, %f170, %f171, 0f00000000;
	fma.rn.f32 	%f173, %f170, 0f37CBAC00, 0fBAB607ED;
	selp.f32 	%f174, 0fB94D4153, %f173, %p135;
	selp.f32 	%f175, 0f3C0885E4, 0f3D2AAABB, %p135;
	fma.rn.f32 	%f176, %f174, %f170, %f175;
	selp.f32 	%f177, 0fBE2AAAA8, 0fBEFFFFFF, %p135;
	fma.rn.f32 	%f178, %f176, %f170, %f177;
	fma.rn.f32 	%f179, %f178, %f172, %f171;
	and.b32  	%r1316, %r1314, 2;
	setp.eq.s32 	%p136, %r1316, 0;
	mov.f32 	%f180, 0f00000000;
	sub.f32 	%f181, %f180, %f179;
	selp.f32 	%f182, %f179, %f181, %p136;
	cvt.f64.f32 	%fd241, %f182;
	mul.f64 	%fd242, %fd31, %fd241;
	cvt.f64.f32 	%fd243, %f23;
	mul.f64 	%fd244, %fd24, %fd242;
	fma.rn.f64 	%fd245, %fd243, 0d0000000000000000, %fd244;
	add.f64 	%fd541, %fd30, %fd245;
	setp.lt.s32 	%p137, %r1512, 1;
	@%p137 bra 	$L__BB6_254;
	mov.b32 	%r1835, 0;
	mov.f64 	%fd540, 0d3FF0000000000000;
	mov.f64 	%fd538, 0d0000000000000000;
	mov.u64 	%rd200, $str$2;
	mov.f64 	%fd539, %fd538;
	mov.f64 	%fd543, %fd540;
$L__BB6_178:
	mul.f64 	%fd248, %fd541, %fd541;
	fma.rn.f64 	%fd249, %fd542, %fd542, %fd248;
	sqrt.rn.f64 	%fd250, %fd249;
	setp.geu.f64 	%p138, %fd250, 0d3E45798EE2308C3A;
	@%p138 bra 	$L__BB6_180;
	mov.u64 	%rd292, $str$1;
	cvta.global.u64 	%rd293, %rd292;
	{ // callseq 43, 0
	.param .b64 param0;
	st.param.b64 	[param0], %rd293;
	.param .b64 param1;
	st.param.b64 	[param1], 0;
	.param .b32 retval0;
	call.uni (retval0), 
	vprintf, 
	(
	param0, 
	param1
	);
	ld.param.b32 	%r1499, [retval0];
	} // callseq 43
	bra.uni 	$L__BB6_254;
$L__BB6_180:
	fma.rn.f64 	%fd252, %fd540, %fd542, 0d0000000000000000;
	fma.rn.f64 	%fd42, %fd539, %fd541, %fd252;
	fma.rn.f64 	%fd253, %fd538, %fd542, 0d0000000000000000;
	fma.rn.f64 	%fd43, %fd543, %fd541, %fd253;
	mul.f64 	%fd254, %fd42, %fd542;
	mov.f64 	%fd255, 0d0000000000000000;
	sub.f64 	%fd256, %fd255, %fd254;
	mul.f64 	%fd257, %fd43, %fd541;
	sub.f64 	%fd44, %fd256, %fd257;
	mov.f64 	%fd548, 0d3FF0000000000000;
	mov.b32 	%r1836, 0;
$L__BB6_181:
	mul.f64 	%fd258, %fd42, %fd548;
	sub.f64 	%fd46, %fd537, %fd258;
	mul.f64 	%fd259, %fd43, %fd548;
	sub.f64 	%fd260, %fd536, %fd259;
	add.f64 	%fd47, %fd260, 0d4047800000000000;
	fma.rn.f64 	%fd261, %fd46, 0d3FE0000000000000, %fd260;
	add.f64 	%fd262, %fd261, 0d4047800000000000;
	abs.f64 	%fd263, %fd262;
	sqrt.rn.f64 	%fd48, %fd263;
	abs.f64 	%fd49, %fd48;
	setp.neu.f64 	%p139, %fd49, 0d7FF0000000000000;
	@%p139 bra 	$L__BB6_183;
	mov.f64 	%fd269, 0d0000000000000000;
	mul.rn.f64 	%fd546, %fd48, %fd269;
	mov.b32 	%r1837, 0;
	bra.uni 	$L__BB6_185;
$L__BB6_183:
	mul.f64 	%fd264, %fd48, 0d3FE45F306DC9C883;
	cvt.rni.s32.f64 	%r1837, %fd264;
	cvt.rn.f64.s32 	%fd265, %r1837;
	fma.rn.f64 	%fd266, %fd265, 0dBFF921FB54442D18, %fd48;
	fma.rn.f64 	%fd267, %fd265, 0dBC91A62633145C00, %fd266;
	fma.rn.f64 	%fd546, %fd265, 0dB97B839A252049C0, %fd267;
	setp.ltu.f64 	%p140, %fd49, 0d41E0000000000000;
	@%p140 bra 	$L__BB6_185;
	{ // callseq 38, 0
	.param .b64 param0;
	st.param.f64 	[param0], %fd48;
	.param .align 16 .b8 retval0[16];
	call.uni (retval0), 
	__internal_trig_reduction_slowpathd, 
	(
	param0
	);
	ld.param.f64 	%fd546, [retval0];
	ld.param.b32 	%r1837, [retval0+8];
	} // callseq 38
$L__BB6_185:
	shl.b32 	%r1321, %r1837, 6;
	cvt.u64.u32 	%rd190, %r1321;
	and.b64  	%rd191, %rd190, 64;
	add.s64 	%rd193, %rd118, %rd191;
	mul.rn.f64 	%fd270, %fd546, %fd546;
	and.b32  	%r1322, %r1837, 1;
	setp.eq.b32 	%p141, %r1322, 1;
	selp.f64 	%fd271, 0dBDA8FF8320FD8164, 0d3DE5DB65F9785EBA, %p141;
	ld.global.nc.v2.f64 	{%fd272, %fd273}, [%rd193];
	fma.rn.f64 	%fd274, %fd271, %fd270, %fd272;
	fma.rn.f64 	%fd275, %fd274, %fd270, %fd273;
	ld.global.nc.v2.f64 	{%fd276, %fd277}, [%rd193+16];
	fma.rn.f64 	%fd278, %fd275, %fd270, %fd276;
	fma.rn.f64 	%fd279, %fd278, %fd270, %fd277;
	ld.global.nc.v2.f64 	{%fd280, %fd281}, [%rd193+32];
	fma.rn.f64 	%fd282, %fd279, %fd270, %fd280;
	fma.rn.f64 	%fd283, %fd282, %fd270, %fd281;
	fma.rn.f64 	%fd284, %fd283, %fd546, %fd546;
	fma.rn.f64 	%fd285, %fd283, %fd270, 0d3FF0000000000000;
	selp.f64 	%fd286, %fd285, %fd284, %p141;
	and.b32  	%r1323, %r1837, 2;
	setp.eq.s32 	%p142, %r1323, 0;
	mov.f64 	%fd287, 0d0000000000000000;
	sub.f64 	%fd288, %fd287, %fd286;
	selp.f64 	%fd54, %fd286, %fd288, %p142;
	sub.f64 	%fd289, %fd46, %fd47;
	abs.f64 	%fd290, %fd289;
	sqrt.rn.f64 	%fd55, %fd290;
	abs.f64 	%fd56, %fd55;
	setp.neu.f64 	%p143, %fd56, 0d7FF0000000000000;
	@%p143 bra 	$L__BB6_187;
	mov.f64 	%fd296, 0d0000000000000000;
	mul.rn.f64 	%fd547, %fd55, %fd296;
	mov.b32 	%r1838, 0;
	bra.uni 	$L__BB6_189;
$L__BB6_187:
	mul.f64 	%fd291, %fd55, 0d3FE45F306DC9C883;
	cvt.rni.s32.f64 	%r1838, %fd291;
	cvt.rn.f64.s32 	%fd292, %r1838;
	fma.rn.f64 	%fd293, %fd292, 0dBFF921FB54442D18, %fd55;
	fma.rn.f64 	%fd294, %fd292, 0dBC91A62633145C00, %fd293;
	fma.rn.f64 	%fd547, %fd292, 0dB97B839A252049C0, %fd294;
	setp.ltu.f64 	%p144, %fd56, 0d41E0000000000000;
	@%p144 bra 	$L__BB6_189;
	{ // callseq 39, 0
	.param .b64 param0;
	st.param.f64 	[param0], %fd55;
	.param .align 16 .b8 retval0[16];
	call.uni (retval0), 
	__internal_trig_reduction_slowpathd, 
	(
	param0
	);
	ld.param.f64 	%fd547, [retval0];
	ld.param.b32 	%r1838, [retval0+8];
	} // callseq 39
$L__BB6_189:
	shl.b32 	%r1326, %r1838, 6;
	cvt.u64.u32 	%rd194, %r1326;
	and.b64  	%rd195, %rd194, 64;
	add.s64 	%rd197, %rd118, %rd195;
	mul.rn.f64 	%fd297, %fd547, %fd547;
	and.b32  	%r1327, %r1838, 1;
	setp.eq.b32 	%p145, %r1327, 1;
	selp.f64 	%fd298, 0dBDA8FF8320FD8164, 0d3DE5DB65F9785EBA, %p145;
	ld.global.nc.v2.f64 	{%fd299, %fd300}, [%rd197];
	fma.rn.f64 	%fd301, %fd298, %fd297, %fd299;
	fma.rn.f64 	%fd302, %fd301, %fd297, %fd300;
	ld.global.nc.v2.f64 	{%fd303, %fd304}, [%rd197+16];
	fma.rn.f64 	%fd305, %fd302, %fd297, %fd303;
	fma.rn.f64 	%fd306, %fd305, %fd297, %fd304;
	ld.global.nc.v2.f64 	{%fd307, %fd308}, [%rd197+32];
	fma.rn.f64 	%fd309, %fd306, %fd297, %fd307;
	fma.rn.f64 	%fd310, %fd309, %fd297, %fd308;
	fma.rn.f64 	%fd311, %fd310, %fd547, %fd547;
	fma.rn.f64 	%fd312, %fd310, %fd297, 0d3FF0000000000000;
	selp.f64 	%fd313, %fd312, %fd311, %p145;
	and.b32  	%r1328, %r1838, 2;
	setp.eq.s32 	%p146, %r1328, 0;
	mov.f64 	%fd314, 0d0000000000000000;
	sub.f64 	%fd315, %fd314, %fd313;
	selp.f64 	%fd316, %fd313, %fd315, %p146;
	neg.f64 	%fd317, %fd46;
	mul.f64 	%fd318, %fd316, %fd317;
	mul.f64 	%fd319, %fd47, %fd54;
	sub.f64 	%fd320, %fd318, %fd319;
	mul.f64 	%fd321, %fd548, 0d3FD3333333333333;
	fma.rn.f64 	%fd322, %fd44, %fd321, %fd544;
	setp.le.f64 	%p147, %fd320, %fd322;
	@%p147 bra 	$L__BB6_191;
	mul.f64 	%fd548, %fd548, 0d3FE0000000000000;
	add.s32 	%r1836, %r1836, 1;
	setp.ne.s32 	%p148, %r1836, 20;
	@%p148 bra 	$L__BB6_181;
$L__BB6_191:
	setp.neu.f64 	%p149, %fd548, 0d0000000000000000;
	@%p149 bra 	$L__BB6_193;
	cvta.to.local.u64 	%rd199, %rd99;
	st.local.u32 	[%rd199], %r1835;
	cvta.global.u64 	%rd201, %rd200;
	{ // callseq 40, 0
	.param .b64 param0;
	st.param.b64 	[param0], %rd201;
	.param .b64 param1;
	st.param.b64 	[param1], %rd99;
	.param .b32 retval0;
	call.uni (retval0), 
	vprintf, 
	(
	param0, 
	param1
	);
	ld.param.b32 	%r1329, [retval0];
	} // callseq 40
	mov.f64 	%fd548, 0d3F50624DD2F1A9FC;
$L__BB6_193:
	mul.f64 	%fd324, %fd42, %fd548;
	sub.f64 	%fd64, %fd537, %fd324;
	mul.f64 	%fd325, %fd43, %fd548;
	sub.f64 	%fd65, %fd536, %fd325;
	add.f64 	%fd66, %fd65, 0d4047800000000000;
	fma.rn.f64 	%fd326, %fd64, 0d3FE0000000000000, %fd65;
	add.f64 	%fd67, %fd326, 0d4047800000000000;
	abs.f64 	%fd327, %fd67;
	sqrt.rn.f64 	%fd68, %fd327;
	abs.f64 	%fd69, %fd68;
	setp.neu.f64 	%p150, %fd69, 0d7FF0000000000000;
	@%p150 bra 	$L__BB6_195;
	mov.f64 	%fd333, 0d0000000000000000;
	mul.rn.f64 	%fd550, %fd68, %fd333;
	mov.b32 	%r1839, 0;
	bra.uni 	$L__BB6_197;
$L__BB6_195:
	mul.f64 	%fd328, %fd68, 0d3FE45F306DC9C883;
	cvt.rni.s32.f64 	%r1839, %fd328;
	cvt.rn.f64.s32 	%fd329, %r1839;
	fma.rn.f64 	%fd330, %fd329, 0dBFF921FB54442D18, %fd68;
	fma.rn.f64 	%fd331, %fd329, 0dBC91A62633145C00, %fd330;
	fma.rn.f64 	%fd550, %fd329, 0dB97B839A252049C0, %fd331;
	setp.ltu.f64 	%p151, %fd69, 0d41E0000000000000;
	@%p151 bra 	$L__BB6_197;
	{ // callseq 41, 0
	.param .b64 param0;
	st.param.f64 	[param0], %fd68;
	.param .align 16 .b8 retval0[16];
	call.uni (retval0), 
	__internal_trig_reduction_slowpathd, 
	(
	param0
	);
	ld.param.f64 	%fd550, [retval0];
	ld.param.b32 	%r1839, [retval0+8];
	} // callseq 41
$L__BB6_197:
	shl.b32 	%r1333, %r1839, 6;
	cvt.u64.u32 	%rd202, %r1333;
	and.b64  	%rd203, %rd202, 64;
	add.s64 	%rd205, %rd118, %rd203;
	mul.rn.f64 	%fd334, %fd550, %fd550;
	and.b32  	%r1334, %r1839, 1;
	setp.eq.b32 	%p152, %r1334, 1;
	selp.f64 	%fd335, 0dBDA8FF8320FD8164, 0d3DE5DB65F9785EBA, %p152;
	ld.global.nc.v2.f64 	{%fd336, %fd337}, [%rd205];
	fma.rn.f64 	%fd338, %fd335, %fd334, %fd336;
	fma.rn.f64 	%fd339, %fd338, %fd334, %fd337;
	ld.global.nc.v2.f64 	{%fd340, %fd341}, [%rd205+16];
	fma.rn.f64 	%fd342, %fd339, %fd334, %fd340;
	fma.rn.f64 	%fd343, %fd342, %fd334, %fd341;
	ld.global.nc.v2.f64 	{%fd344, %fd345}, [%rd205+32];
	fma.rn.f64 	%fd346, %fd343, %fd334, %fd344;
	fma.rn.f64 	%fd347, %fd346, %fd334, %fd345;
	fma.rn.f64 	%fd348, %fd347, %fd550, %fd550;
	fma.rn.f64 	%fd349, %fd347, %fd334, 0d3FF0000000000000;
	selp.f64 	%fd350, %fd349, %fd348, %p152;
	and.b32  	%r1335, %r1839, 2;
	setp.eq.s32 	%p153, %r1335, 0;
	mov.f64 	%fd351, 0d0000000000000000;
	sub.f64 	%fd352, %fd351, %fd350;
	selp.f64 	%fd74, %fd350, %fd352, %p153;
	sub.f64 	%fd75, %fd64, %fd66;
	abs.f64 	%fd353, %fd75;
	sqrt.rn.f64 	%fd76, %fd353;
	abs.f64 	%fd77, %fd76;
	setp.neu.f64 	%p154, %fd77, 0d7FF0000000000000;
	@%p154 bra 	$L__BB6_199;
	mov.f64 	%fd359, 0d0000000000000000;
	mul.rn.f64 	%fd551, %fd76, %fd359;
	mov.b32 	%r1840, 0;
	bra.uni 	$L__BB6_201;
$L__BB6_199:
	mul.f64 	%fd354, %fd76, 0d3FE45F306DC9C883;
	cvt.rni.s32.f64 	%r1840, %fd354;
	cvt.rn.f64.s32 	%fd355, %r1840;
	fma.rn.f64 	%fd356, %fd355, 0dBFF921FB54442D18, %fd76;
	fma.rn.f64 	%fd357, %fd355, 0dBC91A62633145C00, %fd356;
	fma.rn.f64 	%fd551, %fd355, 0dB97B839A252049C0, %fd357;
	setp.ltu.f64 	%p155, %fd77, 0d41E0000000000000;
	@%p155 bra 	$L__BB6_201;
	{ // callseq 42, 0
	.param .b64 param0;
	st.param.f64 	[param0], %fd76;
	.param .align 16 .b8 retval0[16];
	call.uni (retval0), 
	__internal_trig_reduction_slowpathd, 
	(
	param0
	);
	ld.param.f64 	%fd551, [retval0];
	ld.param.b32 	%r1840, [retval0+8];
	} // callseq 42
$L__BB6_201:
	shl.b32 	%r1338, %r1840, 6;
	cvt.u64.u32 	%rd206, %r1338;
	and.b64  	%rd207, %rd206, 64;
	add.s64 	%rd209, %rd118, %rd207;
	mul.rn.f64 	%fd360, %fd551, %fd551;
	and.b32  	%r1339, %r1840, 1;
	setp.eq.b32 	%p156, %r1339, 1;
	selp.f64 	%fd361, 0dBDA8FF8320FD8164, 0d3DE5DB65F9785EBA, %p156;
	ld.global.nc.v2.f64 	{%fd362, %fd363}, [%rd209];
	fma.rn.f64 	%fd364, %fd361, %fd360, %fd362;
	fma.rn.f64 	%fd365, %fd364, %fd360, %fd363;
	ld.global.nc.v2.f64 	{%fd366, %fd367}, [%rd209+16];
	fma.rn.f64 	%fd368, %fd365, %fd360, %fd366;
	fma.rn.f64 	%fd369, %fd368, %fd360, %fd367;
	ld.global.nc.v2.f64 	{%fd370, %fd371}, [%rd209+32];
	fma.rn.f64 	%fd372, %fd369, %fd360, %fd370;
	fma.rn.f64 	%fd373, %fd372, %fd360, %fd371;
	fma.rn.f64 	%fd374, %fd373, %fd551, %fd551;
	fma.rn.f64 	%fd375, %fd373, %fd360, 0d3FF0000000000000;
	selp.f64 	%fd376, %fd375, %fd374, %p156;
	and.b32  	%r1340, %r1840, 2;
	setp.eq.s32 	%p157, %r1340, 0;
	mov.f64 	%fd377, 0d0000000000000000;
	sub.f64 	%fd378, %fd377, %fd376;
	selp.f64 	%fd379, %fd376, %fd378, %p157;
	neg.f64 	%fd380, %fd64;
	mul.f64 	%fd381, %fd379, %fd380;
	mul.f64 	%fd383, %fd66, %fd74;
	sub.f64 	%fd82, %fd381, %fd383;
	sub.f64 	%fd83, %fd377, %fd66;
	mul.f64 	%fd84, %fd64, 0d0000000000000000;
	setp.lt.f64 	%p158, %fd67, 0d0000000000000000;
	neg.f64 	%fd384, %fd67;
	selp.f64 	%fd385, %fd384, %fd67, %p158;
	cvt.rn.f32.f64 	%f183, %fd385;
	sqrt.rn.f32 	%f184, %f183;
	cvt.f64.f32 	%fd386, %f184;
	add.f64 	%fd85, %fd386, %fd386;
	mul.f32 	%f185, %f184, 0f3F22F983;
	cvt.rni.s32.f32 	%r1341, %f185;
	cvt.rn.f32.s32 	%f186, %r1341;
	fma.rn.f32 	%f187, %f186, 0fBFC90FDA, %f184;
	fma.rn.f32 	%f188, %f186, 0fB3A22168, %f187;
	fma.rn.f32 	%f189, %f186, 0fA7C234C5, %f188;
	abs.f32 	%f190, %f184;
	setp.ltu.f32 	%p159, %f190, 0f47CE4780;
	setp.eq.f32 	%p160, %f190, 0f7F800000;
	mov.b32 	%r659, %f184;
	shr.u32 	%r1342, %r659, 23;
	and.b32  	%r1343, %r1342, 224;
	add.s32 	%r1344, %r1343, -128;
	shr.u32 	%r1345, %r1344, 5;
	and.b32  	%r660, %r1342, 31;
	mul.wide.u32 	%rd210, %r1345, 4;
	sub.s64 	%rd65, %rd4, %rd210;
	mov.f32 	%f191, 0f00000000;
	mul.rn.f32 	%f192, %f184, %f191;
	sub.s64 	%rd66, %rd3, %rd210;
	setp.lt.f64 	%p161, %fd75, 0d0000000000000000;
	neg.f64 	%fd387, %fd75;
	selp.f64 	%fd388, %fd387, %fd75, %p161;
	cvt.rn.f32.f64 	%f193, %fd388;
	sqrt.rn.f32 	%f194, %f193;
	cvt.f64.f32 	%fd389, %f194;
	add.f64 	%fd86, %fd389, %fd389;
	mul.f32 	%f195, %f194, 0f3F22F983;
	cvt.rni.s32.f32 	%r661, %f195;
	cvt.rn.f32.s32 	%f196, %r661;
	fma.rn.f32 	%f197, %f196, 0fBFC90FDA, %f194;
	fma.rn.f32 	%f198, %f196, 0fB3A22168, %f197;
	fma.rn.f32 	%f26, %f196, 0fA7C234C5, %f198;
	abs.f32 	%f27, %f194;
	mov.b32 	%r662, %f194;
	shr.u32 	%r1346, %r662, 23;
	and.b32  	%r1347, %r1346, 224;
	add.s32 	%r1348, %r1347, -128;
	shr.u32 	%r1349, %r1348, 5;
	and.b32  	%r663, %r1346, 31;
	mul.wide.u32 	%rd211, %r1349, 4;
	sub.s64 	%rd67, %rd2, %rd211;
	mul.rn.f32 	%f28, %f194, %f191;
	sub.s64 	%rd68, %rd1, %rd211;
	mov.f64 	%fd390, 0d4000000000000000;
	sub.f64 	%fd391, %fd390, %fd84;
	fma.rn.f64 	%fd392, %fd391, 0d3FD0000000000000, 0d0000000000000000;
	neg.f64 	%fd393, %fd392;
	selp.f64 	%fd87, %fd393, %fd392, %p158;
	or.pred  	%p4, %p159, %p160;
	selp.b32 	%r1864, %r1341, 0, %p159;
	selp.f32 	%f328, %f189, %f192, %p159;
	mov.u32 	%r1844, %r1864;
	mov.f32 	%f323, %f328;
	@%p4 bra 	$L__BB6_207;
	mov.b64 	%rd336, 0;
	mov.b32 	%r1841, 0;
	mov.u64 	%rd334, __cudart_i2opi_f;
	mov.u64 	%rd335, %rd4;
$L__BB6_203:
	.pragma "nounroll";
	ld.global.nc.u32 	%r1351, [%rd334];
	shl.b32 	%r1352, %r659, 8;
	or.b32  	%r1353, %r1352, -2147483648;
	mad.wide.u32 	%rd214, %r1351, %r1353, %rd336;
	shr.u64 	%rd336, %rd214, 32;
	st.local.u32 	[%rd335], %rd214;
	add.s32 	%r1841, %r1841, 1;
	add.s64 	%rd335, %rd335, 4;
	add.s64 	%rd334, %rd334, 4;
	setp.ne.s32 	%p162, %r1841, 6;
	@%p162 bra 	$L__BB6_203;
	setp.eq.s32 	%p163, %r660, 0;
	st.local.u32 	[%rd4+24], %rd336;
	ld.local.u32 	%r1842, [%rd65+24];
	ld.local.u32 	%r1843, [%rd65+20];
	@%p163 bra 	$L__BB6_206;
	shf.l.wrap.b32 	%r1842, %r1843, %r1842, %r660;
	ld.local.u32 	%r1354, [%rd65+16];
	shf.l.wrap.b32 	%r1843, %r1354, %r1843, %r660;
$L__BB6_206:
	setp.lt.s32 	%p164, %r659, 0;
	shr.u32 	%r1355, %r1842, 30;
	shf.l.wrap.b32 	%r1356, %r1843, %r1842, 2;
	shl.b32 	%r1357, %r1843, 2;
	shr.u32 	%r1358, %r1356, 31;
	add.s32 	%r1359, %r1358, %r1355;
	neg.s32 	%r1360, %r1359;
	selp.b32 	%r1844, %r1360, %r1359, %p164;
	xor.b32  	%r1361, %r1356, %r659;
	shr.s32 	%r1362, %r1356, 31;
	xor.b32  	%r1363, %r1362, %r1356;
	xor.b32  	%r1364, %r1362, %r1357;
	cvt.u64.u32 	%rd215, %r1363;
	shl.b64 	%rd216, %rd215, 32;
	cvt.u64.u32 	%rd217, %r1364;
	or.b64  	%rd218, %rd216, %rd217;
	cvt.rn.f64.s64 	%fd394, %rd218;
	mul.f64 	%fd395, %fd394, 0d3BF921FB54442D19;
	cvt.rn.f32.f64 	%f199, %fd395;
	neg.f32 	%f200, %f199;
	setp.lt.s32 	%p165, %r1361, 0;
	selp.f32 	%f323, %f200, %f199, %p165;
$L__BB6_207:
	mul.rn.f32 	%f201, %f323, %f323;
	and.b32  	%r1365, %r1844, 1;
	setp.eq.b32 	%p166, %r1365, 1;
	selp.f32 	%f202, 0f3F800000, %f323, %p166;
	fma.rn.f32 	%f203, %f201, %f202, 0f00000000;
	fma.rn.f32 	%f204, %f201, 0f37CBAC00, 0fBAB607ED;
	selp.f32 	%f205, %f204, 0fB94D4153, %p166;
	selp.f32 	%f206, 0f3D2AAABB, 0f3C0885E4, %p166;
	fma.rn.f32 	%f207, %f205, %f201, %f206;
	selp.f32 	%f208, 0fBEFFFFFF, 0fBE2AAAA8, %p166;
	fma.rn.f32 	%f209, %f207, %f201, %f208;
	fma.rn.f32 	%f210, %f209, %f203, %f202;
	and.b32  	%r1366, %r1844, 2;
	setp.eq.s32 	%p167, %r1366, 0;
	mov.f32 	%f211, 0f00000000;
	sub.f32 	%f212, %f211, %f210;
	selp.f32 	%f32, %f210, %f212, %p167;
	mov.u32 	%r1848, %r1864;
	mov.f32 	%f324, %f328;
	@%p4 bra 	$L__BB6_213;
	mov.b64 	%rd337, 0;
	mov.b32 	%r1845, 0;
$L__BB6_209:
	.pragma "nounroll";
	mul.wide.u32 	%rd220, %r1845, 4;
	mov.u64 	%rd221, __cudart_i2opi_f;
	add.s64 	%rd222, %rd221, %rd220;
	ld.global.nc.u32 	%r1368, [%rd222];
	shl.b32 	%r1369, %r659, 8;
	or.b32  	%r1370, %r1369, -2147483648;
	mad.wide.u32 	%rd223, %r1368, %r1370, %rd337;
	shr.u64 	%rd337, %rd223, 32;
	add.s64 	%rd224, %rd3, %rd220;
	st.local.u32 	[%rd224], %rd223;
	add.s32 	%r1845, %r1845, 1;
	setp.ne.s32 	%p168, %r1845, 6;
	@%p168 bra 	$L__BB6_209;
	setp.eq.s32 	%p169, %r660, 0;
	st.local.u32 	[%rd3+24], %rd337;
	ld.local.u32 	%r1846, [%rd66+24];
	ld.local.u32 	%r1847, [%rd66+20];
	@%p169 bra 	$L__BB6_212;
	shf.l.wrap.b32 	%r1846, %r1847, %r1846, %r660;
	ld.local.u32 	%r1371, [%rd66+16];
	shf.l.wrap.b32 	%r1847, %r1371, %r1847, %r660;
$L__BB6_212:
	setp.lt.s32 	%p170, %r659, 0;
	shr.u32 	%r1372, %r1846, 30;
	shf.l.wrap.b32 	%r1373, %r1847, %r1846, 2;
	shl.b32 	%r1374, %r1847, 2;
	shr.u32 	%r1375, %r1373, 31;
	add.s32 	%r1376, %r1375, %r1372;
	neg.s32 	%r1377, %r1376;
	selp.b32 	%r1848, %r1377, %r1376, %p170;
	xor.b32  	%r1378, %r1373, %r659;
	shr.s32 	%r1379, %r1373, 31;
	xor.b32  	%r1380, %r1379, %r1373;
	xor.b32  	%r1381, %r1379, %r1374;
	cvt.u64.u32 	%rd225, %r1380;
	shl.b64 	%rd226, %rd225, 32;
	cvt.u64.u32 	%rd227, %r1381;
	or.b64  	%rd228, %rd226, %rd227;
	cvt.rn.f64.s64 	%fd396, %rd228;
	mul.f64 	%fd397, %fd396, 0d3BF921FB54442D19;
	cvt.rn.f32.f64 	%f213, %fd397;
	neg.f32 	%f214, %f213;
	setp.lt.s32 	%p171, %r1378, 0;
	selp.f32 	%f324, %f214, %f213, %p171;
$L__BB6_213:
	setp.eq.f32 	%p172, %f27, 0f7F800000;
	setp.ltu.f32 	%p173, %f27, 0f47CE4780;
	add.s32 	%r1382, %r1848, 1;
	mul.rn.f32 	%f215, %f324, %f324;
	and.b32  	%r1383, %r1848, 1;
	setp.eq.b32 	%p174, %r1383, 1;
	selp.f32 	%f216, %f324, 0f3F800000, %p174;
	fma.rn.f32 	%f217, %f215, %f216, 0f00000000;
	fma.rn.f32 	%f218, %f215, 0f37CBAC00, 0fBAB607ED;
	selp.f32 	%f219, 0fB94D4153, %f218, %p174;
	selp.f32 	%f220, 0f3C0885E4, 0f3D2AAABB, %p174;
	fma.rn.f32 	%f221, %f219, %f215, %f220;
	selp.f32 	%f222, 0fBE2AAAA8, 0fBEFFFFFF, %p174;
	fma.rn.f32 	%f223, %f221, %f215, %f222;
	fma.rn.f32 	%f224, %f223, %f217, %f216;
	and.b32  	%r1384, %r1382, 2;
	setp.eq.s32 	%p175, %r1384, 0;
	mov.f32 	%f225, 0f00000000;
	sub.f32 	%f226, %f225, %f224;
	selp.f32 	%f227, %f224, %f226, %p175;
	cvt.f64.f32 	%fd398, %f227;
	div.rn.f64 	%fd399, %fd87, %fd85;
	mul.f64 	%fd400, %fd399, %fd398;
	cvt.f64.f32 	%fd401, %f32;
	mul.f64 	%fd402, %fd83, %fd400;
	fma.rn.f64 	%fd88, %fd401, 0d0000000000000000, %fd402;
	or.pred  	%p5, %p173, %p172;
	selp.b32 	%r1872, %r661, 0, %p173;
	selp.f32 	%f330, %f26, %f28, %p173;
	mov.u32 	%r1852, %r1872;
	mov.f32 	%f325, %f330;
	@%p5 bra 	$L__BB6_219;
	mov.b64 	%rd338, 0;
	mov.b32 	%r1849, 0;
$L__BB6_215:
	.pragma "nounroll";
	mul.wide.u32 	%rd230, %r1849, 4;
	mov.u64 	%rd231, __cudart_i2opi_f;
	add.s64 	%rd232, %rd231, %rd230;
	ld.global.nc.u32 	%r1386, [%rd232];
	shl.b32 	%r1387, %r662, 8;
	or.b32  	%r1388, %r1387, -2147483648;
	mad.wide.u32 	%rd233, %r1386, %r1388, %rd338;
	shr.u64 	%rd338, %rd233, 32;
	add.s64 	%rd234, %rd2, %rd230;
	st.local.u32 	[%rd234], %rd233;
	add.s32 	%r1849, %r1849, 1;
	setp.ne.s32 	%p176, %r1849, 6;
	@%p176 bra 	$L__BB6_215;
	setp.eq.s32 	%p177, %r663, 0;
	st.local.u32 	[%rd2+24], %rd338;
	ld.local.u32 	%r1850, [%rd67+24];
	ld.local.u32 	%r1851, [%rd67+20];
	@%p177 bra 	$L__BB6_218;
	shf.l.wrap.b32 	%r1850, %r1851, %r1850, %r663;
	ld.local.u32 	%r1389, [%rd67+16];
	shf.l.wrap.b32 	%r1851, %r1389, %r1851, %r663;
$L__BB6_218:
	setp.lt.s32 	%p178, %r662, 0;
	shr.u32 	%r1390, %r1850, 30;
	shf.l.wrap.b32 	%r1391, %r1851, %r1850, 2;
	shl.b32 	%r1392, %r1851, 2;
	shr.u32 	%r1393, %r1391, 31;
	add.s32 	%r1394, %r1393, %r1390;
	neg.s32 	%r1395, %r1394;
	selp.b32 	%r1852, %r1395, %r1394, %p178;
	xor.b32  	%r1396, %r1391, %r662;
	shr.s32 	%r1397, %r1391, 31;
	xor.b32  	%r1398, %r1397, %r1391;
	xor.b32  	%r1399, %r1397, %r1392;
	cvt.u64.u32 	%rd235, %r1398;
	shl.b64 	%rd236, %rd235, 32;
	cvt.u64.u32 	%rd237, %r1399;
	or.b64  	%rd238, %rd236, %rd237;
	cvt.rn.f64.s64 	%fd403, %rd238;
	mul.f64 	%fd404, %fd403, 0d3BF921FB54442D19;
	cvt.rn.f32.f64 	%f228, %fd404;
	neg.f32 	%f229, %f228;
	setp.lt.s32 	%p179, %r1396, 0;
	selp.f32 	%f325, %f229, %f228, %p179;
$L__BB6_219:
	mul.rn.f32 	%f230, %f325, %f325;
	and.b32  	%r1400, %r1852, 1;
	setp.eq.b32 	%p180, %r1400, 1;
	selp.f32 	%f231, 0f3F800000, %f325, %p180;
	fma.rn.f32 	%f232, %f230, %f231, 0f00000000;
	fma.rn.f32 	%f233, %f230, 0f37CBAC00, 0fBAB607ED;
	selp.f32 	%f234, %f233, 0fB94D4153, %p180;
	selp.f32 	%f235, 0f3D2AAABB, 0f3C0885E4, %p180;
	fma.rn.f32 	%f236, %f234, %f230, %f235;
	selp.f32 	%f237, 0fBEFFFFFF, 0fBE2AAAA8, %p180;
	fma.rn.f32 	%f238, %f236, %f230, %f237;
	fma.rn.f32 	%f239, %f238, %f232, %f231;
	and.b32  	%r1401, %r1852, 2;
	setp.eq.s32 	%p181, %r1401, 0;
	mov.f32 	%f240, 0f00000000;
	sub.f32 	%f241, %f240, %f239;
	selp.f32 	%f38, %f239, %f241, %p181;
	mov.u32 	%r1856, %r1872;
	mov.f32 	%f326, %f330;
	@%p5 bra 	$L__BB6_225;
	mov.b64 	%rd339, 0;
	mov.b32 	%r1853, 0;
$L__BB6_221:
	.pragma "nounroll";
	mul.wide.u32 	%rd240, %r1853, 4;
	mov.u64 	%rd241, __cudart_i2opi_f;
	add.s64 	%rd242, %rd241, %rd240;
	ld.global.nc.u32 	%r1403, [%rd242];
	shl.b32 	%r1404, %r662, 8;
	or.b32  	%r1405, %r1404, -2147483648;
	mad.wide.u32 	%rd243, %r1403, %r1405, %rd339;
	shr.u64 	%rd339, %rd243, 32;
	add.s64 	%rd244, %rd1, %rd240;
	st.local.u32 	[%rd244], %rd243;
	add.s32 	%r1853, %r1853, 1;
	setp.ne.s32 	%p182, %r1853, 6;
	@%p182 bra 	$L__BB6_221;
	setp.eq.s32 	%p183, %r663, 0;
	st.local.u32 	[%rd1+24], %rd339;
	ld.local.u32 	%r1854, [%rd68+24];
	ld.local.u32 	%r1855, [%rd68+20];
	@%p183 bra 	$L__BB6_224;
	shf.l.wrap.b32 	%r1854, %r1855, %r1854, %r663;
	ld.local.u32 	%r1406, [%rd68+16];
	shf.l.wrap.b32 	%r1855, %r1406, %r1855, %r663;
$L__BB6_224:
	setp.lt.s32 	%p184, %r662, 0;
	shr.u32 	%r1407, %r1854, 30;
	shf.l.wrap.b32 	%r1408, %r1855, %r1854, 2;
	shl.b32 	%r1409, %r1855, 2;
	shr.u32 	%r1410, %r1408, 31;
	add.s32 	%r1411, %r1410, %r1407;
	neg.s32 	%r1412, %r1411;
	selp.b32 	%r1856, %r1412, %r1411, %p184;
	xor.b32  	%r1413, %r1408, %r662;
	shr.s32 	%r1414, %r1408, 31;
	xor.b32  	%r1415, %r1414, %r1408;
	xor.b32  	%r1416, %r1414, %r1409;
	cvt.u64.u32 	%rd245, %r1415;
	shl.b64 	%rd246, %rd245, 32;
	cvt.u64.u32 	%rd247, %r1416;
	or.b64  	%rd248, %rd246, %rd247;
	cvt.rn.f64.s64 	%fd405, %rd248;
	mul.f64 	%fd406, %fd405, 0d3BF921FB54442D19;
	cvt.rn.f32.f64 	%f242, %fd406;
	neg.f32 	%f243, %f242;
	setp.lt.s32 	%p185, %r1413, 0;
	selp.f32 	%f326, %f243, %f242, %p185;
$L__BB6_225:
	add.s32 	%r1417, %r1856, 1;
	mul.rn.f32 	%f244, %f326, %f326;
	and.b32  	%r1418, %r1856, 1;
	setp.eq.b32 	%p187, %r1418, 1;
	selp.f32 	%f245, %f326, 0f3F800000, %p187;
	fma.rn.f32 	%f246, %f244, %f245, 0f00000000;
	fma.rn.f32 	%f247, %f244, 0f37CBAC00, 0fBAB607ED;
	selp.f32 	%f248, 0fB94D4153, %f247, %p187;
	selp.f32 	%f249, 0f3C0885E4, 0f3D2AAABB, %p187;
	fma.rn.f32 	%f250, %f248, %f244, %f249;
	selp.f32 	%f251, 0fBE2AAAA8, 0fBEFFFFFF, %p187;
	fma.rn.f32 	%f252, %f250, %f244, %f251;
	fma.rn.f32 	%f253, %f252, %f246, %f245;
	and.b32  	%r1419, %r1417, 2;
	setp.eq.s32 	%p188, %r1419, 0;
	mov.f32 	%f254, 0f00000000;
	sub.f32 	%f255, %f254, %f253;
	selp.f32 	%f256, %f253, %f255, %p188;
	cvt.f64.f32 	%fd407, %f256;
	selp.f64 	%fd408, 0dBFF0000000000000, 0d3FF0000000000000, %p161;
	div.rn.f64 	%fd409, %fd408, %fd86;
	mul.f64 	%fd410, %fd409, %fd407;
	mov.f64 	%fd411, 0d0000000000000000;
	sub.f64 	%fd412, %fd411, %fd64;
	mul.f64 	%fd413, %fd412, %fd410;
	cvt.f64.f32 	%fd414, %f38;
	sub.f64 	%fd415, %fd413, %fd414;
	add.f64 	%fd89, %fd88, %fd415;
	sub.f64 	%fd416, %fd411, %fd84;
	fma.rn.f64 	%fd417, %fd416, 0d3FD0000000000000, 0d3FF0000000000000;
	neg.f64 	%fd418, %fd417;
	selp.f64 	%fd419, %fd418, %fd417, %p158;
	div.rn.f64 	%fd90, %fd419, %fd85;
	mov.u32 	%r1860, %r1864;
	mov.f32 	%f327, %f328;
	@%p4 bra 	$L__BB6_231;
	mov.b64 	%rd340, 0;
	mov.b32 	%r1857, 0;
$L__BB6_227:
	.pragma "nounroll";
	mul.wide.u32 	%rd250, %r1857, 4;
	mov.u64 	%rd251, __cudart_i2opi_f;
	add.s64 	%rd252, %rd251, %rd250;
	ld.global.nc.u32 	%r1421, [%rd252];
	shl.b32 	%r1422, %r659, 8;
	or.b32  	%r1423, %r1422, -2147483648;
	mad.wide.u32 	%rd253, %r1421, %r1423, %rd340;
	shr.u64 	%rd340, %rd253, 32;
	add.s64 	%rd254, %rd4, %rd250;
	st.local.u32 	[%rd254], %rd253;
	add.s32 	%r1857, %r1857, 1;
	setp.ne.s32 	%p190, %r1857, 6;
	@%p190 bra 	$L__BB6_227;
	setp.eq.s32 	%p191, %r660, 0;
	st.local.u32 	[%rd4+24], %rd340;
	ld.local.u32 	%r1858, [%rd65+24];
	ld.local.u32 	%r1859, [%rd65+20];
	@%p191 bra 	$L__BB6_230;
	shf.l.wrap.b32 	%r1858, %r1859, %r1858, %r660;
	ld.local.u32 	%r1424, [%rd65+16];
	shf.l.wrap.b32 	%r1859, %r1424, %r1859, %r660;
$L__BB6_230:
	setp.lt.s32 	%p192, %r659, 0;
	shr.u32 	%r1425, %r1858, 30;
	shf.l.wrap.b32 	%r1426, %r1859, %r1858, 2;
	shl.b32 	%r1427, %r1859, 2;
	shr.u32 	%r1428, %r1426, 31;
	add.s32 	%r1429, %r1428, %r1425;
	neg.s32 	%r1430, %r1429;
	selp.b32 	%r1860, %r1430, %r1429, %p192;
	xor.b32  	%r1431, %r1426, %r659;
	shr.s32 	%r1432, %r1426, 31;
	xor.b32  	%r1433, %r1432, %r1426;
	xor.b32  	%r1434, %r1432, %r1427;
	cvt.u64.u32 	%rd255, %r1433;
	shl.b64 	%rd256, %rd255, 32;
	cvt.u64.u32 	%rd257, %r1434;
	or.b64  	%rd258, %rd256, %rd257;
	cvt.rn.f64.s64 	%fd420, %rd258;
	mul.f64 	%fd421, %fd420, 0d3BF921FB54442D19;
	cvt.rn.f32.f64 	%f257, %fd421;
	neg.f32 	%f258, %f257;
	setp.lt.s32 	%p193, %r1431, 0;
	selp.f32 	%f327, %f258, %f257, %p193;
$L__BB6_231:
	mul.rn.f32 	%f259, %f327, %f327;
	and.b32  	%r1435, %r1860, 1;
	setp.eq.b32 	%p194, %r1435, 1;
	selp.f32 	%f260, 0f3F800000, %f327, %p194;
	fma.rn.f32 	%f261, %f259, %f260, 0f00000000;
	fma.rn.f32 	%f262, %f259, 0f37CBAC00, 0fBAB607ED;
	selp.f32 	%f263, %f262, 0fB94D4153, %p194;
	selp.f32 	%f264, 0f3D2AAABB, 0f3C0885E4, %p194;
	fma.rn.f32 	%f265, %f263, %f259, %f264;
	selp.f32 	%f266, 0fBEFFFFFF, 0fBE2AAAA8, %p194;
	fma.rn.f32 	%f267, %f265, %f259, %f266;
	fma.rn.f32 	%f268, %f267, %f261, %f260;
	and.b32  	%r1436, %r1860, 2;
	setp.eq.s32 	%p195, %r1436, 0;
	mov.f32 	%f269, 0f00000000;
	sub.f32 	%f270, %f269, %f268;
	selp.f32 	%f43, %f268, %f270, %p195;
	@%p4 bra 	$L__BB6_237;
	mov.b64 	%rd341, 0;
	mov.b32 	%r1861, 0;
$L__BB6_233:
	.pragma "nounroll";
	mul.wide.u32 	%rd260, %r1861, 4;
	mov.u64 	%rd261, __cudart_i2opi_f;
	add.s64 	%rd262, %rd261, %rd260;
	ld.global.nc.u32 	%r1438, [%rd262];
	shl.b32 	%r1439, %r659, 8;
	or.b32  	%r1440, %r1439, -2147483648;
	mad.wide.u32 	%rd263, %r1438, %r1440, %rd341;
	shr.u64 	%rd341, %rd263, 32;
	add.s64 	%rd264, %rd3, %rd260;
	st.local.u32 	[%rd264], %rd263;
	add.s32 	%r1861, %r1861, 1;
	setp.ne.s32 	%p196, %r1861, 6;
	@%p196 bra 	$L__BB6_233;
	setp.eq.s32 	%p197, %r660, 0;
	st.local.u32 	[%rd3+24], %rd341;
	ld.local.u32 	%r1862, [%rd66+24];
	ld.local.u32 	%r1863, [%rd66+20];
	@%p197 bra 	$L__BB6_236;
	shf.l.wrap.b32 	%r1862, %r1863, %r1862, %r660;
	ld.local.u32 	%r1441, [%rd66+16];
	shf.l.wrap.b32 	%r1863, %r1441, %r1863, %r660;
$L__BB6_236:
	setp.lt.s32 	%p198, %r659, 0;
	shr.u32 	%r1442, %r1862, 30;
	shf.l.wrap.b32 	%r1443, %r1863, %r1862, 2;
	shl.b32 	%r1444, %r1863, 2;
	shr.u32 	%r1445, %r1443, 31;
	add.s32 	%r1446, %r1445, %r1442;
	neg.s32 	%r1447, %r1446;
	selp.b32 	%r1864, %r1447, %r1446, %p198;
	xor.b32  	%r1448, %r1443, %r659;
	shr.s32 	%r1449, %r1443, 31;
	xor.b32  	%r1450, %r1449, %r1443;
	xor.b32  	%r1451, %r1449, %r1444;
	cvt.u64.u32 	%rd265, %r1450;
	shl.b64 	%rd266, %rd265, 32;
	cvt.u64.u32 	%rd267, %r1451;
	or.b64  	%rd268, %rd266, %rd267;
	cvt.rn.f64.s64 	%fd422, %rd268;
	mul.f64 	%fd423, %fd422, 0d3BF921FB54442D19;
	cvt.rn.f32.f64 	%f271, %fd423;
	neg.f32 	%f272, %f271;
	setp.lt.s32 	%p199, %r1448, 0;
	selp.f32 	%f328, %f272, %f271, %p199;
$L__BB6_237:
	shl.b32 	%r1452, %r662, 8;
	or.b32  	%r726, %r1452, -2147483648;
	sub.s32 	%r727, 32, %r663;
	add.s32 	%r1453, %r1864, 1;
	mul.rn.f32 	%f273, %f328, %f328;
	and.b32  	%r1454, %r1864, 1;
	setp.eq.b32 	%p201, %r1454, 1;
	selp.f32 	%f274, %f328, 0f3F800000, %p201;
	fma.rn.f32 	%f275, %f273, %f274, 0f00000000;
	fma.rn.f32 	%f276, %f273, 0f37CBAC00, 0fBAB607ED;
	selp.f32 	%f277, 0fB94D4153, %f276, %p201;
	selp.f32 	%f278, 0f3C0885E4, 0f3D2AAABB, %p201;
	fma.rn.f32 	%f279, %f277, %f273, %f278;
	selp.f32 	%f280, 0fBE2AAAA8, 0fBEFFFFFF, %p201;
	fma.rn.f32 	%f281, %f279, %f273, %f280;
	fma.rn.f32 	%f282, %f281, %f275, %f274;
	and.b32  	%r1455, %r1453, 2;
	setp.eq.s32 	%p202, %r1455, 0;
	mov.f32 	%f283, 0f00000000;
	sub.f32 	%f284, %f283, %f282;
	selp.f32 	%f285, %f282, %f284, %p202;
	cvt.f64.f32 	%fd424, %f285;
	mul.f64 	%fd425, %fd90, %fd424;
	mul.f64 	%fd426, %fd83, %fd425;
	cvt.f64.f32 	%fd427, %f43;
	sub.f64 	%fd91, %fd426, %fd427;
	selp.f64 	%fd428, 0d3FF0000000000000, 0dBFF0000000000000, %p161;
	div.rn.f64 	%fd92, %fd428, %fd86;
	mov.u32 	%r1868, %r1872;
	mov.f32 	%f329, %f330;
	@%p5 bra 	$L__BB6_243;
	mov.b64 	%rd342, 0;
	mov.b32 	%r1865, 0;
$L__BB6_239:
	.pragma "nounroll";
	mul.wide.u32 	%rd270, %r1865, 4;
	mov.u64 	%rd271, __cudart_i2opi_f;
	add.s64 	%rd272, %rd271, %rd270;
	ld.global.nc.u32 	%r1457, [%rd272];
	mad.wide.u32 	%rd273, %r1457, %r726, %rd342;
	shr.u64 	%rd342, %rd273, 32;
	add.s64 	%rd274, %rd2, %rd270;
	st.local.u32 	[%rd274], %rd273;
	add.s32 	%r1865, %r1865, 1;
	setp.ne.s32 	%p203, %r1865, 6;
	@%p203 bra 	$L__BB6_239;
	setp.eq.s32 	%p204, %r663, 0;
	st.local.u32 	[%rd2+24], %rd342;
	ld.local.u32 	%r1866, [%rd67+24];
	ld.local.u32 	%r1867, [%rd67+20];
	@%p204 bra 	$L__BB6_242;
	shl.b32 	%r1458, %r1866, %r663;
	shr.u32 	%r1459, %r1867, %r727;
	add.s32 	%r1866, %r1459, %r1458;
	shl.b32 	%r1460, %r1867, %r663;
	ld.local.u32 	%r1461, [%rd67+16];
	shr.u32 	%r1462, %r1461, %r727;
	add.s32 	%r1867, %r1462, %r1460;
$L__BB6_242:
	setp.lt.s32 	%p205, %r662, 0;
	shr.u32 	%r1463, %r1866, 30;
	shf.l.wrap.b32 	%r1464, %r1867, %r1866, 2;
	shl.b32 	%r1465, %r1867, 2;
	shr.u32 	%r1466, %r1464, 31;
	add.s32 	%r1467, %r1466, %r1463;
	neg.s32 	%r1468, %r1467;
	selp.b32 	%r1868, %r1468, %r1467, %p205;
	xor.b32  	%r1469, %r1464, %r662;
	shr.s32 	%r1470, %r1464, 31;
	xor.b32  	%r1471, %r1470, %r1464;
	xor.b32  	%r1472, %r1470, %r1465;
	cvt.u64.u32 	%rd275, %r1471;
	shl.b64 	%rd276, %rd275, 32;
	cvt.u64.u32 	%rd277, %r1472;
	or.b64  	%rd278, %rd276, %rd277;
	cvt.rn.f64.s64 	%fd429, %rd278;
	mul.f64 	%fd430, %fd429, 0d3BF921FB54442D19;
	cvt.rn.f32.f64 	%f286, %fd430;
	neg.f32 	%f287, %f286;
	setp.lt.s32 	%p206, %r1469, 0;
	selp.f32 	%f329, %f287, %f286, %p206;
$L__BB6_243:
	mul.rn.f32 	%f288, %f329, %f329;
	and.b32  	%r1473, %r1868, 1;
	setp.eq.b32 	%p207, %r1473, 1;
	selp.f32 	%f289, 0f3F800000, %f329, %p207;
	fma.rn.f32 	%f290, %f288, %f289, 0f00000000;
	fma.rn.f32 	%f291, %f288, 0f37CBAC00, 0fBAB607ED;
	selp.f32 	%f292, %f291, 0fB94D4153, %p207;
	selp.f32 	%f293, 0f3D2AAABB, 0f3C0885E4, %p207;
	fma.rn.f32 	%f294, %f292, %f288, %f293;
	selp.f32 	%f295, 0fBEFFFFFF, 0fBE2AAAA8, %p207;
	fma.rn.f32 	%f296, %f294, %f288, %f295;
	fma.rn.f32 	%f297, %f296, %f290, %f289;
	and.b32  	%r1474, %r1868, 2;
	setp.eq.s32 	%p208, %r1474, 0;
	mov.f32 	%f298, 0f00000000;
	sub.f32 	%f299, %f298, %f297;
	selp.f32 	%f48, %f297, %f299, %p208;
	@%p5 bra 	$L__BB6_249;
	mov.b64 	%rd343, 0;
	mov.b32 	%r1869, 0;
$L__BB6_245:
	.pragma "nounroll";
	mul.wide.u32 	%rd280, %r1869, 4;
	mov.u64 	%rd281, __cudart_i2opi_f;
	add.s64 	%rd282, %rd281, %rd280;
	ld.global.nc.u32 	%r1476, [%rd282];
	mad.wide.u32 	%rd283, %r1476, %r726, %rd343;
	shr.u64 	%rd343, %rd283, 32;
	add.s64 	%rd284, %rd1, %rd280;
	st.local.u32 	[%rd284], %rd283;
	add.s32 	%r1869, %r1869, 1;
	setp.ne.s32 	%p209, %r1869, 6;
	@%p209 bra 	$L__BB6_245;
	setp.eq.s32 	%p210, %r663, 0;
	st.local.u32 	[%rd1+24], %rd343;
	ld.local.u32 	%r1870, [%rd68+24];
	ld.local.u32 	%r1871, [%rd68+20];
	@%p210 bra 	$L__BB6_248;
	shl.b32 	%r1477, %r1870, %r663;
	shr.u32 	%r1478, %r1871, %r727;
	add.s32 	%r1870, %r1478, %r1477;
	shl.b32 	%r1479, %r1871, %r663;
	ld.local.u32 	%r1480, [%rd68+16];
	shr.u32 	%r1481, %r1480, %r727;
	add.s32 	%r1871, %r1481, %r1479;
$L__BB6_248:
	setp.lt.s32 	%p211, %r662, 0;
	shr.u32 	%r1482, %r1870, 30;
	shf.l.wrap.b32 	%r1483, %r1871, %r1870, 2;
	shl.b32 	%r1484, %r1871, 2;
	shr.u32 	%r1485, %r1483, 31;
	add.s32 	%r1486, %r1485, %r1482;
	neg.s32 	%r1487, %r1486;
	selp.b32 	%r1872, %r1487, %r1486, %p211;
	xor.b32  	%r1488, %r1483, %r662;
	shr.s32 	%r1489, %r1483, 31;
	xor.b32  	%r1490, %r1489, %r1483;
	xor.b32  	%r1491, %r1489, %r1484;
	cvt.u64.u32 	%rd285, %r1490;
	shl.b64 	%rd286, %rd285, 32;
	cvt.u64.u32 	%rd287, %r1491;
	or.b64  	%rd288, %rd286, %rd287;
	cvt.rn.f64.s64 	%fd431, %rd288;
	mul.f64 	%fd432, %fd431, 0d3BF921FB54442D19;
	cvt.rn.f32.f64 	%f300, %fd432;
	neg.f32 	%f301, %f300;
	setp.lt.s32 	%p212, %r1488, 0;
	selp.f32 	%f330, %f301, %f300, %p212;
$L__BB6_249:
	add.s32 	%r1492, %r1872, 1;
	mul.rn.f32 	%f302, %f330, %f330;
	and.b32  	%r1493, %r1872, 1;
	setp.eq.b32 	%p213, %r1493, 1;
	selp.f32 	%f303, %f330, 0f3F800000, %p213;
	fma.rn.f32 	%f304, %f302, %f303, 0f00000000;
	fma.rn.f32 	%f305, %f302, 0f37CBAC00, 0fBAB607ED;
	selp.f32 	%f306, 0fB94D4153, %f305, %p213;
	selp.f32 	%f307, 0f3C0885E4, 0f3D2AAABB, %p213;
	fma.rn.f32 	%f308, %f306, %f302, %f307;
	selp.f32 	%f309, 0fBE2AAAA8, 0fBEFFFFFF, %p213;
	fma.rn.f32 	%f310, %f308, %f302, %f309;
	fma.rn.f32 	%f311, %f310, %f304, %f303;
	and.b32  	%r1494, %r1492, 2;
	setp.eq.s32 	%p214, %r1494, 0;
	mov.f32 	%f312, 0f00000000;
	sub.f32 	%f313, %f312, %f311;
	selp.f32 	%f314, %f311, %f313, %p214;
	cvt.f64.f32 	%fd433, %f314;
	mul.f64 	%fd434, %fd92, %fd433;
	cvt.f64.f32 	%fd435, %f48;
	mov.f64 	%fd436, 0d0000000000000000;
	sub.f64 	%fd437, %fd436, %fd64;
	mul.f64 	%fd438, %fd437, %fd434;
	fma.rn.f64 	%fd439, %fd435, 0d0000000000000000, %fd438;
	add.f64 	%fd93, %fd91, %fd439;
	sub.f64 	%fd94, %fd89, %fd542;
	sub.f64 	%fd95, %fd93, %fd541;
	sub.f64 	%fd96, %fd64, %fd537;
	mul.f64 	%fd97, %fd96, %fd94;
	add.f64 	%fd440, %fd97, 0d0000000000000000;
	sub.f64 	%fd98, %fd65, %fd536;
	mul.f64 	%fd99, %fd98, %fd95;
	add.f64 	%fd100, %fd440, %fd99;
	abs.f64 	%fd441, %fd100;
	setp.lt.f64 	%p215, %fd441, 0d3D06849B86A12B9B;
	@%p215 bra 	$L__BB6_251;
	rcp.rn.f64 	%fd442, %fd100;
	mul.f64 	%fd443, %fd96, %fd95;
	mul.f64 	%fd444, %fd98, %fd94;
	mul.f64 	%fd445, %fd96, %fd96;
	mul.f64 	%fd446, %fd96, %fd98;
	mul.f64 	%fd447, %fd98, %fd98;
	mul.f64 	%fd448, %fd442, %fd97;
	mov.f64 	%fd449, 0d3FF0000000000000;
	sub.f64 	%fd450, %fd449, %fd448;
	fma.rn.f64 	%fd451, %fd450, %fd540, 0d0000000000000000;
	fma.rn.f64 	%fd452, %fd450, %fd539, %fd451;
	fma.rn.f64 	%fd453, %fd452, %fd450, 0d0000000000000000;
	mul.f64 	%fd454, %fd442, %fd443;
	mov.f64 	%fd455, 0d0000000000000000;
	sub.f64 	%fd456, %fd455, %fd454;
	fma.rn.f64 	%fd457, %fd452, %fd456, %fd453;
	fma.rn.f64 	%fd540, %fd442, %fd445, %fd457;
	fma.rn.f64 	%fd458, %fd456, %fd540, 0d0000000000000000;
	fma.rn.f64 	%fd459, %fd456, %fd539, %fd458;
	mul.f64 	%fd460, %fd442, %fd444;
	sub.f64 	%fd461, %fd455, %fd460;
	fma.rn.f64 	%fd462, %fd459, %fd461, 0d0000000000000000;
	mul.f64 	%fd463, %fd442, %fd99;
	sub.f64 	%fd464, %fd449, %fd463;
	fma.rn.f64 	%fd465, %fd459, %fd464, %fd462;
	fma.rn.f64 	%fd539, %fd442, %fd446, %fd465;
	fma.rn.f64 	%fd466, %fd461, %fd538, 0d0000000000000000;
	fma.rn.f64 	%fd467, %fd461, %fd543, %fd466;
	fma.rn.f64 	%fd468, %fd467, %fd450, 0d0000000000000000;
	fma.rn.f64 	%fd469, %fd467, %fd456, %fd468;
	fma.rn.f64 	%fd538, %fd442, %fd446, %fd469;
	fma.rn.f64 	%fd470, %fd464, %fd538, 0d0000000000000000;
	fma.rn.f64 	%fd471, %fd464, %fd543, %fd470;
	fma.rn.f64 	%fd472, %fd471, %fd461, 0d0000000000000000;
	fma.rn.f64 	%fd473, %fd471, %fd464, %fd472;
	fma.rn.f64 	%fd543, %fd442, %fd447, %fd473;
$L__BB6_251:
	setp.geu.f64 	%p216, %fd82, %fd544;
	@%p216 bra 	$L__BB6_253;
	mov.f64 	%fd536, %fd65;
	mov.f64 	%fd537, %fd64;
	mov.f64 	%fd541, %fd93;
	mov.f64 	%fd542, %fd89;
	mov.f64 	%fd544, %fd82;
$L__BB6_253:
	ld.param.u32 	%r1513, [_Z14optimizeKernelIN4util9EggholderILi2EEELi2ELj128EEvddPdPiS3_S3_ii_param_7];
	ld.param.u64 	%rd310, [_Z14optimizeKernelIN4util9EggholderILi2EEELi2ELj128EEvddPdPiS3_S3_ii_param_5];
	shl.b32 	%r1495, %r1835, 1;
	mul.lo.s32 	%r1496, %r1, %r1513;
	shl.b32 	%r1497, %r1496, 1;
	add.s32 	%r1498, %r1495, %r1497;
	cvta.to.global.u64 	%rd289, %rd310;
	mul.wide.s32 	%rd290, %r1498, 8;
	add.s64 	%rd291, %rd289, %rd290;
	st.global.f64 	[%rd291], %fd537;
	st.global.f64 	[%rd291+8], %fd536;
	add.s32 	%r1835, %r1835, 1;
	setp.ne.s32 	%p217, %r1835, %r1513;
	@%p217 bra 	$L__BB6_178;
$L__BB6_254:
	add.f64 	%fd116, %fd536, 0d4047800000000000;
	fma.rn.f64 	%fd474, %fd537, 0d3FE0000000000000, %fd536;
	add.f64 	%fd475, %fd474, 0d4047800000000000;
	abs.f64 	%fd476, %fd475;
	sqrt.rn.f64 	%fd117, %fd476;
	abs.f64 	%fd118, %fd117;
	setp.neu.f64 	%p218, %fd118, 0d7FF0000000000000;
	@%p218 bra 	$L__BB6_256;
	mov.f64 	%fd482, 0d0000000000000000;
	mul.rn.f64 	%fd563, %fd117, %fd482;
	mov.b32 	%r1873, 0;
	bra.uni 	$L__BB6_258;
$L__BB6_256:
	mul.f64 	%fd477, %fd117, 0d3FE45F306DC9C883;
	cvt.rni.s32.f64 	%r1873, %fd477;
	cvt.rn.f64.s32 	%fd478, %r1873;
	fma.rn.f64 	%fd479, %fd478, 0dBFF921FB54442D18, %fd117;
	fma.rn.f64 	%fd480, %fd478, 0dBC91A62633145C00, %fd479;
	fma.rn.f64 	%fd563, %fd478, 0dB97B839A252049C0, %fd480;
	setp.ltu.f64 	%p219, %fd118, 0d41E0000000000000;
	@%p219 bra 	$L__BB6_258;
	{ // callseq 44, 0
	.param .b64 param0;
	st.param.f64 	[param0], %fd117;
	.param .align 16 .b8 retval0[16];
	call.uni (retval0), 
	__internal_trig_reduction_slowpathd, 
	(
	param0
	);
	ld.param.f64 	%fd563, [retval0];
	ld.param.b32 	%r1873, [retval0+8];
	} // callseq 44
$L__BB6_258:
	shl.b32 	%r1503, %r1873, 6;
	cvt.u64.u32 	%rd294, %r1503;
	and.b64  	%rd295, %rd294, 64;
	mov.u64 	%rd296, __cudart_sin_cos_coeffs;
	add.s64 	%rd297, %rd296, %rd295;
	mul.rn.f64 	%fd483, %fd563, %fd563;
	and.b32  	%r1504, %r1873, 1;
	setp.eq.b32 	%p220, %r1504, 1;
	selp.f64 	%fd484, 0dBDA8FF8320FD8164, 0d3DE5DB65F9785EBA, %p220;
	ld.global.nc.v2.f64 	{%fd485, %fd486}, [%rd297];
	fma.rn.f64 	%fd487, %fd484, %fd483, %fd485;
	fma.rn.f64 	%fd488, %fd487, %fd483, %fd486;
	ld.global.nc.v2.f64 	{%fd489, %fd490}, [%rd297+16];
	fma.rn.f64 	%fd491, %fd488, %fd483, %fd489;
	fma.rn.f64 	%fd492, %fd491, %fd483, %fd490;
	ld.global.nc.v2.f64 	{%fd493, %fd494}, [%rd297+32];
	fma.rn.f64 	%fd495, %fd492, %fd483, %fd493;
	fma.rn.f64 	%fd496, %fd495, %fd483, %fd494;
	fma.rn.f64 	%fd497, %fd496, %fd563, %fd563;
	fma.rn.f64 	%fd498, %fd496, %fd483, 0d3FF0000000000000;
	selp.f64 	%fd499, %fd498, %fd497, %p220;
	and.b32  	%r1505, %r1873, 2;
	setp.eq.s32 	%p221, %r1505, 0;
	mov.f64 	%fd500, 0d0000000000000000;
	sub.f64 	%fd501, %fd500, %fd499;
	selp.f64 	%fd123, %fd499, %fd501, %p221;
	sub.f64 	%fd502, %fd537, %fd116;
	abs.f64 	%fd503, %fd502;
	sqrt.rn.f64 	%fd124, %fd503;
	abs.f64 	%fd125, %fd124;
	setp.neu.f64 	%p222, %fd125, 0d7FF0000000000000;
	@%p222 bra 	$L__BB6_260;
	mov.f64 	%fd509, 0d0000000000000000;
	mul.rn.f64 	%fd564, %fd124, %fd509;
	mov.b32 	%r1874, 0;
	bra.uni 	$L__BB6_262;
$L__BB6_260:
	mul.f64 	%fd504, %fd124, 0d3FE45F306DC9C883;
	cvt.rni.s32.f64 	%r1874, %fd504;
	cvt.rn.f64.s32 	%fd505, %r1874;
	fma.rn.f64 	%fd506, %fd505, 0dBFF921FB54442D18, %fd124;
	fma.rn.f64 	%fd507, %fd505, 0dBC91A62633145C00, %fd506;
	fma.rn.f64 	%fd564, %fd505, 0dB97B839A252049C0, %fd507;
	setp.ltu.f64 	%p223, %fd125, 0d41E0000000000000;
	@%p223 bra 	$L__BB6_262;
	{ // callseq 45, 0
	.param .b64 param0;
	st.param.f64 	[param0], %fd124;
	.param .align 16 .b8 retval0[16];
	call.uni (retval0), 
	__internal_trig_reduction_slowpathd, 
	(
	param0
	);
	ld.param.f64 	%fd564, [retval0];
	ld.param.b32 	%r1874, [retval0+8];
	} // callseq 45
$L__BB6_262:
	ld.param.u64 	%rd309, [_Z14optimizeKernelIN4util9EggholderILi2EEELi2ELj128EEvddPdPiS3_S3_ii_param_4];
	ld.param.u64 	%rd308, [_Z14optimizeKernelIN4util9EggholderILi2EEELi2ELj128EEvddPdPiS3_S3_ii_param_3];
	shl.b32 	%r1508, %r1874, 6;
	cvt.u64.u32 	%rd298, %r1508;
	and.b64  	%rd299, %rd298, 64;
	add.s64 	%rd301, %rd296, %rd299;
	mul.rn.f64 	%fd510, %fd564, %fd564;
	and.b32  	%r1509, %r1874, 1;
	setp.eq.b32 	%p224, %r1509, 1;
	selp.f64 	%fd511, 0dBDA8FF8320FD8164, 0d3DE5DB65F9785EBA, %p224;
	ld.global.nc.v2.f64 	{%fd512, %fd513}, [%rd301];
	fma.rn.f64 	%fd514, %fd511, %fd510, %fd512;
	fma.rn.f64 	%fd515, %fd514, %fd510, %fd513;
	ld.global.nc.v2.f64 	{%fd516, %fd517}, [%rd301+16];
	fma.rn.f64 	%fd518, %fd515, %fd510, %fd516;
	fma.rn.f64 	%fd519, %fd518, %fd510, %fd517;
	ld.global.nc.v2.f64 	{%fd520, %fd521}, [%rd301+32];
	fma.rn.f64 	%fd522, %fd519, %fd510, %fd520;
	fma.rn.f64 	%fd523, %fd522, %fd510, %fd521;
	fma.rn.f64 	%fd524, %fd523, %fd564, %fd564;
	fma.rn.f64 	%fd525, %fd523, %fd510, 0d3FF0000000000000;
	selp.f64 	%fd526, %fd525, %fd524, %p224;
	and.b32  	%r1510, %r1874, 2;
	setp.eq.s32 	%p225, %r1510, 0;
	mov.f64 	%fd527, 0d0000000000000000;
	sub.f64 	%fd528, %fd527, %fd526;
	selp.f64 	%fd529, %fd526, %fd528, %p225;
	neg.f64 	%fd530, %fd537;
	mul.f64 	%fd531, %fd529, %fd530;
	mul.f64 	%fd532, %fd116, %fd123;
	sub.f64 	%fd533, %fd531, %fd532;
	st.global.f64 	[%rd16], %fd533;
	cvta.to.global.u64 	%rd302, %rd308;
	mul.wide.s32 	%rd303, %r1, 4;
	add.s64 	%rd304, %rd302, %rd303;
	st.global.u32 	[%rd304], %r1;
	shl.b32 	%r1511, %r1, 1;
	cvta.to.global.u64 	%rd305, %rd309;
	mul.wide.s32 	%rd306, %r1511, 8;
	add.s64 	%rd307, %rd305, %rd306;
	st.global.f64 	[%rd307], %fd537;
	st.global.f64 	[%rd307+8], %fd536;
$L__BB6_263:
	ret;

}
	// .globl	_Z14optimizeKernelIN4util10HimmelblauILi2EEELi2ELj128EEvddPdPiS3_S3_ii
.visible .entry _Z14optimizeKernelIN4util10HimmelblauILi2EEELi2ELj128EEvddPdPiS3_S3_ii(
	.param .f64 _Z14optimizeKernelIN4util10HimmelblauILi2EEELi2ELj128EEvddPdPiS3_S3_ii_param_0,
	.param .f64 _Z14optimizeKernelIN4util10HimmelblauILi2EEELi2ELj128EEvddPdPiS3_S3_ii_param_1,
	.param .u64 .ptr .align 1 _Z14optimizeKernelIN4util10HimmelblauILi2EEELi2ELj128EEvddPdPiS3_S3_ii_param_2,
	.param .u64 .ptr .align 1 _Z14optimizeKernelIN4util10HimmelblauILi2EEELi2ELj128EEvddPdPiS3_S3_ii_param_3,
	.param .u64 .ptr .align 1 _Z14optimizeKernelIN4util10HimmelblauILi2EEELi2ELj128EEvddPdPiS3_S3_ii_param_4,
	.param .u64 .ptr .align 1 _Z14optimizeKernelIN4util10HimmelblauILi2EEELi2ELj128EEvddPdPiS3_S3_ii_param_5,
	.param .u32 _Z14optimizeKernelIN4util10HimmelblauILi2EEELi2ELj128EEvddPdPiS3_S3_ii_param_6,
	.param .u32 _Z14optimizeKernelIN4util10HimmelblauILi2EEELi2ELj128EEvddPdPiS3_S3_ii_param_7
)
{
	.local .align 16 .b8 	__local_depot7[80];
	.reg .b64 	%SP;
	.reg .b64 	%SPL;
	.reg .pred 	%p<233>;
	.reg .b32 	%r<1399>;
	.reg .b32 	%f<267>;
	.reg .b64 	%rd<59>;
	.reg .b64 	%fd<354>;

	mov.u64 	%SPL, __local_depot7;
	cvta.local.u64 	%SP, %SPL;
	ld.param.f64 	%fd126, [_Z14optimizeKernelIN4util10HimmelblauILi2EEELi2ELj128EEvddPdPiS3_S3_ii_param_0];
	ld.param.f64 	%fd127, [_Z14optimizeKernelIN4util10HimmelblauILi2EEELi2ELj128EEvddPdPiS3_S3_ii_param_1];
	ld.param.u64 	%rd14, [_Z14optimizeKernelIN4util10HimmelblauILi2EEELi2ELj128EEvddPdPiS3_S3_ii_param_2];
	ld.param.u64 	%rd17, [_Z14optimizeKernelIN4util10HimmelblauILi2EEELi2ELj128EEvddPdPiS3_S3_ii_param_5];
	ld.param.u32 	%r568, [_Z14optimizeKernelIN4util10HimmelblauILi2EEELi2ELj128EEvddPdPiS3_S3_ii_param_6];
	ld.param.u32 	%r567, [_Z14optimizeKernelIN4util10HimmelblauILi2EEELi2ELj128EEvddPdPiS3_S3_ii_param_7];
	add.u64 	%rd1, %SPL, 0;
	add.u64 	%rd2, %SPL, 48;
	add.u64 	%rd20, %SP, 64;
	add.u64 	%rd3, %SPL, 64;
	mov.u32 	%r569, %ctaid.x;
	mov.u32 	%r570, %ntid.x;
	mov.u32 	%r571, %tid.x;
	mad.lo.s32 	%r1, %r569, %r570, %r571;
	setp.ge.s32 	%p3, %r1, %r568;
	@%p3 bra 	$L__BB7_194;
	shl.b32 	%r2, %r1, 1;
	add.s32 	%r3, %r2, 379;
	cvt.s64.s32 	%rd4, %r1;
	sub.f64 	%fd1, %fd127, %fd126;
	mov.b32 	%r1110, 0;
	mov.pred 	%p232, -1;
$L__BB7_2:
	mov.pred 	%p1, %p232;
	setp.eq.s32 	%p5, %r1, 0;
	add.s32 	%r573, %r3, %r1110;
	xor.b32  	%r574, %r573, -1429050551;
	mul.lo.s32 	%r5, %r574, 1099087573;
	add.s32 	%r575, %r5, -638133224;
	add.s32 	%r1127, %r5, 123456789;
	st.local.v2.u32 	[%rd1], {%r575, %r1127};
	xor.b32  	%r1128, %r5, 362436069;
	mov.b32 	%r576, -123459836;
	st.local.v2.u32 	[%rd1+8], {%r1128, %r576};
	add.s32 	%r1131, %r5, 5783321;
	mov.b32 	%r577, -589760388;
	st.local.v2.u32 	[%rd1+16], {%r577, %r1131};
	@%p5 bra 	$L__BB7_117;
	mov.b32 	%r1114, 0;
	mov.u64 	%rd58, %rd4;
$L__BB7_4:
	mov.u64 	%rd5, %rd58;
	and.b64  	%rd6, %rd5, 3;
	setp.eq.s64 	%p6, %rd6, 0;
	@%p6 bra 	$L__BB7_116;
	mul.wide.u32 	%rd21, %r1114, 3200;
	mov.u64 	%rd22, precalc_xorwow_matrix;
	add.s64 	%rd7, %rd22, %rd21;
	mov.b32 	%r1127, 0;
	mov.u32 	%r1128, %r1127;
	mov.u32 	%r1129, %r1127;
	mov.u32 	%r1130, %r1127;
	mov.u32 	%r1131, %r1127;
	mov.u32 	%r1120, %r1127;
$L__BB7_6:
	mul.wide.u32 	%rd23, %r1120, 4;
	add.s64 	%rd24, %rd1, %rd23;
	ld.local.u32 	%r19, [%rd24+4];
	shl.b32 	%r20, %r1120, 5;
	mov.b32 	%r1126, 0;
$L__BB7_7:
	.pragma "nounroll";
	shr.u32 	%r581, %r19, %r1126;
	and.b32  	%r582, %r581, 1;
	setp.eq.b32 	%p7, %r582, 1;
	not.pred 	%p8, %p7;
	add.s32 	%r583, %r20, %r1126;
	mul.lo.s32 	%r584, %r583, 5;
	mul.wide.u32 	%rd25, %r584, 4;
	add.s64 	%rd8, %rd7, %rd25;
	@%p8 bra 	$L__BB7_9;
	ld.global.u32 	%r585, [%rd8];
	xor.b32  	%r1127, %r1127, %r585;
	ld.global.u32 	%r586, [%rd8+4];
	xor.b32  	%r1128, %r1128, %r586;
	ld.global.u32 	%r587, [%rd8+8];
	xor.b32  	%r1129, %r1129, %r587;
	ld.global.u32 	%r588, [%rd8+12];
	xor.b32  	%r1130, %r1130, %r588;
	ld.global.u32 	%r589, [%rd8+16];
	xor.b32  	%r1131, %r1131, %r589;
$L__BB7_9:
	and.b32  	%r591, %r581, 2;
	setp.eq.s32 	%p9, %r591, 0;
	@%p9 bra 	$L__BB7_11;
	ld.global.u32 	%r592, [%rd8+20];
	xor.b32  	%r1127, %r1127, %r592;
	ld.global.u32 	%r593, [%rd8+24];
	xor.b32  	%r1128, %r1128, %r593;
	ld.global.u32 	%r594, [%rd8+28];
	xor.b32  	%r1129, %r1129, %r594;
	ld.global.u32 	%r595, [%rd8+32];
	xor.b32  	%r1130, %r1130, %r595;
	ld.global.u32 	%r596, [%rd8+36];
	xor.b32  	%r1131, %r1131, %r596;
$L__BB7_11:
	and.b32  	%r598, %r581, 4;
	setp.eq.s32 	%p10, %r598, 0;
	@%p10 bra 	$L__BB7_13;
	ld.global.u32 	%r599, [%rd8+40];
	xor.b32  	%r1127, %r1127, %r599;
	ld.global.u32 	%r600, [%rd8+44];
	xor.b32  	%r1128, %r1128, %r600;
	ld.global.u32 	%r601, [%rd8+48];
	xor.b32  	%r1129, %r1129, %r601;
	ld.global.u32 	%r602, [%rd8+52];
	xor.b32  	%r1130, %r1130, %r602;
	ld.global.u32 	%r603, [%rd8+56];
	xor.b32  	%r1131, %r1131, %r603;
$L__BB7_13:
	and.b32  	%r605, %r581, 8;
	setp.eq.s32 	%p11, %r605, 0;
	@%p11 bra 	$L__BB7_15;
	ld.global.u32 	%r606, [%rd8+60];
	xor.b32  	%r1127, %r1127, %r606;
	ld.global.u32 	%r607, [%rd8+64];
	xor.b32  	%r1128, %r1128, %r607;
	ld.global.u32 	%r608, [%rd8+68];
	xor.b32  	%r1129, %r1129, %r608;
	ld.global.u32 	%r609, [%rd8+72];
	xor.b32  	%r1130, %r1130, %r609;
	ld.global.u32 	%r610, [%rd8+76];
	xor.b32  	%r1131, %r1131, %r610;
$L__BB7_15:
	and.b32  	%r612, %r581, 16;
	setp.eq.s32 	%p12, %r612, 0;
	@%p12 bra 	$L__BB7_17;
	ld.global.u32 	%r613, [%rd8+80];
	xor.b32  	%r1127, %r1127, %r613;
	ld.global.u32 	%r614, [%rd8+84];
	xor.b32  	%r1128, %r1128, %r614;
	ld.global.u32 	%r615, [%rd8+88];
	xor.b32  	%r1129, %r1129, %r615;
	ld.global.u32 	%r616, [%rd8+92];
	xor.b32  	%r1130, %r1130, %r616;
	ld.global.u32 	%r617, [%rd8+96];
	xor.b32  	%r1131, %r1131, %r617;
$L__BB7_17:
	and.b32  	%r619, %r581, 32;
	setp.eq.s32 	%p13, %r619, 0;
	@%p13 bra 	$L__BB7_19;
	ld.global.u32 	%r620, [%rd8+100];
	xor.b32  	%r1127, %r1127, %r620;
	ld.global.u32 	%r621, [%rd8+104];
	xor.b32  	%r1128, %r1128, %r621;
	ld.global.u32 	%r622, [%rd8+108];
	xor.b32  	%r1129, %r1129, %r622;
	ld.global.u32 	%r623, [%rd8+112];
	xor.b32  	%r1130, %r1130, %r623;
	ld.global.u32 	%r624, [%rd8+116];
	xor.b32  	%r1131, %r1131, %r624;
$L__BB7_19:
	and.b32  	%r626, %r581, 64;
	setp.eq.s32 	%p14, %r626, 0;
	@%p14 bra 	$L__BB7_21;
	ld.global.u32 	%r627, [%rd8+120];
	xor.b32  	%r1127, %r1127, %r627;
	ld.global.u32 	%r628, [%rd8+124];
	xor.b32  	%r1128, %r1128, %r628;
	ld.global.u32 	%r629, [%rd8+128];
	xor.b32  	%r1129, %r1129, %r629;
	ld.global.u32 	%r630, [%rd8+132];
	xor.b32  	%r1130, %r1130, %r630;
	ld.global.u32 	%r631, [%rd8+136];
	xor.b32  	%r1131, %r1131, %r631;
$L__BB7_21:
	and.b32  	%r633, %r581, 128;
	setp.eq.s32 	%p15, %r633, 0;
	@%p15 bra 	$L__BB7_23;
	ld.global.u32 	%r634, [%rd8+140];
	xor.b32  	%r1127, %r1127, %r634;
	ld.global.u32 	%r635, [%rd8+144];
	xor.b32  	%r1128, %r1128, %r635;
	ld.global.u32 	%r636, [%rd8+148];
	xor.b32  	%r1129, %r1129, %r636;
	ld.global.u32 	%r637, [%rd8+152];
	xor.b32  	%r1130, %r1130, %r637;
	ld.global.u32 	%r638, [%rd8+156];
	xor.b32  	%r1131, %r1131, %r638;
$L__BB7_23:
	and.b32  	%r640, %r581, 256;
	setp.eq.s32 	%p16, %r640, 0;
	@%p16 bra 	$L__BB7_25;
	ld.global.u32 	%r641, [%rd8+160];
	xor.b32  	%r1127, %r1127, %r641;
	ld.global.u32 	%r642, [%rd8+164];
	xor.b32  	%r1128, %r1128, %r642;
	ld.global.u32 	%r643, [%rd8+168];
	xor.b32  	%r1129, %r1129, %r643;
	ld.global.u32 	%r644, [%rd8+172];
	xor.b32  	%r1130, %r1130, %r644;
	ld.global.u32 	%r645, [%rd8+176];
	xor.b32  	%r1131, %r1131, %r645;
$L__BB7_25:
	and.b32  	%r647, %r581, 512;
	setp.eq.s32 	%p17, %r647, 0;
	@%p17 bra 	$L__BB7_27;
	ld.global.u32 	%r648, [%rd8+180];
	xor.b32  	%r1127, %r1127, %r648;
	ld.global.u32 	%r649, [%rd8+184];
	xor.b32  	%r1128, %r1128, %r649;
	ld.global.u32 	%r650, [%rd8+188];
	xor.b32  	%r1129, %r1129, %r650;
	ld.global.u32 	%r651, [%rd8+192];
	xor.b32  	%r1130, %r1130, %r651;
	ld.global.u32 	%r652, [%rd8+196];
	xor.b32  	%r1131, %r1131, %r652;
$L__BB7_27:
	and.b32  	%r654, %r581, 1024;
	setp.eq.s32 	%p18, %r654, 0;
	@%p18 bra 	$L__BB7_29;
	ld.global.u32 	%r655, [%rd8+200];
	xor.b32  	%r1127, %r1127, %r655;
	ld.global.u32 	%r656, [%rd8+204];
	xor.b32  	%r1128, %r1128, %r656;
	ld.global.u32 	%r657, [%rd8+208];
	xor.b32  	%r1129, %r1129, %r657;
	ld.global.u32 	%r658, [%rd8+212];
	xor.b32  	%r1130, %r1130, %r658;
	ld.global.u32 	%r659, [%rd8+216];
	xor.b32  	%r1131, %r1131, %r659;
$L__BB7_29:
	and.b32  	%r661, %r581, 2048;
	setp.eq.s32 	%p19, %r661, 0;
	@%p19 bra 	$L__BB7_31;
	ld.global.u32 	%r662, [%rd8+220];
	xor.b32  	%r1127, %r1127, %r662;
	ld.global.u32 	%r663, [%rd8+224];
	xor.b32  	%r1128, %r1128, %r663;
	ld.global.u32 	%r664, [%rd8+228];
	xor.b32  	%r1129, %r1129, %r664;
	ld.global.u32 	%r665, [%rd8+232];
	xor.b32  	%r1130, %r1130, %r665;
	ld.global.u32 	%r666, [%rd8+236];
	xor.b32  	%r1131, %r1131, %r666;
$L__BB7_31:
	and.b32  	%r668, %r581, 4096;
	setp.eq.s32 	%p20, %r668, 0;
	@%p20 bra 	$L__BB7_33;
	ld.global.u32 	%r669, [%rd8+240];
	xor.b32  	%r1127, %r1127, %r669;
	ld.global.u32 	%r670, [%rd8+244];
	xor.b32  	%r1128, %r1128, %r670;
	ld.global.u32 	%r671, [%rd8+248];
	xor.b32  	%r1129, %r1129, %r671;
	ld.global.u32 	%r672, [%rd8+252];
	xor.b32  	%r1130, %r1130, %r672;
	ld.global.u32 	%r673, [%rd8+256];
	xor.b32  	%r1131, %r1131, %r673;
$L__BB7_33:
	and.b32  	%r675, %r581, 8192;
	setp.eq.s32 	%p21, %r675, 0;
	@%p21 bra 	$L__BB7_35;
	ld.global.u32 	%r676, [%rd8+260];
	xor.b32  	%r1127, %r1127, %r676;
	ld.global.u32 	%r677, [%rd8+264];
	xor.b32  	%r1128, %r1128, %r677;
	ld.global.u32 	%r678, [%rd8+268];
	xor.b32  	%r1129, %r1129, %r678;
	ld.global.u32 	%r679, [%rd8+272];
	xor.b32  	%r1130, %r1130, %r679;
	ld.global.u32 	%r680, [%rd8+276];
	xor.b32  	%r1131, %r1131, %r680;
$L__BB7_35:
	and.b32  	%r682, %r581, 16384;
	setp.eq.s32 	%p22, %r682, 0;
	@%p22 bra 	$L__BB7_37;
	ld.global.u32 	%r683, [%rd8+280];
	xor.b32  	%r1127, %r1127, %r683;
	ld.global.u32 	%r684, [%rd8+284];
	xor.b32  	%r1128, %r1128, %r684;
	ld.global.u32 	%r685, [%rd8+288];
	xor.b32  	%r1129, %r1129, %r685;
	ld.global.u32 	%r686, [%rd8+292];
	xor.b32  	%r1130, %r1130, %r686;
	ld.global.u32 	%r687, [%rd8+296];
	xor.b32  	%r1131, %r1131, %r687;
$L__BB7_37:
	and.b32  	%r689, %r581, 32768;
	setp.eq.s32 	%p23, %r689, 0;
	@%p23 bra 	$L__BB7_39;
	ld.global.u32 	%r690, [%rd8+300];
	xor.b32  	%r1127, %r1127, %r690;
	ld.global.u32 	%r691, [%rd8+304];
	xor.b32  	%r1128, %r1128, %r691;
	ld.global.u32 	%r692, [%rd8+308];
	xor.b32  	%r1129, %r1129, %r692;
	ld.global.u32 	%r693, [%rd8+312];
	xor.b32  	%r1130, %r1130, %r693;
	ld.global.u32 	%r694, [%rd8+316];
	xor.b32  	%r1131, %r1131, %r694;
$L__BB7_39:
	add.s32 	%r1126, %r1126, 16;
	setp.ne.s32 	%p24, %r1126, 32;
	@%p24 bra 	$L__BB7_7;
	mad.lo.s32 	%r695, %r1120, -31, %r20;
	add.s32 	%r1120, %r695, 1;
	setp.ne.s32 	%p25, %r1120, 5;
	@%p25 bra 	$L__BB7_6;
	st.local.u32 	[%rd1+4], %r1127;
	st.local.v2.u32 	[%rd1+8], {%r1128, %r1129};
	st.local.v2.u32 	[%rd1+16], {%r1130, %r1131};
	setp.eq.s64 	%p26, %rd6, 1;
	@%p26 bra 	$L__BB7_116;
	mov.b32 	%r1127, 0;
	mov.u32 	%r1128, %r1127;
	mov.u32 	%r1221, %r1127;
	mov.u32 	%r1222, %r1127;
	mov.u32 	%r1131, %r1127;
	mov.u32 	%r1212, %r1127;
$L__BB7_43:
	mul.wide.u32 	%rd26, %r1212, 4;
	add.s64 	%rd27, %rd1, %rd26;
	ld.local.u32 	%r195, [%rd27+4];
	shl.b32 	%r196, %r1212, 5;
	mov.b32 	%r1218, 0;
$L__BB7_44:
	.pragma "nounroll";
	shr.u32 	%r698, %r195, %r1218;
	and.b32  	%r699, %r698, 1;
	setp.eq.b32 	%p27, %r699, 1;
	not.pred 	%p28, %p27;
	add.s32 	%r700, %r196, %r1218;
	mul.lo.s32 	%r701, %r700, 5;
	mul.wide.u32 	%rd28, %r701, 4;
	add.s64 	%rd9, %rd7, %rd28;
	@%p28 bra 	$L__BB7_46;
	ld.global.u32 	%r702, [%rd9];
	xor.b32  	%r1127, %r1127, %r702;
	ld.global.u32 	%r703, [%rd9+4];
	xor.b32  	%r1128, %r1128, %r703;
	ld.global.u32 	%r704, [%rd9+8];
	xor.b32  	%r1221, %r1221, %r704;
	ld.global.u32 	%r705, [%rd9+12];
	xor.b32  	%r1222, %r1222, %r705;
	ld.global.u32 	%r706, [%rd9+16];
	xor.b32  	%r1131, %r1131, %r706;
$L__BB7_46:
	and.b32  	%r708, %r698, 2;
	setp.eq.s32 	%p29, %r708, 0;
	@%p29 bra 	$L__BB7_48;
	ld.global.u32 	%r709, [%rd9+20];
	xor.b32  	%r1127, %r1127, %r709;
	ld.global.u32 	%r710, [%rd9+24];
	xor.b32  	%r1128, %r1128, %r710;
	ld.global.u32 	%r711, [%rd9+28];
	xor.b32  	%r1221, %r1221, %r711;
	ld.global.u32 	%r712, [%rd9+32];
	xor.b32  	%r1222, %r1222, %r712;
	ld.global.u32 	%r713, [%rd9+36];
	xor.b32  	%r1131, %r1131, %r713;
$L__BB7_48:
	and.b32  	%r715, %r698, 4;
	setp.eq.s32 	%p30, %r715, 0;
	@%p30 bra 	$L__BB7_50;
	ld.global.u32 	%r716, [%rd9+40];
	xor.b32  	%r1127, %r1127, %r716;
	ld.global.u32 	%r717, [%rd9+44];
	xor.b32  	%r1128, %r1128, %r717;
	ld.global.u32 	%r718, [%rd9+48];
	xor.b32  	%r1221, %r1221, %r718;
	ld.global.u32 	%r719, [%rd9+52];
	xor.b32  	%r1222, %r1222, %r719;
	ld.global.u32 	%r720, [%rd9+56];
	xor.b32  	%r1131, %r1131, %r720;
$L__BB7_50:
	and.b32  	%r722, %r698, 8;
	setp.eq.s32 	%p31, %r722, 0;
	@%p31 bra 	$L__BB7_52;
	ld.global.u32 	%r723, [%rd9+60];
	xor.b32  	%r1127, %r1127, %r723;
	ld.global.u32 	%r724, [%rd9+64];
	xor.b32  	%r1128, %r1128, %r724;
	ld.global.u32 	%r725, [%rd9+68];
	xor.b32  	%r1221, %r1221, %r725;
	ld.global.u32 	%r726, [%rd9+72];
	xor.b32  	%r1222, %r1222, %r726;
	ld.global.u32 	%r727, [%rd9+76];
	xor.b32  	%r1131, %r1131, %r727;
$L__BB7_52:
	and.b32  	%r729, %r698, 16;
	setp.eq.s32 	%p32, %r729, 0;
	@%p32 bra 	$L__BB7_54;
	ld.global.u32 	%r730, [%rd9+80];
	xor.b32  	%r1127, %r1127, %r730;
	ld.global.u32 	%r731, [%rd9+84];
	xor.b32  	%r1128, %r1128, %r731;
	ld.global.u32 	%r732, [%rd9+88];
	xor.b32  	%r1221, %r1221, %r732;
	ld.global.u32 	%r733, [%rd9+92];
	xor.b32  	%r1222, %r1222, %r733;
	ld.global.u32 	%r734, [%rd9+96];
	xor.b32  	%r1131, %r1131, %r734;
$L__BB7_54:
	and.b32  	%r736, %r698, 32;
	setp.eq.s32 	%p33, %r736, 0;
	@%p33 bra 	$L__BB7_56;
	ld.global.u32 	%r737, [%rd9+100];
	xor.b32  	%r1127, %r1127, %r737;
	ld.global.u32 	%r738, [%rd9+104];
	xor.b32  	%r1128, %r1128, %r738;
	ld.global.u32 	%r739, [%rd9+108];
	xor.b32  	%r1221, %r1221, %r739;
	ld.global.u32 	%r740, [%rd9+112];
	xor.b32  	%r1222, %r1222, %r740;
	ld.global.u32 	%r741, [%rd9+116];
	xor.b32  	%r1131, %r1131, %r741;
$L__BB7_56:
	and.b32  	%r743, %r698, 64;
	setp.eq.s32 	%p34, %r743, 0;
	@%p34 bra 	$L__BB7_58;
	ld.global.u32 	%r744, [%rd9+120];
	xor.b32  	%r1127, %r1127, %r744;
	ld.global.u32 	%r745, [%rd9+124];
	xor.b32  	%r1128, %r1128, %r745;
	ld.global.u32 	%r746, [%rd9+128];
	xor.b32  	%r1221, %r1221, %r746;
	ld.global.u32 	%r747, [%rd9+132];
	xor.b32  	%r1222, %r1222, %r747;
	ld.global.u32 	%r748, [%rd9+136];
	xor.b32  	%r1131, %r1131, %r748;
$L__BB7_58:
	and.b32  	%r750, %r698, 128;
	setp.eq.s32 	%p35, %r750, 0;
	@%p35 bra 	$L__BB7_60;
	ld.global.u32 	%r751, [%rd9+140];
	xor.b32  	%r1127, %r1127, %r751;
	ld.global.u32 	%r752, [%rd9+144];
	xor.b32  	%r1128, %r1128, %r752;
	ld.global.u32 	%r753, [%rd9+148];
	xor.b32  	%r1221, %r1221, %r753;
	ld.global.u32 	%r754, [%rd9+152];
	xor.b32  	%r1222, %r1222, %r754;
	ld.global.u32 	%r755, [%rd9+156];
	xor.b32  	%r1131, %r1131, %r755;
$L__BB7_60:
	and.b32  	%r757, %r698, 256;
	setp.eq.s32 	%p36, %r757, 0;
	@%p36 bra 	$L__BB7_62;
	ld.global.u32 	%r758, [%rd9+160];
	xor.b32  	%r1127, %r1127, %r758;
	ld.global.u32 	%r759, [%rd9+164];
	xor.b32  	%r1128, %r1128, %r759;
	ld.global.u32 	%r760, [%rd9+168];
	xor.b32  	%r1221, %r1221, %r760;
	ld.global.u32 	%r761, [%rd9+172];
	xor.b32  	%r1222, %r1222, %r761;
	ld.global.u32 	%r762, [%rd9+176];
	xor.b32  	%r1131, %r1131, %r762;
$L__BB7_62:
	and.b32  	%r764, %r698, 512;
	setp.eq.s32 	%p37, %r764, 0;
	@%p37 bra 	$L__BB7_64;
	ld.global.u32 	%r765, [%rd9+180];
	xor.b32  	%r1127, %r1127, %r765;
	ld.global.u32 	%r766, [%rd9+184];
	xor.b32  	%r1128, %r1128, %r766;
	ld.global.u32 	%r767, [%rd9+188];
	xor.b32  	%r1221, %r1221, %r767;
	ld.global.u32 	%r768, [%rd9+192];
	xor.b32  	%r1222, %r1222, %r768;
	ld.global.u32 	%r769, [%rd9+196];
	xor.b32  	%r1131, %r1131, %r769;
$L__BB7_64:
	and.b32  	%r771, %r698, 1024;
	setp.eq.s32 	%p38, %r771, 0;
	@%p38 bra 	$L__BB7_66;
	ld.global.u32 	%r772, [%rd9+200];
	xor.b32  	%r1127, %r1127, %r772;
	ld.global.u32 	%r773, [%rd9+204];
	xor.b32  	%r1128, %r1128, %r773;
	ld.global.u32 	%r774, [%rd9+208];
	xor.b32  	%r1221, %r1221, %r774;
	ld.global.u32 	%r775, [%rd9+212];
	xor.b32  	%r1222, %r1222, %r775;
	ld.global.u32 	%r776, [%rd9+216];
	xor.b32  	%r1131, %r1131, %r776;
$L__BB7_66:
	and.b32  	%r778, %r698, 2048;
	setp.eq.s32 	%p39, %r778, 0;
	@%p39 bra 	$L__BB7_68;
	ld.global.u32 	%r779, [%rd9+220];
	xor.b32  	%r1127, %r1127, %r779;
	ld.global.u32 	%r780, [%rd9+224];
	xor.b32  	%r1128, %r1128, %r780;
	ld.global.u32 	%r781, [%rd9+228];
	xor.b32  	%r1221, %r1221, %r781;
	ld.global.u32 	%r782, [%rd9+232];
	xor.b32  	%r1222, %r1222, %r782;
	ld.global.u32 	%r783, [%rd9+236];
	xor.b32  	%r1131, %r1131, %r783;
$L__BB7_68:
	and.b32  	%r785, %r698, 4096;
	setp.eq.s32 	%p40, %r785, 0;
	@%p40 bra 	$L__BB7_70;
	ld.global.u32 	%r786, [%rd9+240];
	xor.b32  	%r1127, %r1127, %r786;
	ld.global.u32 	%r787, [%rd9+244];
	xor.b32  	%r1128, %r1128, %r787;
	ld.global.u32 	%r788, [%rd9+248];
	xor.b32  	%r1221, %r1221, %r788;
	ld.global.u32 	%r789, [%rd9+252];
	xor.b32  	%r1222, %r1222, %r789;
	ld.global.u32 	%r790, [%rd9+256];
	xor.b32  	%r1131, %r1131, %r790;
$L__BB7_70:
	and.b32  	%r792, %r698, 8192;
	setp.eq.s32 	%p41, %r792, 0;
	@%p41 bra 	$L__BB7_72;
	ld.global.u32 	%r793, [%rd9+260];
	xor.b32  	%r1127, %r1127, %r793;
	ld.global.u32 	%r794, [%rd9+264];
	xor.b32  	%r1128, %r1128, %r794;
	ld.global.u32 	%r795, [%rd9+268];
	xor.b32  	%r1221, %r1221, %r795;
	ld.global.u32 	%r796, [%rd9+272];
	xor.b32  	%r1222, %r1222, %r796;
	ld.global.u32 	%r797, [%rd9+276];
	xor.b32  	%r1131, %r1131, %r797;
$L__BB7_72:
	and.b32  	%r799, %r698, 16384;
	setp.eq.s32 	%p42, %r799, 0;
	@%p42 bra 	$L__BB7_74;
	ld.global.u32 	%r800, [%rd9+280];
	xor.b32  	%r1127, %r1127, %r800;
	ld.global.u32 	%r801, [%rd9+284];
	xor.b32  	%r1128, %r1128, %r801;
	ld.global.u32 	%r802, [%rd9+288];
	xor.b32  	%r1221, %r1221, %r802;
	ld.global.u32 	%r803, [%rd9+292];
	xor.b32  	%r1222, %r1222, %r803;
	ld.global.u32 	%r804, [%rd9+296];
	xor.b32  	%r1131, %r1131, %r804;
$L__BB7_74:
	and.b32  	%r806, %r698, 32768;
	setp.eq.s32 	%p43, %r806, 0;
	@%p43 bra 	$L__BB7_76;
	ld.global.u32 	%r807, [%rd9+300];
	xor.b32  	%r1127, %r1127, %r807;
	ld.global.u32 	%r808, [%rd9+304];
	xor.b32  	%r1128, %r1128, %r808;
	ld.global.u32 	%r809, [%rd9+308];
	xor.b32  	%r1221, %r1221, %r809;
	ld.global.u32 	%r810, [%rd9+312];
	xor.b32  	%r1222, %r1222, %r810;
	ld.global.u32 	%r811, [%rd9+316];
	xor.b32  	%r1131, %r1131, %r811;
$L__BB7_76:
	add.s32 	%r1218, %r1218, 16;
	setp.ne.s32 	%p44, %r1218, 32;
	@%p44 bra 	$L__BB7_44;
	mad.lo.s32 	%r812, %r1212, -31, %r196;
	add.s32 	%r1212, %r812, 1;
	setp.ne.s32 	%p45, %r1212, 5;
	@%p45 bra 	$L__BB7_43;
	st.local.u32 	[%rd1+4], %r1127;
	st.local.v2.u32 	[%rd1+8], {%r1128, %r1221};
	st.local.v2.u32 	[%rd1+16], {%r1222, %r1131};
	setp.ne.s64 	%p46, %rd6, 3;
	@%p46 bra 	$L__BB7_116;
	mov.b32 	%r1127, 0;
	mov.u32 	%r1128, %r1127;
	mov.u32 	%r1313, %r1127;
	mov.u32 	%r1314, %r1127;
	mov.u32 	%r1131, %r1127;
	mov.u32 	%r1304, %r1127;
$L__BB7_80:
	mul.wide.u32 	%rd29, %r1304, 4;
	add.s64 	%rd30, %rd1, %rd29;
	ld.local.u32 	%r371, [%rd30+4];
	shl.b32 	%r372, %r1304, 5;
	mov.b32 	%r1310, 0;
$L__BB7_81:
	.pragma "nounroll";
	shr.u32 	%r815, %r371, %r1310;
	and.b32  	%r816, %r815, 1;
	setp.eq.b32 	%p47, %r816, 1;
	not.pred 	%p48, %p47;
	add.s32 	%r817, %r372, %r1310;
	mul.lo.s32 	%r818, %r817, 5;
	mul.wide.u32 	%rd31, %r818, 4;
	add.s64 	%rd10, %rd7, %rd31;
	@%p48 bra 	$L__BB7_83;
	ld.global.u32 	%r819, [%rd10];
	xor.b32  	%r1127, %r1127, %r819;
	ld.global.u32 	%r820, [%rd10+4];
	xor.b32  	%r1128, %r1128, %r820;
	ld.global.u32 	%r821, [%rd10+8];
	xor.b32  	%r1313, %r1313, %r821;
	ld.global.u32 	%r822, [%rd10+12];
	xor.b32  	%r1314, %r1314, %r822;
	ld.global.u32 	%r823, [%rd10+16];
	xor.b32  	%r1131, %r1131, %r823;
$L__BB7_83:
	and.b32  	%r825, %r815, 2;
	setp.eq.s32 	%p49, %r825, 0;
	@%p49 bra 	$L__BB7_85;
	ld.global.u32 	%r826, [%rd10+20];
	xor.b32  	%r1127, %r1127, %r826;
	ld.global.u32 	%r827, [%rd10+24];
	xor.b32  	%r1128, %r1128, %r827;
	ld.global.u32 	%r828, [%rd10+28];
	xor.b32  	%r1313, %r1313, %r828;
	ld.global.u32 	%r829, [%rd10+32];
	xor.b32  	%r1314, %r1314, %r829;
	ld.global.u32 	%r830, [%rd10+36];
	xor.b32  	%r1131, %r1131, %r830;
$L__BB7_85:
	and.b32  	%r832, %r815, 4;
	setp.eq.s32 	%p50, %r832, 0;
	@%p50 bra 	$L__BB7_87;
	ld.global.u32 	%r833, [%rd10+40];
	xor.b32  	%r1127, %r1127, %r833;
	ld.global.u32 	%r834, [%rd10+44];
	xor.b32  	%r1128, %r1128, %r834;
	ld.global.u32 	%r835, [%rd10+48];
	xor.b32  	%r1313, %r1313, %r835;
	ld.global.u32 	%r836, [%rd10+52];
	xor.b32  	%r1314, %r1314, %r836;
	ld.global.u32 	%r837, [%rd10+56];
	xor.b32  	%r1131, %r1131, %r837;
$L__BB7_87:
	and.b32  	%r839, %r815, 8;
	setp.eq.s32 	%p51, %r839, 0;
	@%p51 bra 	$L__BB7_89;
	ld.global.u32 	%r840, [%rd10+60];
	xor.b32  	%r1127, %r1127, %r840;
	ld.global.u32 	%r841, [%rd10+64];
	xor.b32  	%r1128, %r1128, %r841;
	ld.global.u32 	%r842, [%rd10+68];
	xor.b32  	%r1313, %r1313, %r842;
	ld.global.u32 	%r843, [%rd10+72];
	xor.b32  	%r1314, %r1314, %r843;
	ld.global.u32 	%r844, [%rd10+76];
	xor.b32  	%r1131, %r1131, %r844;
$L__BB7_89:
	and.b32  	%r846, %r815, 16;
	setp.eq.s32 	%p52, %r846, 0;
	@%p52 bra 	$L__BB7_91;
	ld.global.u32 	%r847, [%rd10+80];
	xor.b32  	%r1127, %r1127, %r847;
	ld.global.u32 	%r848, [%rd10+84];
	xor.b32  	%r1128, %r1128, %r848;
	ld.global.u32 	%r849, [%rd10+88];
	xor.b32  	%r1313, %r1313, %r849;
	ld.global.u32 	%r850, [%rd10+92];
	xor.b32  	%r1314, %r1314, %r850;
	ld.global.u32 	%r851, [%rd10+96];
	xor.b32  	%r1131, %r1131, %r851;
$L__BB7_91:
	and.b32  	%r853, %r815, 32;
	setp.eq.s32 	%p53, %r853, 0;
	@%p53 bra 	$L__BB7_93;
	ld.global.u32 	%r854, [%rd10+100];
	xor.b32  	%r1127, %r1127, %r854;
	ld.global.u32 	%r855, [%rd10+104];
	xor.b32  	%r1128, %r1128, %r855;
	ld.global.u32 	%r856, [%rd10+108];
	xor.b32  	%r1313, %r1313, %r856;
	ld.global.u32 	%r857, [%rd10+112];
	xor.b32  	%r1314, %r1314, %r857;
	ld.global.u32 	%r858, [%rd10+116];
	xor.b32  	%r1131, %r1131, %r858;
$L__BB7_93:
	and.b32  	%r860, %r815, 64;
	setp.eq.s32 	%p54, %r860, 0;
	@%p54 bra 	$L__BB7_95;
	ld.global.u32 	%r861, [%rd10+120];
	xor.b32  	%r1127, %r1127, %r861;
	ld.global.u32 	%r862, [%rd10+124];
	xor.b32  	%r1128, %r1128, %r862;
	ld.global.u32 	%r863, [%rd10+128];
	xor.b32  	%r1313, %r1313, %r863;
	ld.global.u32 	%r864, [%rd10+132];
	xor.b32  	%r1314, %r1314, %r864;
	ld.global.u32 	%r865, [%rd10+136];
	xor.b32  	%r1131, %r1131, %r865;
$L__BB7_95:
	and.b32  	%r867, %r815, 128;
	setp.eq.s32 	%p55, %r867, 0;
	@%p55 bra 	$L__BB7_97;
	ld.global.u32 	%r868, [%rd10+140];
	xor.b32  	%r1127, %r1127, %r868;
	ld.global.u32 	%r869, [%rd10+144];
	xor.b32  	%r1128, %r1128, %r869;
	ld.global.u32 	%r870, [%rd10+148];
	xor.b32  	%r1313, %r1313, %r870;
	ld.global.u32 	%r871, [%rd10+152];
	xor.b32  	%r1314, %r1314, %r871;
	ld.global.u32 	%r872, [%rd10+156];
	xor.b32  	%r1131, %r1131, %r872;
$L__BB7_97:
	and.b32  	%r874, %r815, 256;
	setp.eq.s32 	%p56, %r874, 0;
	@%p56 bra 	$L__BB7_99;
	ld.global.u32 	%r875, [%rd10+160];
	xor.b32  	%r1127, %r1127, %r875;
	ld.global.u32 	%r876, [%rd10+164];
	xor.b32  	%r1128, %r1128, %r876;
	ld.global.u32 	%r877, [%rd10+168];
	xor.b32  	%r1313, %r1313, %r877;
	ld.global.u32 	%r878, [%rd10+172];
	xor.b32  	%r1314, %r1314, %r878;
	ld.global.u32 	%r879, [%rd10+176];
	xor.b32  	%r1131, %r1131, %r879;
$L__BB7_99:
	and.b32  	%r881, %r815, 512;
	setp.eq.s32 	%p57, %r881, 0;
	@%p57 bra 	$L__BB7_101;
	ld.global.u32 	%r882, [%rd10+180];
	xor.b32  	%r1127, %r1127, %r882;
	ld.global.u32 	%r883, [%rd10+184];
	xor.b32  	%r1128, %r1128, %r883;
	ld.global.u32 	%r884, [%rd10+188];
	xor.b32  	%r1313, %r1313, %r884;
	ld.global.u32 	%r885, [%rd10+192];
	xor.b32  	%r1314, %r1314, %r885;
	ld.global.u32 	%r886, [%rd10+196];
	xor.b32  	%r1131, %r1131, %r886;
$L__BB7_101:
	and.b32  	%r888, %r815, 1024;
	setp.eq.s32 	%p58, %r888, 0;
	@%p58 bra 	$L__BB7_103;
	ld.global.u32 	%r889, [%rd10+200];
	xor.b32  	%r1127, %r1127, %r889;
	ld.global.u32 	%r890, [%rd10+204];
	xor.b32  	%r1128, %r1128, %r890;
	ld.global.u32 	%r891, [%rd10+208];
	xor.b32  	%r1313, %r1313, %r891;
	ld.global.u32 	%r892, [%rd10+212];
	xor.b32  	%r1314, %r1314, %r892;
	ld.global.u32 	%r893, [%rd10+216];
	xor.b32  	%r1131, %r1131, %r893;
$L__BB7_103:
	and.b32  	%r895, %r815, 2048;
	setp.eq.s32 	%p59, %r895, 0;
	@%p59 bra 	$L__BB7_105;
	ld.global.u32 	%r896, [%rd10+220];
	xor.b32  	%r1127, %r1127, %r896;
	ld.global.u32 	%r897, [%rd10+224];
	xor.b32  	%r1128, %r1128, %r897;
	ld.global.u32 	%r898, [%rd10+228];
	xor.b32  	%r1313, %r1313, %r898;
	ld.global.u32 	%r899, [%rd10+232];
	xor.b32  	%r1314, %r1314, %r899;
	ld.global.u32 	%r900, [%rd10+236];
	xor.b32  	%r1131, %r1131, %r900;
$L__BB7_105:
	and.b32  	%r902, %r815, 4096;
	setp.eq.s32 	%p60, %r902, 0;
	@%p60 bra 	$L__BB7_107;
	ld.global.u32 	%r903, [%rd10+240];
	xor.b32  	%r1127, %r1127, %r903;
	ld.global.u32 	%r904, [%rd10+244];
	xor.b32  	%r1128, %r1128, %r904;
	ld.global.u32 	%r905, [%rd10+248];
	xor.b32  	%r1313, %r1313, %r905;
	ld.global.u32 	%r906, [%rd10+252];
	xor.b32  	%r1314, %r1314, %r906;
	ld.global.u32 	%r907, [%rd10+256];
	xor.b32  	%r1131, %r1131, %r907;
$L__BB7_107:
	and.b32  	%r909, %r815, 8192;
	setp.eq.s32 	%p61, %r909, 0;
	@%p61 bra 	$L__BB7_109;
	ld.global.u32 	%r910, [%rd10+260];
	xor.b32  	%r1127, %r1127, %r910;
	ld.global.u32 	%r911, [%rd10+264];
	xor.b32  	%r1128, %r1128, %r911;
	ld.global.u32 	%r912, [%rd10+268];
	xor.b32  	%r1313, %r1313, %r912;
	ld.global.u32 	%r913, [%rd10+272];
	xor.b32  	%r1314, %r1314, %r913;
	ld.global.u32 	%r914, [%rd10+276];
	xor.b32  	%r1131, %r1131, %r914;
$L__BB7_109:
	and.b32  	%r916, %r815, 16384;
	setp.eq.s32 	%p62, %r916, 0;
	@%p62 bra 	$L__BB7_111;
	ld.global.u32 	%r917, [%rd10+280];
	xor.b32  	%r1127, %r1127, %r917;
	ld.global.u32 	%r918, [%rd10+284];
	xor.b32  	%r1128, %r1128, %r918;
	ld.global.u32 	%r919, [%rd10+288];
	xor.b32  	%r1313, %r1313, %r919;
	ld.global.u32 	%r920, [%rd10+292];
	xor.b32  	%r1314, %r1314, %r920;
	ld.global.u32 	%r921, [%rd10+296];
	xor.b32  	%r1131, %r1131, %r921;
$L__BB7_111:
	and.b32  	%r923, %r815, 32768;
	setp.eq.s32 	%p63, %r923, 0;
	@%p63 bra 	$L__BB7_113;
	ld.global.u32 	%r924, [%rd10+300];
	xor.b32  	%r1127, %r1127, %r924;
	ld.global.u32 	%r925, [%rd10+304];
	xor.b32  	%r1128, %r1128, %r925;
	ld.global.u32 	%r926, [%rd10+308];
	xor.b32  	%r1313, %r1313, %r926;
	ld.global.u32 	%r927, [%rd10+312];
	xor.b32  	%r1314, %r1314, %r927;
	ld.global.u32 	%r928, [%rd10+316];
	xor.b32  	%r1131, %r1131, %r928;
$L__BB7_113:
	add.s32 	%r1310, %r1310, 16;
	setp.ne.s32 	%p64, %r1310, 32;
	@%p64 bra 	$L__BB7_81;
	mad.lo.s32 	%r929, %r1304, -31, %r372;
	add.s32 	%r1304, %r929, 1;
	setp.ne.s32 	%p65, %r1304, 5;
	@%p65 bra 	$L__BB7_80;
	st.local.u32 	[%rd1+4], %r1127;
	st.local.v2.u32 	[%rd1+8], {%r1128, %r1313};
	st.local.v2.u32 	[%rd1+16], {%r1314, %r1131};
$L__BB7_116:
	shr.u64 	%rd58, %rd5, 2;
	add.s32 	%r1114, %r1114, 1;
	setp.gt.u64 	%p66, %rd5, 3;
	@%p66 bra 	$L__BB7_4;
$L__BB7_117:
	shr.u32 	%r931, %r1127, 2;
	xor.b32  	%r932, %r931, %r1127;
	shl.b32 	%r933, %r1131, 4;
	shl.b32 	%r934, %r932, 1;
	xor.b32  	%r935, %r934, %r933;
	xor.b32  	%r936, %r935, %r932;
	xor.b32  	%r937, %r936, %r1131;
	add.s32 	%r938, %r5, %r937;
	add.s32 	%r939, %r938, -637770787;
	shr.u32 	%r940, %r1128, 2;
	xor.b32  	%r941, %r940, %r1128;
	shl.b32 	%r942, %r937, 4;
	shl.b32 	%r943, %r941, 1;
	xor.b32  	%r944, %r943, %r942;
	xor.b32  	%r945, %r944, %r941;
	xor.b32  	%r946, %r945, %r937;
	add.s32 	%r947, %r5, %r946;
	add.s32 	%r948, %r947, -637408350;
	cvt.u64.u32 	%rd32, %r939;
	mul.wide.u32 	%rd33, %r948, 2097152;
	xor.b64  	%rd34, %rd33, %rd32;
	cvt.rn.f64.u64 	%fd128, %rd34;
	fma.rn.f64 	%fd129, %fd128, 0d3CA0000000000000, 0d3C90000000000000;
	fma.rn.f64 	%fd130, %fd1, %fd129, %fd126;
	mul.wide.u32 	%rd35, %r1110, 8;
	add.s64 	%rd36, %rd2, %rd35;
	st.local.f64 	[%rd36], %fd130;
	mov.b32 	%r1110, 1;
	mov.pred 	%p232, 0;
	@%p1 bra 	$L__BB7_2;
	ld.local.v2.f64 	{%fd322, %fd321}, [%rd2];
	fma.rn.f64 	%fd131, %fd322, %fd322, %fd321;
	add.f64 	%fd4, %fd131, 0dC026000000000000;
	{
	.reg .b32 %temp; 
	mov.b64 	{%temp, %r548}, %fd4;
	}
	mov.f64 	%fd132, 0d4000000000000000;
	{
	.reg .b32 %temp; 
	mov.b64 	{%temp, %r949}, %fd132;
	}
	and.b32  	%r550, %r949, 2146435072;
	setp.eq.s32 	%p68, %r550, 1062207488;
	abs.f64 	%fd5, %fd4;
	{ // callseq 46, 0
	.param .b64 param0;
	st.param.f64 	[param0], %fd5;
	.param .b64 retval0;
	call.uni (retval0), 
	__internal_accurate_pow, 
	(
	param0
	);
	ld.param.f64 	%fd133, [retval0];
	} // callseq 46
	setp.lt.s32 	%p69, %r548, 0;
	neg.f64 	%fd135, %fd133;
	selp.f64 	%fd136, %fd135, %fd133, %p68;
	selp.f64 	%fd318, %fd136, %fd133, %p69;
	setp.neu.f64 	%p70, %fd4, 0d0000000000000000;
	@%p70 bra 	$L__BB7_120;
	setp.eq.s32 	%p71, %r550, 1062207488;
	selp.b32 	%r950, %r548, 0, %p71;
	setp.lt.s32 	%p72, %r949, 0;
	or.b32  	%r951, %r950, 2146435072;
	selp.b32 	%r952, %r951, %r950, %p72;
	mov.b32 	%r953, 0;
	mov.b64 	%fd318, {%r953, %r952};
$L__BB7_120:
	add.f64 	%fd137, %fd4, 0d4000000000000000;
	{
	.reg .b32 %temp; 
	mov.b64 	{%temp, %r954}, %fd137;
	}
	and.b32  	%r955, %r954, 2146435072;
	setp.ne.s32 	%p73, %r955, 2146435072;
	@%p73 bra 	$L__BB7_125;
	setp.num.f64 	%p74, %fd4, %fd4;
	@%p74 bra 	$L__BB7_123;
	mov.f64 	%fd138, 0d4000000000000000;
	add.rn.f64 	%fd318, %fd4, %fd138;
	bra.uni 	$L__BB7_125;
$L__BB7_123:
	setp.neu.f64 	%p75, %fd5, 0d7FF0000000000000;
	@%p75 bra 	$L__BB7_125;
	setp.lt.s32 	%p76, %r548, 0;
	setp.eq.s32 	%p77, %r550, 1062207488;
	setp.lt.s32 	%p78, %r949, 0;
	selp.b32 	%r957, 0, 2146435072, %p78;
	and.b32  	%r958, %r949, 2147483647;
	setp.ne.s32 	%p79, %r958, 1071644672;
	or.b32  	%r959, %r957, -2147483648;
	selp.b32 	%r960, %r959, %r957, %p79;
	selp.b32 	%r961, %r960, %r957, %p77;
	selp.b32 	%r962, %r961, %r957, %p76;
	mov.b32 	%r963, 0;
	mov.b64 	%fd318, {%r963, %r962};
$L__BB7_125:
	setp.eq.s32 	%p80, %r550, 1062207488;
	fma.rn.f64 	%fd139, %fd321, %fd321, %fd322;
	add.f64 	%fd12, %fd139, 0dC01C000000000000;
	{
	.reg .b32 %temp; 
	mov.b64 	{%temp, %r551}, %fd12;
	}
	abs.f64 	%fd13, %fd12;
	{ // callseq 47, 0
	.param .b64 param0;
	st.param.f64 	[param0], %fd13;
	.param .b64 retval0;
	call.uni (retval0), 
	__internal_accurate_pow, 
	(
	param0
	);
	ld.param.f64 	%fd140, [retval0];
	} // callseq 47
	setp.lt.s32 	%p81, %r551, 0;
	neg.f64 	%fd142, %fd140;
	selp.f64 	%fd143, %fd142, %fd140, %p80;
	selp.f64 	%fd320, %fd143, %fd140, %p81;
	setp.neu.f64 	%p82, %fd12, 0d0000000000000000;
	@%p82 bra 	$L__BB7_127;
	setp.eq.s32 	%p83, %r550, 1062207488;
	selp.b32 	%r965, %r551, 0, %p83;
	setp.lt.s32 	%p84, %r949, 0;
	or.b32  	%r966, %r965, 2146435072;
	selp.b32 	%r967, %r966, %r965, %p84;
	mov.b32 	%r968, 0;
	mov.b64 	%fd320, {%r968, %r967};
$L__BB7_127:
	add.f64 	%fd144, %fd12, 0d4000000000000000;
	{
	.reg .b32 %temp; 
	mov.b64 	{%temp, %r969}, %fd144;
	}
	and.b32  	%r970, %r969, 2146435072;
	setp.ne.s32 	%p85, %r970, 2146435072;
	@%p85 bra 	$L__BB7_132;
	setp.num.f64 	%p86, %fd12, %fd12;
	@%p86 bra 	$L__BB7_130;
	mov.f64 	%fd145, 0d4000000000000000;
	add.rn.f64 	%fd320, %fd12, %fd145;
	bra.uni 	$L__BB7_132;
$L__BB7_130:
	setp.neu.f64 	%p87, %fd13, 0d7FF0000000000000;
	@%p87 bra 	$L__BB7_132;
	setp.lt.s32 	%p88, %r551, 0;
	setp.eq.s32 	%p89, %r550, 1062207488;
	setp.lt.s32 	%p90, %r949, 0;
	selp.b32 	%r972, 0, 2146435072, %p90;
	and.b32  	%r973, %r949, 2147483647;
	setp.ne.s32 	%p91, %r973, 1071644672;
	or.b32  	%r974, %r972, -2147483648;
	selp.b32 	%r975, %r974, %r972, %p91;
	selp.b32 	%r976, %r975, %r972, %p89;
	selp.b32 	%r977, %r976, %r972, %p88;
	mov.b32 	%r978, 0;
	mov.b64 	%fd320, {%r978, %r977};
$L__BB7_132:
	setp.ne.s32 	%p92, %r1, 0;
	setp.eq.f64 	%p93, %fd12, 0d3FF0000000000000;
	selp.f64 	%fd146, 0d3FF0000000000000, %fd320, %p93;
	setp.eq.f64 	%p94, %fd4, 0d3FF0000000000000;
	selp.f64 	%fd147, 0d3FF0000000000000, %fd318, %p94;
	add.f64 	%fd329, %fd147, %fd146;
	cvta.to.global.u64 	%rd37, %rd14;
	shl.b64 	%rd38, %rd4, 3;
	add.s64 	%rd12, %rd37, %rd38;
	st.global.f64 	[%rd12], %fd329;
	@%p92 bra 	$L__BB7_134;
	st.local.f64 	[%rd3], %fd329;
	mov.u64 	%rd39, $str;
	cvta.global.u64 	%rd40, %rd39;
	{ // callseq 48, 0
	.param .b64 param0;
	st.param.b64 	[param0], %rd40;
	.param .b64 param1;
	st.param.b64 	[param1], %rd20;
	.param .b32 retval0;
	call.uni (retval0), 
	vprintf, 
	(
	param0, 
	param1
	);
	ld.param.b32 	%r979, [retval0];
	} // callseq 48
$L__BB7_134:
	cvt.rn.f32.f64 	%f1, %fd4;
	abs.f32 	%f2, %f1;
	setp.lt.f32 	%p95, %f2, 0f00800000;
	mul.f32 	%f4, %f2, 0f4B800000;
	selp.f32 	%f5, %f4, %f2, %p95;
	selp.f32 	%f6, 0fC1C00000, 0f00000000, %p95;
	mov.b32 	%r981, %f5;
	add.s32 	%r982, %r981, -1060439283;
	and.b32  	%r983, %r982, -8388608;
	sub.s32 	%r984, %r981, %r983;
	mov.b32 	%f7, %r984;
	cvt.rn.f32.s32 	%f8, %r983;
	fma.rn.f32 	%f9, %f8, 0f34000000, %f6;
	add.f32 	%f10, %f7, 0fBF800000;
	add.f32 	%f11, %f7, 0f3F800000;
	rcp.approx.ftz.f32 	%f12, %f11;
	add.f32 	%f13, %f10, %f10;
	mul.f32 	%f14, %f13, %f12;
	mul.f32 	%f15, %f14, %f14;
	sub.f32 	%f16, %f10, %f14;
	add.f32 	%f17, %f16, %f16;
	neg.f32 	%f18, %f14;
	fma.rn.f32 	%f19, %f18, %f10, %f17;
	mul.rn.f32 	%f20, %f12, %f19;
	fma.rn.f32 	%f21, %f15, 0f3A2C32E4, 0f3B52E7DB;
	fma.rn.f32 	%f22, %f21, %f15, 0f3C93BB73;
	fma.rn.f32 	%f23, %f22, %f15, 0f3DF6384F;
	mul.rn.f32 	%f24, %f23, %f15;
	fma.rn.f32 	%f25, %f14, 0f3FB8AA3B, %f9;
	sub.f32 	%f26, %f9, %f25;
	fma.rn.f32 	%f27, %f14, 0f3FB8AA3B, %f26;
	fma.rn.f32 	%f28, %f20, 0f3FB8AA3B, %f27;
	fma.rn.f32 	%f29, %f14, 0f32A55E34, %f28;
	mul.f32 	%f30, %f24, 0f40400000;
	fma.rn.f32 	%f31, %f30, %f20, %f29;
	fma.rn.f32 	%f32, %f24, %f14, %f31;
	add.rn.f32 	%f33, %f25, %f32;
	neg.f32 	%f34, %f25;
	add.rn.f32 	%f35, %f33, %f34;
	neg.f32 	%f36, %f35;
	add.rn.f32 	%f37, %f32, %f36;
	mov.f32 	%f38, 0f3F800000;
	mul.rn.f32 	%f39, %f33, %f38;
	sub.f32 	%f40, %f33, %f39;
	add.f32 	%f41, %f37, %f40;
	cvt.rni.f32.f32 	%f42, %f39;
	sub.f32 	%f43, %f39, %f42;
	add.f32 	%f44, %f43, %f41;
	fma.rn.f32 	%f45, %f44, 0f391FCB8E, 0f3AAF85ED;
	fma.rn.f32 	%f46, %f45, %f44, 0f3C1D9856;
	fma.rn.f32 	%f47, %f46, %f44, 0f3D6357BB;
	fma.rn.f32 	%f48, %f47, %f44, 0f3E75FDEC;
	fma.rn.f32 	%f49, %f48, %f44, 0f3F317218;
	fma.rn.f32 	%f50, %f49, %f44, 0f3F800000;
	cvt.rzi.s32.f32 	%r985, %f42;
	setp.gt.f32 	%p96, %f42, 0f00000000;
	selp.b32 	%r986, 0, -2097152000, %p96;
	add.s32 	%r987, %r986, 2130706432;
	mov.b32 	%f51, %r987;
	mul.f32 	%f52, %f50, %f51;
	shl.b32 	%r988, %r985, 23;
	sub.s32 	%r989, %r988, %r986;
	mov.b32 	%f53, %r989;
	mul.f32 	%f54, %f52, %f53;
	abs.f32 	%f55, %f39;
	setp.gt.f32 	%p97, %f55, 0f43180000;
	setp.lt.f32 	%p98, %f39, 0f00000000;
	selp.f32 	%f56, 0f00000000, 0f7F800000, %p98;
	selp.f32 	%f57, %f56, %f54, %p97;
	setp.eq.f32 	%p99, %f1, 0f3F800000;
	setp.nan.f32 	%p100, %f2, %f2;
	setp.eq.f32 	%p101, %f1, 0f00000000;
	setp.eq.f32 	%p102, %f2, 0f7F800000;
	setp.geu.f32 	%p103, %f1, 0f00000000;
	neg.f32 	%f58, %f57;
	add.f32 	%f59, %f1, %f1;
	add.rn.f32 	%f60, %f1, %f38;
	cvt.rn.f32.f64 	%f61, %fd12;
	abs.f32 	%f62, %f61;
	setp.lt.f32 	%p104, %f62, 0f00800000;
	mul.f32 	%f64, %f62, 0f4B800000;
	selp.f32 	%f65, %f64, %f62, %p104;
	selp.f32 	%f66, 0fC1C00000, 0f00000000, %p104;
	mov.b32 	%r990, %f65;
	add.s32 	%r991, %r990, -1060439283;
	and.b32  	%r992, %r991, -8388608;
	sub.s32 	%r993, %r990, %r992;
	mov.b32 	%f67, %r993;
	cvt.rn.f32.s32 	%f68, %r992;
	fma.rn.f32 	%f69, %f68, 0f34000000, %f66;
	add.f32 	%f70, %f67, 0fBF800000;
	add.f32 	%f71, %f67, 0f3F800000;
	rcp.approx.ftz.f32 	%f72, %f71;
	add.f32 	%f73, %f70, %f70;
	mul.f32 	%f74, %f73, %f72;
	mul.f32 	%f75, %f74, %f74;
	sub.f32 	%f76, %f70, %f74;
	add.f32 	%f77, %f76, %f76;
	neg.f32 	%f78, %f74;
	fma.rn.f32 	%f79, %f78, %f70, %f77;
	mul.rn.f32 	%f80, %f72, %f79;
	fma.rn.f32 	%f81, %f75, 0f3A2C32E4, 0f3B52E7DB;
	fma.rn.f32 	%f82, %f81, %f75, 0f3C93BB73;
	fma.rn.f32 	%f83, %f82, %f75, 0f3DF6384F;
	mul.rn.f32 	%f84, %f83, %f75;
	fma.rn.f32 	%f85, %f74, 0f3FB8AA3B, %f69;
	sub.f32 	%f86, %f69, %f85;
	fma.rn.f32 	%f87, %f74, 0f3FB8AA3B, %f86;
	fma.rn.f32 	%f88, %f80, 0f3FB8AA3B, %f87;
	fma.rn.f32 	%f89, %f74, 0f32A55E34, %f88;
	mul.f32 	%f90, %f84, 0f40400000;
	fma.rn.f32 	%f91, %f90, %f80, %f89;
	fma.rn.f32 	%f92, %f84, %f74, %f91;
	add.rn.f32 	%f93, %f85, %f92;
	neg.f32 	%f94, %f85;
	add.rn.f32 	%f95, %f93, %f94;
	neg.f32 	%f96, %f95;
	add.rn.f32 	%f97, %f92, %f96;
	mul.rn.f32 	%f98, %f93, %f38;
	sub.f32 	%f99, %f93, %f98;
	add.f32 	%f100, %f97, %f99;
	cvt.rni.f32.f32 	%f101, %f98;
	sub.f32 	%f102, %f98, %f101;
	add.f32 	%f103, %f102, %f100;
	fma.rn.f32 	%f104, %f103, 0f391FCB8E, 0f3AAF85ED;
	fma.rn.f32 	%f105, %f104, %f103, 0f3C1D9856;
	fma.rn.f32 	%f106, %f105, %f103, 0f3D6357BB;
	fma.rn.f32 	%f107, %f106, %f103, 0f3E75FDEC;
	fma.rn.f32 	%f108, %f107, %f103, 0f3F317218;
	fma.rn.f32 	%f109, %f108, %f103, 0f3F800000;
	cvt.rzi.s32.f32 	%r994, %f101;
	setp.gt.f32 	%p105, %f101, 0f00000000;
	selp.b32 	%r995, 0, -2097152000, %p105;
	add.s32 	%r996, %r995, 2130706432;
	mov.b32 	%f110, %r996;
	mul.f32 	%f111, %f109, %f110;
	shl.b32 	%r997, %r994, 23;
	sub.s32 	%r998, %r997, %r995;
	mov.b32 	%f112, %r998;
	mul.f32 	%f113, %f111, %f112;
	abs.f32 	%f114, %f98;
	setp.gt.f32 	%p106, %f114, 0f43180000;
	setp.lt.f32 	%p107, %f98, 0f00000000;
	selp.f32 	%f115, 0f00000000, 0f7F800000, %p107;
	selp.f32 	%f116, %f115, %f113, %p106;
	setp.eq.f32 	%p108, %f61, 0f3F800000;
	setp.nan.f32 	%p109, %f62, %f62;
	setp.eq.f32 	%p110, %f61, 0f00000000;
	setp.eq.f32 	%p111, %f62, 0f7F800000;
	setp.geu.f32 	%p112, %f61, 0f00000000;
	neg.f32 	%f117, %f116;
	add.f32 	%f118, %f61, %f61;
	add.rn.f32 	%f119, %f61, %f38;
	add.f64 	%fd148, %fd322, %fd322;
	add.f64 	%fd149, %fd148, 0d0000000000000000;
	selp.f32 	%f120, %f57, %f58, %p103;
	selp.f32 	%f121, %f59, %f120, %p102;
	selp.f32 	%f122, %f59, %f121, %p101;
	selp.f32 	%f123, %f60, %f122, %p100;
	selp.f32 	%f124, 0f3F800000, %f123, %p99;
	cvt.f64.f32 	%fd150, %f124;
	add.f64 	%fd151, %fd150, %fd150;
	mul.f64 	%fd152, %fd321, 0d0000000000000000;
	fma.rn.f64 	%fd153, %fd321, 0d0000000000000000, %fd152;
	add.f64 	%fd154, %fd153, 0d3FF0000000000000;
	selp.f32 	%f125, %f116, %f117, %p112;
	selp.f32 	%f126, %f118, %f125, %p111;
	selp.f32 	%f127, %f118, %f126, %p110;
	selp.f32 	%f128, %f119, %f127, %p109;
	selp.f32 	%f129, 0f3F800000, %f128, %p108;
	cvt.f64.f32 	%fd155, %f129;
	add.f64 	%fd156, %fd155, %fd155;
	mul.f64 	%fd157, %fd154, %fd156;
	fma.rn.f64 	%fd325, %fd149, %fd151, %fd157;
	mul.f64 	%fd158, %fd322, 0d0000000000000000;
	fma.rn.f64 	%fd159, %fd322, 0d0000000000000000, %fd158;
	add.f64 	%fd160, %fd159, 0d3FF0000000000000;
	add.f64 	%fd161, %fd321, %fd321;
	add.f64 	%fd162, %fd161, 0d0000000000000000;
	mul.f64 	%fd163, %fd162, %fd156;
	fma.rn.f64 	%fd324, %fd160, %fd151, %fd163;
	setp.lt.s32 	%p113, %r567, 1;
	@%p113 bra 	$L__BB7_179;
	setp.lt.s32 	%p114, %r949, 0;
	selp.b32 	%r552, 0, 2146435072, %p114;
	or.b32  	%r553, %r552, -2147483648;
	mul.lo.s32 	%r554, %r2, %r567;
	cvta.to.global.u64 	%rd13, %rd17;
	mov.b32 	%r1397, 0;
	mov.f64 	%fd340, 0d0000000000000000;
	mov.f64 	%fd339, 0d3FF0000000000000;
	add.u64 	%rd42, %SP, 64;
	mov.u64 	%rd44, $str$2;
	mov.f64 	%fd341, %fd340;
	mov.f64 	%fd342, %fd339;
$L__BB7_136:
	mul.f64 	%fd166, %fd324, %fd324;
	fma.rn.f64 	%fd167, %fd325, %fd325, %fd166;
	sqrt.rn.f64 	%fd168, %fd167;
	setp.geu.f64 	%p115, %fd168, 0d3E45798EE2308C3A;
	@%p115 bra 	$L__BB7_138;
	mov.u64 	%rd48, $str$1;
	cvta.global.u64 	%rd49, %rd48;
	{ // callseq 56, 0
	.param .b64 param0;
	st.param.b64 	[param0], %rd49;
	.param .b64 param1;
	st.param.b64 	[param1], 0;
	.param .b32 retval0;
	call.uni (retval0), 
	vprintf, 
	(
	param0, 
	param1
	);
	ld.param.b32 	%r1078, [retval0];
	} // callseq 56
	bra.uni 	$L__BB7_179;
$L__BB7_138:
	fma.rn.f64 	%fd170, %fd339, %fd325, 0d0000000000000000;
	fma.rn.f64 	%fd32, %fd340, %fd324, %fd170;
	fma.rn.f64 	%fd171, %fd341, %fd325, 0d0000000000000000;
	fma.rn.f64 	%fd33, %fd342, %fd324, %fd171;
	mul.f64 	%fd172, %fd32, %fd325;
	mov.f64 	%fd173, 0d0000000000000000;
	sub.f64 	%fd174, %fd173, %fd172;
	mul.f64 	%fd175, %fd33, %fd324;
	sub.f64 	%fd34, %fd174, %fd175;
	mov.f64 	%fd335, 0d3FF0000000000000;
	mov.b32 	%r1398, 0;
$L__BB7_139:
	setp.eq.s32 	%p116, %r550, 1062207488;
	and.b32  	%r1001, %r949, 2147483647;
	setp.ne.s32 	%p118, %r1001, 1071644672;
	and.pred  	%p2, %p116, %p118;
	setp.lt.s32 	%p119, %r949, 0;
	mul.f64 	%fd176, %fd32, %fd335;
	sub.f64 	%fd36, %fd322, %fd176;
	mul.f64 	%fd177, %fd33, %fd335;
	sub.f64 	%fd37, %fd321, %fd177;
	fma.rn.f64 	%fd178, %fd36, %fd36, %fd37;
	add.f64 	%fd38, %fd178, 0dC026000000000000;
	{
	.reg .b32 %temp; 
	mov.b64 	{%temp, %r557}, %fd38;
	}
	abs.f64 	%fd39, %fd38;
	{ // callseq 49, 0
	.param .b64 param0;
	st.param.f64 	[param0], %fd39;
	.param .b64 retval0;
	call.uni (retval0), 
	__internal_accurate_pow, 
	(
	param0
	);
	ld.param.f64 	%fd179, [retval0];
	} // callseq 49
	setp.lt.s32 	%p120, %r557, 0;
	neg.f64 	%fd181, %fd179;
	selp.f64 	%fd182, %fd181, %fd179, %p116;
	selp.f64 	%fd183, %fd182, %fd179, %p120;
	setp.eq.f64 	%p121, %fd38, 0d0000000000000000;
	selp.b32 	%r1002, %r557, 0, %p116;
	or.b32  	%r1003, %r1002, 2146435072;
	selp.b32 	%r1004, %r1003, %r1002, %p119;
	mov.b32 	%r1005, 0;
	mov.b64 	%fd184, {%r1005, %r1004};
	selp.f64 	%fd331, %fd184, %fd183, %p121;
	add.f64 	%fd185, %fd38, 0d4000000000000000;
	{
	.reg .b32 %temp; 
	mov.b64 	{%temp, %r1006}, %fd185;
	}
	and.b32  	%r1007, %r1006, 2146435072;
	setp.ne.s32 	%p122, %r1007, 2146435072;
	@%p122 bra 	$L__BB7_144;
	setp.num.f64 	%p123, %fd38, %fd38;
	@%p123 bra 	$L__BB7_142;
	mov.f64 	%fd186, 0d4000000000000000;
	add.rn.f64 	%fd331, %fd38, %fd186;
	bra.uni 	$L__BB7_144;
$L__BB7_142:
	setp.neu.f64 	%p124, %fd39, 0d7FF0000000000000;
	@%p124 bra 	$L__BB7_144;
	selp.b32 	%r1008, %r553, %r552, %p2;
	selp.b32 	%r1009, %r1008, %r552, %p120;
	mov.b32 	%r1010, 0;
	mov.b64 	%fd331, {%r1010, %r1009};
$L__BB7_144:
	setp.eq.f64 	%p129, %fd38, 0d3FF0000000000000;
	selp.f64 	%fd44, 0d3FF0000000000000, %fd331, %p129;
	fma.rn.f64 	%fd187, %fd37, %fd37, %fd36;
	add.f64 	%fd45, %fd187, 0dC01C000000000000;
	{
	.reg .b32 %temp; 
	mov.b64 	{%temp, %r558}, %fd45;
	}
	abs.f64 	%fd46, %fd45;
	{ // callseq 50, 0
	.param .b64 param0;
	st.param.f64 	[param0], %fd46;
	.param .b64 retval0;
	call.uni (retval0), 
	__internal_accurate_pow, 
	(
	param0
	);
	ld.param.f64 	%fd188, [retval0];
	} // callseq 50
	setp.lt.s32 	%p130, %r558, 0;
	neg.f64 	%fd190, %fd188;
	selp.f64 	%fd191, %fd190, %fd188, %p116;
	selp.f64 	%fd192, %fd191, %fd188, %p130;
	setp.eq.f64 	%p131, %fd45, 0d0000000000000000;
	selp.b32 	%r1011, %r558, 0, %p116;
	or.b32  	%r1012, %r1011, 2146435072;
	selp.b32 	%r1013, %r1012, %r1011, %p119;
	mov.b32 	%r1014, 0;
	mov.b64 	%fd193, {%r1014, %r1013};
	selp.f64 	%fd332, %fd193, %fd192, %p131;
	add.f64 	%fd194, %fd45, 0d4000000000000000;
	{
	.reg .b32 %temp; 
	mov.b64 	{%temp, %r1015}, %fd194;
	}
	and.b32  	%r1016, %r1015, 2146435072;
	setp.ne.s32 	%p132, %r1016, 2146435072;
	@%p132 bra 	$L__BB7_149;
	setp.num.f64 	%p133, %fd45, %fd45;
	@%p133 bra 	$L__BB7_147;
	mov.f64 	%fd195, 0d4000000000000000;
	add.rn.f64 	%fd332, %fd45, %fd195;
	bra.uni 	$L__BB7_149;
$L__BB7_147:
	setp.neu.f64 	%p134, %fd46, 0d7FF0000000000000;
	@%p134 bra 	$L__BB7_149;
	selp.b32 	%r1017, %r553, %r552, %p2;
	selp.b32 	%r1018, %r1017, %r552, %p130;
	mov.b32 	%r1019, 0;
	mov.b64 	%fd332, {%r1019, %r1018};
$L__BB7_149:
	setp.eq.f64 	%p136, %fd45, 0d3FF0000000000000;
	selp.f64 	%fd196, 0d3FF0000000000000, %fd332, %p136;
	add.f64 	%fd197, %fd44, %fd196;
	mul.f64 	%fd198, %fd335, 0d3FD3333333333333;
	fma.rn.f64 	%fd199, %fd34, %fd198, %fd329;
	setp.le.f64 	%p137, %fd197, %fd199;
	@%p137 bra 	$L__BB7_162;
	mul.f64 	%fd335, %fd335, 0d3FE0000000000000;
	mul.f64 	%fd200, %fd32, %fd335;
	sub.f64 	%fd52, %fd322, %fd200;
	mul.f64 	%fd201, %fd33, %fd335;
	sub.f64 	%fd53, %fd321, %fd201;
	fma.rn.f64 	%fd202, %fd52, %fd52, %fd53;
	add.f64 	%fd54, %fd202, 0dC026000000000000;
	{
	.reg .b32 %temp; 
	mov.b64 	{%temp, %r559}, %fd54;
	}
	abs.f64 	%fd55, %fd54;
	{ // callseq 51, 0
	.param .b64 param0;
	st.param.f64 	[param0], %fd55;
	.param .b64 retval0;
	call.uni (retval0), 
	__internal_accurate_pow, 
	(
	param0
	);
	ld.param.f64 	%fd203, [retval0];
	} // callseq 51
	setp.lt.s32 	%p141, %r559, 0;
	neg.f64 	%fd205, %fd203;
	selp.f64 	%fd206, %fd205, %fd203, %p116;
	selp.f64 	%fd207, %fd206, %fd203, %p141;
	setp.eq.f64 	%p142, %fd54, 0d0000000000000000;
	selp.b32 	%r1020, %r559, 0, %p116;
	or.b32  	%r1021, %r1020, 2146435072;
	selp.b32 	%r1022, %r1021, %r1020, %p119;
	mov.b32 	%r1023, 0;
	mov.b64 	%fd208, {%r1023, %r1022};
	selp.f64 	%fd333, %fd208, %fd207, %p142;
	add.f64 	%fd209, %fd54, 0d4000000000000000;
	{
	.reg .b32 %temp; 
	mov.b64 	{%temp, %r1024}, %fd209;
	}
	and.b32  	%r1025, %r1024, 2146435072;
	setp.ne.s32 	%p143, %r1025, 2146435072;
	@%p143 bra 	$L__BB7_155;
	setp.nan.f64 	%p144, %fd54, %fd54;
	@%p144 bra 	$L__BB7_154;
	setp.neu.f64 	%p145, %fd55, 0d7FF0000000000000;
	@%p145 bra 	$L__BB7_155;
	selp.b32 	%r1026, %r553, %r552, %p2;
	selp.b32 	%r1027, %r1026, %r552, %p141;
	mov.b32 	%r1028, 0;
	mov.b64 	%fd333, {%r1028, %r1027};
	bra.uni 	$L__BB7_155;
$L__BB7_154:
	mov.f64 	%fd210, 0d4000000000000000;
	add.rn.f64 	%fd333, %fd54, %fd210;
$L__BB7_155:
	setp.eq.f64 	%p150, %fd54, 0d3FF0000000000000;
	selp.f64 	%fd60, 0d3FF0000000000000, %fd333, %p150;
	fma.rn.f64 	%fd211, %fd53, %fd53, %fd52;
	add.f64 	%fd61, %fd211, 0dC01C000000000000;
	{
	.reg .b32 %temp; 
	mov.b64 	{%temp, %r560}, %fd61;
	}
	abs.f64 	%fd62, %fd61;
	{ // callseq 52, 0
	.param .b64 param0;
	st.param.f64 	[param0], %fd62;
	.param .b64 retval0;
	call.uni (retval0), 
	__internal_accurate_pow, 
	(
	param0
	);
	ld.param.f64 	%fd212, [retval0];
	} // callseq 52
	setp.lt.s32 	%p151, %r560, 0;
	neg.f64 	%fd214, %fd212;
	selp.f64 	%fd215, %fd214, %fd212, %p116;
	selp.f64 	%fd216, %fd215, %fd212, %p151;
	setp.eq.f64 	%p152, %fd61, 0d0000000000000000;
	selp.b32 	%r1029, %r560, 0, %p116;
	or.b32  	%r1030, %r1029, 2146435072;
	selp.b32 	%r1031, %r1030, %r1029, %p119;
	mov.b32 	%r1032, 0;
	mov.b64 	%fd217, {%r1032, %r1031};
	selp.f64 	%fd334, %fd217, %fd216, %p152;
	add.f64 	%fd218, %fd61, 0d4000000000000000;
	{
	.reg .b32 %temp; 
	mov.b64 	{%temp, %r1033}, %fd218;
	}
	and.b32  	%r1034, %r1033, 2146435072;
	setp.ne.s32 	%p153, %r1034, 2146435072;
	@%p153 bra 	$L__BB7_160;
	setp.nan.f64 	%p154, %fd61, %fd61;
	@%p154 bra 	$L__BB7_159;
	setp.neu.f64 	%p155, %fd62, 0d7FF0000000000000;
	@%p155 bra 	$L__BB7_160;
	selp.b32 	%r1035, %r553, %r552, %p2;
	selp.b32 	%r1036, %r1035, %r552, %p151;
	mov.b32 	%r1037, 0;
	mov.b64 	%fd334, {%r1037, %r1036};
	bra.uni 	$L__BB7_160;
$L__BB7_159:
	mov.f64 	%fd219, 0d4000000000000000;
	add.rn.f64 	%fd334, %fd61, %fd219;
$L__BB7_160:
	setp.eq.f64 	%p157, %fd61, 0d3FF0000000000000;
	selp.f64 	%fd220, 0d3FF0000000000000, %fd334, %p157;
	add.f64 	%fd221, %fd60, %fd220;
	mul.f64 	%fd222, %fd335, 0d3FD3333333333333;
	fma.rn.f64 	%fd223, %fd34, %fd222, %fd329;
	setp.le.f64 	%p158, %fd221, %fd223;
	@%p158 bra 	$L__BB7_162;
	mul.f64 	%fd335, %fd335, 0d3FE0000000000000;
	add.s32 	%r1398, %r1398, 2;
	setp.ne.s32 	%p159, %r1398, 20;
	@%p159 bra 	$L__BB7_139;
$L__BB7_162:
	setp.neu.f64 	%p160, %fd335, 0d0000000000000000;
	@%p160 bra 	$L__BB7_164;
	cvta.to.local.u64 	%rd43, %rd42;
	st.local.u32 	[%rd43], %r1397;
	cvta.global.u64 	%rd45, %rd44;
	{ // callseq 53, 0
	.param .b64 param0;
	st.param.b64 	[param0], %rd45;
	.param .b64 param1;
	st.param.b64 	[param1], %rd42;
	.param .b32 retval0;
	call.uni (retval0), 
	vprintf, 
	(
	param0, 
	param1
	);
	ld.param.b32 	%r1038, [retval0];
	} // callseq 53
	mov.f64 	%fd335, 0d3F50624DD2F1A9FC;
$L__BB7_164:
	setp.lt.s32 	%p161, %r949, 0;
	setp.eq.s32 	%p162, %r550, 1062207488;
	mul.f64 	%fd225, %fd32, %fd335;
	sub.f64 	%fd70, %fd322, %fd225;
	sub.f64 	%fd71, %fd70, %fd322;
	mul.f64 	%fd226, %fd33, %fd335;
	sub.f64 	%fd72, %fd321, %fd226;
	sub.f64 	%fd73, %fd72, %fd321;
	fma.rn.f64 	%fd227, %fd70, %fd70, %fd72;
	add.f64 	%fd74, %fd227, 0dC026000000000000;
	{
	.reg .b32 %temp; 
	mov.b64 	{%temp, %r562}, %fd74;
	}
	abs.f64 	%fd75, %fd74;
	{ // callseq 54, 0
	.param .b64 param0;
	st.param.f64 	[param0], %fd75;
	.param .b64 retval0;
	call.uni (retval0), 
	__internal_accurate_pow, 
	(
	param0
	);
	ld.param.f64 	%fd228, [retval0];
	} // callseq 54
	setp.lt.s32 	%p164, %r562, 0;
	neg.f64 	%fd230, %fd228;
	selp.f64 	%fd231, %fd230, %fd228, %p162;
	selp.f64 	%fd232, %fd231, %fd228, %p164;
	setp.eq.f64 	%p165, %fd74, 0d0000000000000000;
	selp.b32 	%r1040, %r562, 0, %p162;
	or.b32  	%r1041, %r1040, 2146435072;
	selp.b32 	%r1042, %r1041, %r1040, %p161;
	mov.b32 	%r1043, 0;
	mov.b64 	%fd233, {%r1043, %r1042};
	selp.f64 	%fd337, %fd233, %fd232, %p165;
	add.f64 	%fd234, %fd74, 0d4000000000000000;
	{
	.reg .b32 %temp; 
	mov.b64 	{%temp, %r1044}, %fd234;
	}
	and.b32  	%r1045, %r1044, 2146435072;
	setp.ne.s32 	%p166, %r1045, 2146435072;
	@%p166 bra 	$L__BB7_169;
	setp.num.f64 	%p167, %fd74, %fd74;
	@%p167 bra 	$L__BB7_167;
	mov.f64 	%fd235, 0d4000000000000000;
	add.rn.f64 	%fd337, %fd74, %fd235;
	bra.uni 	$L__BB7_169;
$L__BB7_167:
	setp.neu.f64 	%p168, %fd75, 0d7FF0000000000000;
	@%p168 bra 	$L__BB7_169;
	setp.lt.s32 	%p169, %r562, 0;
	selp.b32 	%r1046, %r553, %r552, %p2;
	selp.b32 	%r1047, %r1046, %r552, %p169;
	mov.b32 	%r1048, 0;
	mov.b64 	%fd337, {%r1048, %r1047};
$L__BB7_169:
	setp.lt.s32 	%p170, %r949, 0;
	setp.eq.s32 	%p171, %r550, 1062207488;
	fma.rn.f64 	%fd236, %fd72, %fd72, %fd70;
	add.f64 	%fd80, %fd236, 0dC01C000000000000;
	{
	.reg .b32 %temp; 
	mov.b64 	{%temp, %r563}, %fd80;
	}
	abs.f64 	%fd81, %fd80;
	{ // callseq 55, 0
	.param .b64 param0;
	st.param.f64 	[param0], %fd81;
	.param .b64 retval0;
	call.uni (retval0), 
	__internal_accurate_pow, 
	(
	param0
	);
	ld.param.f64 	%fd237, [retval0];
	} // callseq 55
	setp.lt.s32 	%p173, %r563, 0;
	neg.f64 	%fd239, %fd237;
	selp.f64 	%fd240, %fd239, %fd237, %p171;
	selp.f64 	%fd241, %fd240, %fd237, %p173;
	setp.eq.f64 	%p174, %fd80, 0d0000000000000000;
	selp.b32 	%r1049, %r563, 0, %p171;
	or.b32  	%r1050, %r1049, 2146435072;
	selp.b32 	%r1051, %r1050, %r1049, %p170;
	mov.b32 	%r1052, 0;
	mov.b64 	%fd242, {%r1052, %r1051};
	selp.f64 	%fd338, %fd242, %fd241, %p174;
	add.f64 	%fd243, %fd80, 0d4000000000000000;
	{
	.reg .b32 %temp; 
	mov.b64 	{%temp, %r1053}, %fd243;
	}
	and.b32  	%r1054, %r1053, 2146435072;
	setp.ne.s32 	%p175, %r1054, 2146435072;
	@%p175 bra 	$L__BB7_174;
	setp.num.f64 	%p176, %fd80, %fd80;
	@%p176 bra 	$L__BB7_172;
	mov.f64 	%fd244, 0d4000000000000000;
	add.rn.f64 	%fd338, %fd80, %fd244;
	bra.uni 	$L__BB7_174;
$L__BB7_172:
	setp.neu.f64 	%p177, %fd81, 0d7FF0000000000000;
	@%p177 bra 	$L__BB7_174;
	selp.b32 	%r1055, %r553, %r552, %p2;
	selp.b32 	%r1056, %r1055, %r552, %p173;
	mov.b32 	%r1057, 0;
	mov.b64 	%fd338, {%r1057, %r1056};
$L__BB7_174:
	setp.eq.f64 	%p179, %fd80, 0d3FF0000000000000;
	selp.f64 	%fd245, 0d3FF0000000000000, %fd338, %p179;
	setp.eq.f64 	%p180, %fd74, 0d3FF0000000000000;
	selp.f64 	%fd246, 0d3FF0000000000000, %fd337, %p180;
	add.f64 	%fd86, %fd246, %fd245;
	cvt.rn.f32.f64 	%f130, %fd74;
	abs.f32 	%f131, %f130;
	setp.lt.f32 	%p181, %f131, 0f00800000;
	mul.f32 	%f133, %f131, 0f4B800000;
	selp.f32 	%f134, %f133, %f131, %p181;
	selp.f32 	%f135, 0fC1C00000, 0f00000000, %p181;
	mov.b32 	%r1058, %f134;
	add.s32 	%r1059, %r1058, -1060439283;
	and.b32  	%r1060, %r1059, -8388608;
	sub.s32 	%r1061, %r1058, %r1060;
	mov.b32 	%f136, %r1061;
	cvt.rn.f32.s32 	%f137, %r1060;
	fma.rn.f32 	%f138, %f137, 0f34000000, %f135;
	add.f32 	%f139, %f136, 0fBF800000;
	add.f32 	%f140, %f136, 0f3F800000;
	rcp.approx.ftz.f32 	%f141, %f140;
	add.f32 	%f142, %f139, %f139;
	mul.f32 	%f143, %f142, %f141;
	mul.f32 	%f144, %f143, %f143;
	sub.f32 	%f145, %f139, %f143;
	add.f32 	%f146, %f145, %f145;
	neg.f32 	%f147, %f143;
	fma.rn.f32 	%f148, %f147, %f139, %f146;
	mul.rn.f32 	%f149, %f141, %f148;
	fma.rn.f32 	%f150, %f144, 0f3A2C32E4, 0f3B52E7DB;
	fma.rn.f32 	%f151, %f150, %f144, 0f3C93BB73;
	fma.rn.f32 	%f152, %f151, %f144, 0f3DF6384F;
	mul.rn.f32 	%f153, %f152, %f144;
	fma.rn.f32 	%f154, %f143, 0f3FB8AA3B, %f138;
	sub.f32 	%f155, %f138, %f154;
	fma.rn.f32 	%f156, %f143, 0f3FB8AA3B, %f155;
	fma.rn.f32 	%f157, %f149, 0f3FB8AA3B, %f156;
	fma.rn.f32 	%f158, %f143, 0f32A55E34, %f157;
	mul.f32 	%f159, %f153, 0f40400000;
	fma.rn.f32 	%f160, %f159, %f149, %f158;
	fma.rn.f32 	%f161, %f153, %f143, %f160;
	add.rn.f32 	%f162, %f154, %f161;
	neg.f32 	%f163, %f154;
	add.rn.f32 	%f164, %f162, %f163;
	neg.f32 	%f165, %f164;
	add.rn.f32 	%f166, %f161, %f165;
	mov.f32 	%f167, 0f3F800000;
	mul.rn.f32 	%f168, %f162, %f167;
	sub.f32 	%f169, %f162, %f168;
	add.f32 	%f170, %f166, %f169;
	cvt.rni.f32.f32 	%f171, %f168;
	sub.f32 	%f172, %f168, %f171;
	add.f32 	%f173, %f172, %f170;
	fma.rn.f32 	%f174, %f173, 0f391FCB8E, 0f3AAF85ED;
	fma.rn.f32 	%f175, %f174, %f173, 0f3C1D9856;
	fma.rn.f32 	%f176, %f175, %f173, 0f3D6357BB;
	fma.rn.f32 	%f177, %f176, %f173, 0f3E75FDEC;
	fma.rn.f32 	%f178, %f177, %f173, 0f3F317218;
	fma.rn.f32 	%f179, %f178, %f173, 0f3F800000;
	cvt.rzi.s32.f32 	%r1062, %f171;
	setp.gt.f32 	%p182, %f171, 0f00000000;
	selp.b32 	%r1063, 0, -2097152000, %p182;
	add.s32 	%r1064, %r1063, 2130706432;
	mov.b32 	%f180, %r1064;
	mul.f32 	%f181, %f179, %f180;
	shl.b32 	%r1065, %r1062, 23;
	sub.s32 	%r1066, %r1065, %r1063;
	mov.b32 	%f182, %r1066;
	mul.f32 	%f183, %f181, %f182;
	abs.f32 	%f184, %f168;
	setp.gt.f32 	%p183, %f184, 0f43180000;
	setp.lt.f32 	%p184, %f168, 0f00000000;
	selp.f32 	%f185, 0f00000000, 0f7F800000, %p184;
	selp.f32 	%f186, %f185, %f183, %p183;
	setp.eq.f32 	%p185, %f130, 0f3F800000;
	setp.nan.f32 	%p186, %f131, %f131;
	setp.eq.f32 	%p187, %f130, 0f00000000;
	setp.eq.f32 	%p188, %f131, 0f7F800000;
	or.pred  	%p189, %p187, %p188;
	setp.geu.f32 	%p191, %f130, 0f00000000;
	neg.f32 	%f187, %f186;
	add.f32 	%f188, %f130, %f130;
	add.rn.f32 	%f189, %f130, %f167;
	cvt.rn.f32.f64 	%f190, %fd80;
	abs.f32 	%f191, %f190;
	setp.lt.f32 	%p192, %f191, 0f00800000;
	mul.f32 	%f193, %f191, 0f4B800000;
	selp.f32 	%f194, %f193, %f191, %p192;
	selp.f32 	%f195, 0fC1C00000, 0f00000000, %p192;
	mov.b32 	%r1067, %f194;
	add.s32 	%r1068, %r1067, -1060439283;
	and.b32  	%r1069, %r1068, -8388608;
	sub.s32 	%r1070, %r1067, %r1069;
	mov.b32 	%f196, %r1070;
	cvt.rn.f32.s32 	%f197, %r1069;
	fma.rn.f32 	%f198, %f197, 0f34000000, %f195;
	add.f32 	%f199, %f196, 0fBF800000;
	add.f32 	%f200, %f196, 0f3F800000;
	rcp.approx.ftz.f32 	%f201, %f200;
	add.f32 	%f202, %f199, %f199;
	mul.f32 	%f203, %f202, %f201;
	mul.f32 	%f204, %f203, %f203;
	sub.f32 	%f205, %f199, %f203;
	add.f32 	%f206, %f205, %f205;
	neg.f32 	%f207, %f203;
	fma.rn.f32 	%f208, %f207, %f199, %f206;
	mul.rn.f32 	%f209, %f201, %f208;
	fma.rn.f32 	%f210, %f204, 0f3A2C32E4, 0f3B52E7DB;
	fma.rn.f32 	%f211, %f210, %f204, 0f3C93BB73;
	fma.rn.f32 	%f212, %f211, %f204, 0f3DF6384F;
	mul.rn.f32 	%f213, %f212, %f204;
	fma.rn.f32 	%f214, %f203, 0f3FB8AA3B, %f198;
	sub.f32 	%f215, %f198, %f214;
	fma.rn.f32 	%f216, %f203, 0f3FB8AA3B, %f215;
	fma.rn.f32 	%f217, %f209, 0f3FB8AA3B, %f216;
	fma.rn.f32 	%f218, %f203, 0f32A55E34, %f217;
	mul.f32 	%f219, %f213, 0f40400000;
	fma.rn.f32 	%f220, %f219, %f209, %f218;
	fma.rn.f32 	%f221, %f213, %f203, %f220;
	add.rn.f32 	%f222, %f214, %f221;
	neg.f32 	%f223, %f214;
	add.rn.f32 	%f224, %f222, %f223;
	neg.f32 	%f225, %f224;
	add.rn.f32 	%f226, %f221, %f225;
	mul.rn.f32 	%f227, %f222, %f167;
	sub.f32 	%f228, %f222, %f227;
	add.f32 	%f229, %f226, %f228;
	cvt.rni.f32.f32 	%f230, %f227;
	sub.f32 	%f231, %f227, %f230;
	add.f32 	%f232, %f231, %f229;
	fma.rn.f32 	%f233, %f232, 0f391FCB8E, 0f3AAF85ED;
	fma.rn.f32 	%f234, %f233, %f232, 0f3C1D9856;
	fma.rn.f32 	%f235, %f234, %f232, 0f3D6357BB;
	fma.rn.f32 	%f236, %f235, %f232, 0f3E75FDEC;
	fma.rn.f32 	%f237, %f236, %f232, 0f3F317218;
	fma.rn.f32 	%f238, %f237, %f232, 0f3F800000;
	cvt.rzi.s32.f32 	%r1071, %f230;
	setp.gt.f32 	%p193, %f230, 0f00000000;
	selp.b32 	%r1072, 0, -2097152000, %p193;
	add.s32 	%r1073, %r1072, 2130706432;
	mov.b32 	%f239, %r1073;
	mul.f32 	%f240, %f238, %f239;
	shl.b32 	%r1074, %r1071, 23;
	sub.s32 	%r1075, %r1074, %r1072;
	mov.b32 	%f241, %r1075;
	mul.f32 	%f242, %f240, %f241;
	abs.f32 	%f243, %f227;
	setp.gt.f32 	%p194, %f243, 0f43180000;
	setp.lt.f32 	%p195, %f227, 0f00000000;
	selp.f32 	%f244, 0f00000000, 0f7F800000, %p195;
	selp.f32 	%f245, %f244, %f242, %p194;
	setp.eq.f32 	%p196, %f190, 0f3F800000;
	setp.nan.f32 	%p197, %f191, %f191;
	setp.eq.f32 	%p198, %f190, 0f00000000;
	setp.eq.f32 	%p199, %f191, 0f7F800000;
	or.pred  	%p200, %p198, %p199;
	setp.geu.f32 	%p202, %f190, 0f00000000;
	neg.f32 	%f246, %f245;
	add.f32 	%f247, %f190, %f190;
	add.rn.f32 	%f248, %f190, %f167;
	add.f64 	%fd247, %fd70, %fd70;
	add.f64 	%fd248, %fd247, 0d0000000000000000;
	selp.f32 	%f249, %f186, %f187, %p191;
	selp.f32 	%f250, %f188, %f249, %p189;
	selp.f32 	%f251, %f189, %f250, %p186;
	selp.f32 	%f252, 0f3F800000, %f251, %p185;
	cvt.f64.f32 	%fd249, %f252;
	add.f64 	%fd250, %fd249, %fd249;
	mul.f64 	%fd251, %fd72, 0d0000000000000000;
	fma.rn.f64 	%fd252, %fd72, 0d0000000000000000, %fd251;
	add.f64 	%fd253, %fd252, 0d3FF0000000000000;
	selp.f32 	%f253, %f245, %f246, %p202;
	selp.f32 	%f254, %f247, %f253, %p200;
	selp.f32 	%f255, %f248, %f254, %p197;
	selp.f32 	%f256, 0f3F800000, %f255, %p196;
	cvt.f64.f32 	%fd254, %f256;
	add.f64 	%fd255, %fd254, %fd254;
	mul.f64 	%fd256, %fd253, %fd255;
	fma.rn.f64 	%fd87, %fd248, %fd250, %fd256;
	mul.f64 	%fd257, %fd70, 0d0000000000000000;
	fma.rn.f64 	%fd258, %fd70, 0d0000000000000000, %fd257;
	add.f64 	%fd259, %fd258, 0d3FF0000000000000;
	selp.f32 	%f257, %f189, %f188, %p186;
	selp.f32 	%f258, 0f3F800000, %f257, %p185;
	selp.f32 	%f259, %f258, %f249, %p189;
	selp.f32 	%f260, %f258, %f259, %p186;
	selp.f32 	%f261, %f258, %f260, %p185;
	cvt.f64.f32 	%fd260, %f261;
	add.f64 	%fd261, %fd260, %fd260;
	add.f64 	%fd262, %fd72, %fd72;
	add.f64 	%fd263, %fd262, 0d0000000000000000;
	selp.f32 	%f262, %f248, %f247, %p197;
	selp.f32 	%f263, 0f3F800000, %f262, %p196;
	selp.f32 	%f264, %f263, %f253, %p200;
	selp.f32 	%f265, %f263, %f264, %p197;
	selp.f32 	%f266, %f263, %f265, %p196;
	cvt.f64.f32 	%fd264, %f266;
	add.f64 	%fd265, %fd264, %fd264;
	mul.f64 	%fd266, %fd263, %fd265;
	fma.rn.f64 	%fd88, %fd259, %fd261, %fd266;
	sub.f64 	%fd89, %fd87, %fd325;
	sub.f64 	%fd90, %fd88, %fd324;
	mul.f64 	%fd91, %fd71, %fd89;
	add.f64 	%fd267, %fd91, 0d0000000000000000;
	mul.f64 	%fd92, %fd73, %fd90;
	add.f64 	%fd93, %fd267, %fd92;
	abs.f64 	%fd268, %fd93;
	setp.lt.f64 	%p203, %fd268, 0d3D06849B86A12B9B;
	@%p203 bra 	$L__BB7_176;
	rcp.rn.f64 	%fd269, %fd93;
	mul.f64 	%fd270, %fd71, %fd90;
	mul.f64 	%fd271, %fd73, %fd89;
	mul.f64 	%fd272, %fd71, %fd71;
	mul.f64 	%fd273, %fd71, %fd73;
	mul.f64 	%fd274, %fd73, %fd73;
	mul.f64 	%fd275, %fd269, %fd91;
	mov.f64 	%fd276, 0d3FF0000000000000;
	sub.f64 	%fd277, %fd276, %fd275;
	fma.rn.f64 	%fd278, %fd277, %fd339, 0d0000000000000000;
	fma.rn.f64 	%fd279, %fd277, %fd340, %fd278;
	fma.rn.f64 	%fd280, %fd279, %fd277, 0d0000000000000000;
	mul.f64 	%fd281, %fd269, %fd270;
	mov.f64 	%fd282, 0d0000000000000000;
	sub.f64 	%fd283, %fd282, %fd281;
	fma.rn.f64 	%fd284, %fd279, %fd283, %fd280;
	fma.rn.f64 	%fd339, %fd269, %fd272, %fd284;
	fma.rn.f64 	%fd285, %fd283, %fd339, 0d0000000000000000;
	fma.rn.f64 	%fd286, %fd283, %fd340, %fd285;
	mul.f64 	%fd287, %fd269, %fd271;
	sub.f64 	%fd288, %fd282, %fd287;
	fma.rn.f64 	%fd289, %fd286, %fd288, 0d0000000000000000;
	mul.f64 	%fd290, %fd269, %fd92;
	sub.f64 	%fd291, %fd276, %fd290;
	fma.rn.f64 	%fd292, %fd286, %fd291, %fd289;
	fma.rn.f64 	%fd340, %fd269, %fd273, %fd292;
	fma.rn.f64 	%fd293, %fd288, %fd341, 0d0000000000000000;
	fma.rn.f64 	%fd294, %fd288, %fd342, %fd293;
	fma.rn.f64 	%fd295, %fd294, %fd277, 0d0000000000000000;
	fma.rn.f64 	%fd296, %fd294, %fd283, %fd295;
	fma.rn.f64 	%fd341, %fd269, %fd273, %fd296;
	fma.rn.f64 	%fd297, %fd291, %fd341, 0d0000000000000000;
	fma.rn.f64 	%fd298, %fd291, %fd342, %fd297;
	fma.rn.f64 	%fd299, %fd298, %fd288, 0d0000000000000000;
	fma.rn.f64 	%fd300, %fd298, %fd291, %fd299;
	fma.rn.f64 	%fd342, %fd269, %fd274, %fd300;
$L__BB7_176:
	setp.geu.f64 	%p204, %fd86, %fd329;
	@%p204 bra 	$L__BB7_178;
	mov.f64 	%fd321, %fd72;
	mov.f64 	%fd322, %fd70;
	mov.f64 	%fd324, %fd88;
	mov.f64 	%fd325, %fd87;
	mov.f64 	%fd329, %fd86;
$L__BB7_178:
	shl.b32 	%r1076, %r1397, 1;
	add.s32 	%r1077, %r1076, %r554;
	mul.wide.s32 	%rd46, %r1077, 8;
	add.s64 	%rd47, %rd13, %rd46;
	st.global.f64 	[%rd47], %fd322;
	st.global.f64 	[%rd47+8], %fd321;
	add.s32 	%r1397, %r1397, 1;
	setp.ne.s32 	%p205, %r1397, %r567;
	@%p205 bra 	$L__BB7_136;
$L__BB7_179:
	setp.eq.s32 	%p206, %r550, 1062207488;
	fma.rn.f64 	%fd301, %fd322, %fd322, %fd321;
	add.f64 	%fd109, %fd301, 0dC026000000000000;
	{
	.reg .b32 %temp; 
	mov.b64 	{%temp, %r565}, %fd109;
	}
	abs.f64 	%fd110, %fd109;
	{ // callseq 57, 0
	.param .b64 param0;
	st.param.f64 	[param0], %fd110;
	.param .b64 retval0;
	call.uni (retval0), 
	__internal_accurate_pow, 
	(
	param0
	);
	ld.param.f64 	%fd302, [retval0];
	} // callseq 57
	setp.lt.s32 	%p207, %r565, 0;
	neg.f64 	%fd304, %fd302;
	selp.f64 	%fd305, %fd304, %fd302, %p206;
	selp.f64 	%fd351, %fd305, %fd302, %p207;
	setp.neu.f64 	%p208, %fd109, 0d0000000000000000;
	@%p208 bra 	$L__BB7_181;
	setp.eq.s32 	%p209, %r550, 1062207488;
	selp.b32 	%r1081, %r565, 0, %p209;
	setp.lt.s32 	%p210, %r949, 0;
	or.b32  	%r1082, %r1081, 2146435072;
	selp.b32 	%r1083, %r1082, %r1081, %p210;
	mov.b32 	%r1084, 0;
	mov.b64 	%fd351, {%r1084, %r1083};
$L__BB7_181:
	add.f64 	%fd306, %fd109, 0d4000000000000000;
	{
	.reg .b32 %temp; 
	mov.b64 	{%temp, %r1085}, %fd306;
	}
	and.b32  	%r1086, %r1085, 2146435072;
	setp.ne.s32 	%p211, %r1086, 2146435072;
	@%p211 bra 	$L__BB7_186;
	setp.num.f64 	%p212, %fd109, %fd109;
	@%p212 bra 	$L__BB7_184;
	mov.f64 	%fd307, 0d4000000000000000;
	add.rn.f64 	%fd351, %fd109, %fd307;
	bra.uni 	$L__BB7_186;
$L__BB7_184:
	setp.neu.f64 	%p213, %fd110, 0d7FF0000000000000;
	@%p213 bra 	$L__BB7_186;
	setp.lt.s32 	%p214, %r565, 0;
	setp.eq.s32 	%p215, %r550, 1062207488;
	setp.lt.s32 	%p216, %r949, 0;
	selp.b32 	%r1088, 0, 2146435072, %p216;
	and.b32  	%r1089, %r949, 2147483647;
	setp.ne.s32 	%p217, %r1089, 1071644672;
	or.b32  	%r1090, %r1088, -2147483648;
	selp.b32 	%r1091, %r1090, %r1088, %p217;
	selp.b32 	%r1092, %r1091, %r1088, %p215;
	selp.b32 	%r1093, %r1092, %r1088, %p214;
	mov.b32 	%r1094, 0;
	mov.b64 	%fd351, {%r1094, %r1093};
$L__BB7_186:
	setp.eq.s32 	%p218, %r550, 1062207488;
	setp.eq.f64 	%p219, %fd109, 0d3FF0000000000000;
	selp.f64 	%fd117, 0d3FF0000000000000, %fd351, %p219;
	fma.rn.f64 	%fd308, %fd321, %fd321, %fd322;
	add.f64 	%fd118, %fd308, 0dC01C000000000000;
	{
	.reg .b32 %temp; 
	mov.b64 	{%temp, %r566}, %fd118;
	}
	abs.f64 	%fd119, %fd118;
	{ // callseq 58, 0
	.param .b64 param0;
	st.param.f64 	[param0], %fd119;
	.param .b64 retval0;
	call.uni (retval0), 
	__internal_accurate_pow, 
	(
	param0
	);
	ld.param.f64 	%fd309, [retval0];
	} // callseq 58
	setp.lt.s32 	%p220, %r566, 0;
	neg.f64 	%fd311, %fd309;
	selp.f64 	%fd312, %fd311, %fd309, %p218;
	selp.f64 	%fd353, %fd312, %fd309, %p220;
	setp.neu.f64 	%p221, %fd118, 0d0000000000000000;
	@%p221 bra 	$L__BB7_188;
	setp.eq.s32 	%p222, %r550, 1062207488;
	selp.b32 	%r1096, %r566, 0, %p222;
	setp.lt.s32 	%p223, %r949, 0;
	or.b32  	%r1097, %r1096, 2146435072;
	selp.b32 	%r1098, %r1097, %r1096, %p223;
	mov.b32 	%r1099, 0;
	mov.b64 	%fd353, {%r1099, %r1098};
$L__BB7_188:
	add.f64 	%fd313, %fd118, 0d4000000000000000;
	{
	.reg .b32 %temp; 
	mov.b64 	{%temp, %r1100}, %fd313;
	}
	and.b32  	%r1101, %r1100, 2146435072;
	setp.ne.s32 	%p224, %r1101, 2146435072;
	@%p224 bra 	$L__BB7_193;
	setp.num.f64 	%p225, %fd118, %fd118;
	@%p225 bra 	$L__BB7_191;
	mov.f64 	%fd314, 0d4000000000000000;
	add.rn.f64 	%fd353, %fd118, %fd314;
	bra.uni 	$L__BB7_193;
$L__BB7_191:
	setp.neu.f64 	%p226, %fd119, 0d7FF0000000000000;
	@%p226 bra 	$L__BB7_193;
	setp.lt.s32 	%p227, %r566, 0;
	setp.eq.s32 	%p228, %r550, 1062207488;
	setp.lt.s32 	%p229, %r949, 0;
	selp.b32 	%r1103, 0, 2146435072, %p229;
	and.b32  	%r1104, %r949, 2147483647;
	setp.ne.s32 	%p230, %r1104, 1071644672;
	or.b32  	%r1105, %r1103, -2147483648;
	selp.b32 	%r1106, %r1105, %r1103, %p230;
	selp.b32 	%r1107, %r1106, %r1103, %p228;
	selp.b32 	%r1108, %r1107, %r1103, %p227;
	mov.b32 	%r1109, 0;
	mov.b64 	%fd353, {%r1109, %r1108};
$L__BB7_193:
	ld.param.u64 	%rd57, [_Z14optimizeKernelIN4util10HimmelblauILi2EEELi2ELj128EEvddPdPiS3_S3_ii_param_4];
	ld.param.u64 	%rd56, [_Z14optimizeKernelIN4util10HimmelblauILi2EEELi2ELj128EEvddPdPiS3_S3_ii_param_3];
	setp.eq.f64 	%p231, %fd118, 0d3FF0000000000000;
	selp.f64 	%fd315, 0d3FF0000000000000, %fd353, %p231;
	add.f64 	%fd316, %fd117, %fd315;
	st.global.f64 	[%rd12], %fd316;
	cvta.to.global.u64 	%rd50, %rd56;
	shl.b64 	%rd51, %rd4, 2;
	add.s64 	%rd52, %rd50, %rd51;
	st.global.u32 	[%rd52], %r1;
	cvta.to.global.u64 	%rd53, %rd57;
	mul.wide.s32 	%rd54, %r2, 8;
	add.s64 	%rd55, %rd53, %rd54;
	st.global.f64 	[%rd55], %fd322;
	st.global.f64 	[%rd55+8], %fd321;
$L__BB7_194:
	ret;

}
	// .globl	_ZN3cub18CUB_300001_SM_10006detail11EmptyKernelIvEEvv
.visible .entry _ZN3cub18CUB_300001_SM_10006detail11EmptyKernelIvEEvv()
{


	ret;

}
	// .globl	_ZN3cub18CUB_300001_SM_10006detail6reduce28DeviceReduceSingleTileKernelINS2_10policy_hubINS0_12KeyValuePairIidEEiNS0_6ArgMinEE10Policy1000ENS0_21ArgIndexInputIteratorIPdidEEPS6_iS7_NS2_20empty_problem_init_tIS6_EES6_N4cuda3std3__410__identityEEEvT0_T1_T2_T3_T4_T6_
.visible .entry _ZN3cub18CUB_300001_SM_10006detail6reduce28DeviceReduceSingleTileKernelINS2_10policy_hubINS0_12KeyValuePairIidEEiNS0_6ArgMinEE10Policy1000ENS0_21ArgIndexInputIteratorIPdidEEPS6_iS7_NS2_20empty_problem_init_tIS6_EES6_N4cuda3std3__410__identityEEEvT0_T1_T2_T3_T4_T6_(
	.param .align 8 .b8 _ZN3cub18CUB_300001_SM_10006detail6reduce28DeviceReduceSingleTileKernelINS2_10policy_hubINS0_12KeyValuePairIidEEiNS0_6ArgMinEE10Policy1000ENS0_21ArgIndexInputIteratorIPdidEEPS6_iS7_NS2_20empty_problem_init_tIS6_EES6_N4cuda3std3__410__identityEEEvT0_T1_T2_T3_T4_T6__param_0[16],
	.param .u64 .ptr .align 1 _ZN3cub18CUB_300001_SM_10006detail6reduce28DeviceReduceSingleTileKernelINS2_10policy_hubINS0_12KeyValuePairIidEEiNS0_6ArgMinEE10Policy1000ENS0_21ArgIndexInputIteratorIPdidEEPS6_iS7_NS2_20empty_problem_init_tIS6_EES6_N4cuda3std3__410__identityEEEvT0_T1_T2_T3_T4_T6__param_1,
	.param .u32 _ZN3cub18CUB_300001_SM_10006detail6reduce28DeviceReduceSingleTileKernelINS2_10policy_hubINS0_12KeyValuePairIidEEiNS0_6ArgMinEE10Policy1000ENS0_21ArgIndexInputIteratorIPdidEEPS6_iS7_NS2_20empty_problem_init_tIS6_EES6_N4cuda3std3__410__identityEEEvT0_T1_T2_T3_T4_T6__param_2,
	.param .align 1 .b8 _ZN3cub18CUB_300001_SM_10006detail6reduce28DeviceReduceSingleTileKernelINS2_10policy_hubINS0_12KeyValuePairIidEEiNS0_6ArgMinEE10Policy1000ENS0_21ArgIndexInputIteratorIPdidEEPS6_iS7_NS2_20empty_problem_init_tIS6_EES6_N4cuda3std3__410__identityEEEvT0_T1_T2_T3_T4_T6__param_3[1],
	.param .align 8 .b8 _ZN3cub18CUB_300001_SM_10006detail6reduce28DeviceReduceSingleTileKernelINS2_10policy_hubINS0_12KeyValuePairIidEEiNS0_6ArgMinEE10Policy1000ENS0_21ArgIndexInputIteratorIPdidEEPS6_iS7_NS2_20empty_problem_init_tIS6_EES6_N4cuda3std3__410__identityEEEvT0_T1_T2_T3_T4_T6__param_4[16],
	.param .align 1 .b8 _ZN3cub18CUB_300001_SM_10006detail6reduce28DeviceReduceSingleTileKernelINS2_10policy_hubINS0_12KeyValuePairIidEEiNS0_6ArgMinEE10Policy1000ENS0_21ArgIndexInputIteratorIPdidEEPS6_iS7_NS2_20empty_problem_init_tIS6_EES6_N4cuda3std3__410__identityEEEvT0_T1_T2_T3_T4_T6__param_5[1]
)
.maxntid 256
.minnctapersm 1
{
	.reg .pred 	%p<368>;
	.reg .b16 	%rs<5>;
	.reg .b32 	%r<739>;
	.reg .b64 	%rd<59>;
	.reg .b64 	%fd<328>;
	// demoted variable
	.shared .align 8 .b8 _ZZN3cub18CUB_300001_SM_10006detail6reduce28DeviceReduceSingleTileKernelINS2_10policy_hubINS0_12KeyValuePairIidEEiNS0_6ArgMinEE10Policy1000ENS0_21ArgIndexInputIteratorIPdidEEPS6_iS7_NS2_20empty_problem_init_tIS6_EES6_N4cuda3std3__410__identityEEEvT0_T1_T2_T3_T4_T6_E12temp_storage[152];
	ld.param.f64 	%fd189, [_ZN3cub18CUB_300001_SM_10006detail6reduce28DeviceReduceSingleTileKernelINS2_10policy_hubINS0_12KeyValuePairIidEEiNS0_6ArgMinEE10Policy1000ENS0_21ArgIndexInputIteratorIPdidEEPS6_iS7_NS2_20empty_problem_init_tIS6_EES6_N4cuda3std3__410__identityEEEvT0_T1_T2_T3_T4_T6__param_4+8];
	ld.param.u32 	%r239, [_ZN3cub18CUB_300001_SM_10006detail6reduce28DeviceReduceSingleTileKernelINS2_10policy_hubINS0_12KeyValuePairIidEEiNS0_6ArgMinEE10Policy1000ENS0_21ArgIndexInputIteratorIPdidEEPS6_iS7_NS2_20empty_problem_init_tIS6_EES6_N4cuda3std3__410__identityEEEvT0_T1_T2_T3_T4_T6__param_4];
	ld.param.u32 	%r237, [_ZN3cub18CUB_300001_SM_10006detail6reduce28DeviceReduceSingleTileKernelINS2_10policy_hubINS0_12KeyValuePairIidEEiNS0_6ArgMinEE10Policy1000ENS0_21ArgIndexInputIteratorIPdidEEPS6_iS7_NS2_20empty_problem_init_tIS6_EES6_N4cuda3std3__410__identityEEEvT0_T1_T2_T3_T4_T6__param_0+8];
	ld.param.u64 	%rd12, [_ZN3cub18CUB_300001_SM_10006detail6reduce28DeviceReduceSingleTileKernelINS2_10policy_hubINS0_12KeyValuePairIidEEiNS0_6ArgMinEE10Policy1000ENS0_21ArgIndexInputIteratorIPdidEEPS6_iS7_NS2_20empty_problem_init_tIS6_EES6_N4cuda3std3__410__identityEEEvT0_T1_T2_T3_T4_T6__param_0];
	ld.param.u64 	%rd13, [_ZN3cub18CUB_300001_SM_10006detail6reduce28DeviceReduceSingleTileKernelINS2_10policy_hubINS0_12KeyValuePairIidEEiNS0_6ArgMinEE10Policy1000ENS0_21ArgIndexInputIteratorIPdidEEPS6_iS7_NS2_20empty_problem_init_tIS6_EES6_N4cuda3std3__410__identityEEEvT0_T1_T2_T3_T4_T6__param_1];
	ld.param.u32 	%r238, [_ZN3cub18CUB_300001_SM_10006detail6reduce28DeviceReduceSingleTileKernelINS2_10policy_hubINS0_12KeyValuePairIidEEiNS0_6ArgMinEE10Policy1000ENS0_21ArgIndexInputIteratorIPdidEEPS6_iS7_NS2_20empty_problem_init_tIS6_EES6_N4cuda3std3__410__identityEEEvT0_T1_T2_T3_T4_T6__param_2];
	cvta.to.global.u64 	%rd1, %rd13;
	setp.ne.s32 	%p1, %r238, 0;
	@%p1 bra 	$L__BB9_3;
	mov.u32 	%r648, %tid.x;
	setp.ne.s32 	%p367, %r648, 0;
	@%p367 bra 	$L__BB9_187;
	st.global.u32 	[%rd1], %r239;
	st.global.f64 	[%rd1+8], %fd189;
	bra.uni 	$L__BB9_187;
$L__BB9_3:
	cvta.to.global.u64 	%rd2, %rd12;
	setp.gt.s32 	%p2, %r238, 1023;
	@%p2 bra 	$L__BB9_97;
	mov.u32 	%r2, %tid.x;
	setp.ge.s32 	%p165, %r2, %r238;
	mov.u32 	%r664, %r2;
	@%p165 bra 	$L__BB9_6;
	add.s32 	%r678, %r237, %r2;
	mul.wide.s32 	%rd32, %r678, 8;
	add.s64 	%rd33, %rd2, %rd32;
	ld.global.f64 	%fd275, [%rd33];
	add.s32 	%r664, %r2, 256;
$L__BB9_6:
	setp.ge.s32 	%p166, %r664, %r238;
	@%p166 bra 	$L__BB9_48;
	not.b32 	%r388, %r664;
	add.s32 	%r7, %r238, %r388;
	shr.u32 	%r389, %r7, 8;
	add.s32 	%r8, %r389, 1;
	and.b32  	%r9, %r8, 7;
	setp.lt.u32 	%p167, %r7, 1792;
	@%p167 bra 	$L__BB9_27;
	add.s32 	%r653, %r664, 1024;
	add.s32 	%r652, %r237, %r664;
	and.b32  	%r390, %r8, 33554424;
	neg.s32 	%r651, %r390;
	add.s64 	%rd3, %rd2, 8192;
$L__BB9_9:
	.pragma "nounroll";
	mul.wide.s32 	%rd34, %r652, 8;
	add.s64 	%rd4, %rd3, %rd34;
	ld.global.f64 	%fd255, [%rd4+-8192];
	setp.lt.f64 	%p168, %fd255, %fd275;
	mov.u32 	%r655, %r652;
	@%p168 bra 	$L__BB9_11;
	setp.eq.f64 	%p169, %fd275, %fd255;
	setp.lt.s32 	%p170, %r652, %r678;
	and.pred  	%p171, %p169, %p170;
	selp.b32 	%r655, %r652, %r678, %p171;
	selp.f64 	%fd255, %fd255, %fd275, %p171;
$L__BB9_11:
	add.s32 	%r656, %r652, 256;
	ld.global.f64 	%fd256, [%rd4+-6144];
	setp.lt.f64 	%p172, %fd256, %fd255;
	@%p172 bra 	$L__BB9_13;
	setp.eq.f64 	%p173, %fd255, %fd256;
	setp.lt.s32 	%p174, %r656, %r655;
	and.pred  	%p175, %p173, %p174;
	selp.b32 	%r656, %r656, %r655, %p175;
	selp.f64 	%fd256, %fd256, %fd255, %p175;
$L__BB9_13:
	add.s32 	%r657, %r652, 512;
	ld.global.f64 	%fd257, [%rd4+-4096];
	setp.lt.f64 	%p176, %fd257, %fd256;
	@%p176 bra 	$L__BB9_15;
	setp.eq.f64 	%p177, %fd256, %fd257;
	setp.lt.s32 	%p178, %r657, %r656;
	and.pred  	%p179, %p177, %p178;
	selp.b32 	%r657, %r657, %r656, %p179;
	selp.f64 	%fd257, %fd257, %fd256, %p179;
$L__BB9_15:
	add.s32 	%r658, %r652, 768;
	ld.global.f64 	%fd258, [%rd4+-2048];
	setp.lt.f64 	%p180, %fd258, %fd257;
	@%p180 bra 	$L__BB9_17;
	setp.eq.f64 	%p181, %fd257, %fd258;
	setp.lt.s32 	%p182, %r658, %r657;
	and.pred  	%p183, %p181, %p182;
	selp.b32 	%r658, %r658, %r657, %p183;
	selp.f64 	%fd258, %fd258, %fd257, %p183;
$L__BB9_17:
	add.s32 	%r659, %r652, 1024;
	ld.global.f64 	%fd259, [%rd4];
	setp.lt.f64 	%p184, %fd259, %fd258;
	@%p184 bra 	$L__BB9_19;
	setp.eq.f64 	%p185, %fd258, %fd259;
	setp.lt.s32 	%p186, %r659, %r658;
	and.pred  	%p187, %p185, %p186;
	selp.b32 	%r659, %r659, %r658, %p187;
	selp.f64 	%fd259, %fd259, %fd258, %p187;
$L__BB9_19:
	add.s32 	%r660, %r652, 1280;
	ld.global.f64 	%fd260, [%rd4+2048];
	setp.lt.f64 	%p188, %fd260, %fd259;
	@%p188 bra 	$L__BB9_21;
	setp.eq.f64 	%p189, %fd259, %fd260;
	setp.lt.s32 	%p190, %r660, %r659;
	and.pred  	%p191, %p189, %p190;
	selp.b32 	%r660, %r660, %r659, %p191;
	selp.f64 	%fd260, %fd260, %fd259, %p191;
$L__BB9_21:
	add.s32 	%r661, %r652, 1536;
	ld.global.f64 	%fd261, [%rd4+4096];
	setp.lt.f64 	%p192, %fd261, %fd260;
	@%p192 bra 	$L__BB9_23;
	setp.eq.f64 	%p193, %fd260, %fd261;
	setp.lt.s32 	%p194, %r661, %r660;
	and.pred  	%p195, %p193, %p194;
	selp.b32 	%r661, %r661, %r660, %p195;
	selp.f64 	%fd261, %fd261, %fd260, %p195;
$L__BB9_23:
	add.s32 	%r678, %r652, 1792;
	ld.global.f64 	%fd275, [%rd4+6144];
	setp.lt.f64 	%p196, %fd275, %fd261;
	@%p196 bra 	$L__BB9_25;
	setp.eq.f64 	%p197, %fd261, %fd275;
	setp.lt.s32 	%p198, %r678, %r661;
	and.pred  	%p199, %p197, %p198;
	selp.b32 	%r678, %r678, %r661, %p199;
	selp.f64 	%fd275, %fd275, %fd261, %p199;
$L__BB9_25:
	add.s32 	%r653, %r653, 2048;
	add.s32 	%r652, %r652, 2048;
	add.s32 	%r651, %r651, 8;
	setp.ne.s32 	%p200, %r651, 0;
	@%p200 bra 	$L__BB9_9;
	add.s32 	%r664, %r653, -1024;
$L__BB9_27:
	setp.eq.s32 	%p201, %r9, 0;
	@%p201 bra 	$L__BB9_48;
	setp.lt.u32 	%p202, %r9, 4;
	@%p202 bra 	$L__BB9_38;
	add.s32 	%r47, %r664, %r237;
	mul.wide.s32 	%rd35, %r47, 8;
	add.s64 	%rd5, %rd2, %rd35;
	ld.global.f64 	%fd265, [%rd5];
	setp.lt.f64 	%p203, %fd265, %fd275;
	mov.u32 	%r666, %r47;
	@%p203 bra 	$L__BB9_31;
	setp.eq.f64 	%p204, %fd275, %fd265;
	setp.lt.s32 	%p205, %r47, %r678;
	and.pred  	%p206, %p204, %p205;
	selp.b32 	%r666, %r47, %r678, %p206;
	selp.f64 	%fd265, %fd265, %fd275, %p206;
$L__BB9_31:
	add.s32 	%r667, %r47, 256;
	ld.global.f64 	%fd266, [%rd5+2048];
	setp.lt.f64 	%p207, %fd266, %fd265;
	@%p207 bra 	$L__BB9_33;
	setp.eq.f64 	%p208, %fd265, %fd266;
	setp.lt.s32 	%p209, %r667, %r666;
	and.pred  	%p210, %p208, %p209;
	selp.b32 	%r667, %r667, %r666, %p210;
	selp.f64 	%fd266, %fd266, %fd265, %p210;
$L__BB9_33:
	add.s32 	%r668, %r47, 512;
	ld.global.f64 	%fd267, [%rd5+4096];
	setp.lt.f64 	%p211, %fd267, %fd266;
	@%p211 bra 	$L__BB9_35;
	setp.eq.f64 	%p212, %fd266, %fd267;
	setp.lt.s32 	%p213, %r668, %r667;
	and.pred  	%p214, %p212, %p213;
	selp.b32 	%r668, %r668, %r667, %p214;
	selp.f64 	%fd267, %fd267, %fd266, %p214;
$L__BB9_35:
	add.s32 	%r678, %r47, 768;
	ld.global.f64 	%fd275, [%rd5+6144];
	setp.lt.f64 	%p215, %fd275, %fd267;
	@%p215 bra 	$L__BB9_37;
	setp.eq.f64 	%p216, %fd267, %fd275;
	setp.lt.s32 	%p217, %r678, %r668;
	and.pred  	%p218, %p216, %p217;
	selp.b32 	%r678, %r678, %r668, %p218;
	selp.f64 	%fd275, %fd275, %fd267, %p218;
$L__BB9_37:
	add.s32 	%r664, %r664, 1024;
$L__BB9_38:
	and.b32  	%r393, %r8, 3;
	setp.eq.s32 	%p219, %r393, 0;
	@%p219 bra 	$L__BB9_48;
	setp.eq.s32 	%p220, %r393, 1;
	mov.u32 	%r677, %r678;
	mov.f64 	%fd274, %fd275;
	@%p220 bra 	$L__BB9_45;
	add.s32 	%r63, %r664, %r237;
	mul.wide.s32 	%rd36, %r63, 8;
	add.s64 	%rd6, %rd2, %rd36;
	ld.global.f64 	%fd271, [%rd6];
	setp.lt.f64 	%p221, %fd271, %fd275;
	mov.u32 	%r673, %r63;
	@%p221 bra 	$L__BB9_42;
	setp.eq.f64 	%p222, %fd275, %fd271;
	setp.lt.s32 	%p223, %r63, %r678;
	and.pred  	%p224, %p222, %p223;
	selp.b32 	%r673, %r63, %r678, %p224;
	selp.f64 	%fd271, %fd271, %fd275, %p224;
$L__BB9_42:
	add.s32 	%r678, %r63, 256;
	ld.global.f64 	%fd275, [%rd6+2048];
	setp.lt.f64 	%p225, %fd275, %fd271;
	@%p225 bra 	$L__BB9_44;
	setp.eq.f64 	%p226, %fd271, %fd275;
	setp.lt.s32 	%p227, %r678, %r673;
	and.pred  	%p228, %p226, %p227;
	selp.b32 	%r678, %r678, %r673, %p228;
	selp.f64 	%fd275, %fd275, %fd271, %p228;
$L__BB9_44:
	add.s32 	%r664, %r664, 512;
	mov.u32 	%r677, %r678;
	mov.f64 	%fd274, %fd275;
$L__BB9_45:
	and.b32  	%r394, %r7, 256;
	setp.ne.s32 	%p229, %r394, 0;
	@%p229 bra 	$L__BB9_48;
	add.s32 	%r678, %r664, %r237;
	mul.wide.s32 	%rd37, %r678, 8;
	add.s64 	%rd38, %rd2, %rd37;
	ld.global.f64 	%fd275, [%rd38];
	setp.lt.f64 	%p230, %fd275, %fd274;
	@%p230 bra 	$L__BB9_48;
	setp.eq.f64 	%p231, %fd274, %fd275;
	setp.lt.s32 	%p232, %r678, %r677;
	and.pred  	%p233, %p231, %p232;
	selp.b32 	%r678, %r678, %r677, %p233;
	selp.f64 	%fd275, %fd275, %fd274, %p233;
$L__BB9_48:
	setp.lt.s32 	%p234, %r238, 256;
	@%p234 bra 	$L__BB9_70;
	// begin inline asm
	mov.u32 %r520, %laneid;
	// end inline asm
	mov.b32 	%r538, 1;
	mov.b32 	%r539, 31;
	mov.b32 	%r540, -1;
	// begin inline asm
	shfl.sync.down.b32 %r521, %r678, %r538, %r539, %r540;
	// end inline asm
	// begin inline asm
	shfl.sync.down.b32 %r526, %r527, %r538, %r539, %r540;
	// end inline asm
	mov.b64 	%rd49, %fd275;
	mov.b64 	{%r532, %r537}, %rd49;
	// begin inline asm
	shfl.sync.down.b32 %r531, %r532, %r538, %r539, %r540;
	// end inline asm
	// begin inline asm
	shfl.sync.down.b32 %r536, %r537, %r538, %r539, %r540;
	// end inline asm
	mov.b64 	%rd50, {%r531, %r536};
	mov.b64 	%fd55, %rd50;
	setp.gt.s32 	%p305, %r520, 30;
	mov.f64 	%fd276, %fd275;
	mov.u32 	%r679, %r678;
	@%p305 bra 	$L__BB9_52;
	setp.gt.f64 	%p306, %fd275, %fd55;
	mov.f64 	%fd276, %fd55;
	mov.u32 	%r679, %r521;
	@%p306 bra 	$L__BB9_52;
	setp.eq.f64 	%p307, %fd275, %fd55;
	setp.lt.s32 	%p308, %r521, %r678;
	and.pred  	%p309, %p307, %p308;
	selp.f64 	%fd276, %fd55, %fd275, %p309;
	selp.b32 	%r679, %r521, %r678, %p309;
$L__BB9_52:
	mov.b32 	%r558, 2;
	mov.b32 	%r559, 31;
	mov.b32 	%r560, -1;
	// begin inline asm
	shfl.sync.down.b32 %r541, %r679, %r558, %r559, %r560;
	// end inline asm
	// begin inline asm
	shfl.sync.down.b32 %r546, %r547, %r558, %r559, %r560;
	// end inline asm
	mov.b64 	%rd51, %fd276;
	mov.b64 	{%r552, %r557}, %rd51;
	// begin inline asm
	shfl.sync.down.b32 %r551, %r552, %r558, %r559, %r560;
	// end inline asm
	// begin inline asm
	shfl.sync.down.b32 %r556, %r557, %r558, %r559, %r560;
	// end inline asm
	mov.b64 	%rd52, {%r551, %r556};
	mov.b64 	%fd58, %rd52;
	setp.gt.s32 	%p310, %r520, 29;
	mov.u32 	%r680, %r679;
	mov.f64 	%fd277, %fd276;
	@%p310 bra 	$L__BB9_55;
	setp.gt.f64 	%p311, %fd276, %fd58;
	mov.u32 	%r680, %r541;
	mov.f64 	%fd277, %fd58;
	@%p311 bra 	$L__BB9_55;
	setp.eq.f64 	%p312, %fd276, %fd58;
	setp.lt.s32 	%p313, %r541, %r679;
	and.pred  	%p314, %p312, %p313;
	selp.b32 	%r680, %r541, %r679, %p314;
	selp.f64 	%fd277, %fd58, %fd276, %p314;
$L__BB9_55:
	mov.b32 	%r578, 4;
	mov.b32 	%r579, 31;
	mov.b32 	%r580, -1;
	// begin inline asm
	shfl.sync.down.b32 %r561, %r680, %r578, %r579, %r580;
	// end inline asm
	// begin inline asm
	shfl.sync.down.b32 %r566, %r567, %r578, %r579, %r580;
	// end inline asm
	mov.b64 	%rd53, %fd277;
	mov.b64 	{%r572, %r577}, %rd53;
	// begin inline asm
	shfl.sync.down.b32 %r571, %r572, %r578, %r579, %r580;
	// end inline asm
	// begin inline asm
	shfl.sync.down.b32 %r576, %r577, %r578, %r579, %r580;
	// end inline asm
	mov.b64 	%rd54, {%r571, %r576};
	mov.b64 	%fd61, %rd54;
	setp.gt.s32 	%p315, %r520, 27;
	mov.u32 	%r681, %r680;
	mov.f64 	%fd278, %fd277;
	@%p315 bra 	$L__BB9_58;
	setp.gt.f64 	%p316, %fd277, %fd61;
	mov.u32 	%r681, %r561;
	mov.f64 	%fd278, %fd61;
	@%p316 bra 	$L__BB9_58;
	setp.eq.f64 	%p317, %fd277, %fd61;
	setp.lt.s32 	%p318, %r561, %r680;
	and.pred  	%p319, %p317, %p318;
	selp.b32 	%r681, %r561, %r680, %p319;
	selp.f64 	%fd278, %fd61, %fd277, %p319;
$L__BB9_58:
	mov.b32 	%r598, 8;
	mov.b32 	%r599, 31;
	mov.b32 	%r600, -1;
	// begin inline asm
	shfl.sync.down.b32 %r581, %r681, %r598, %r599, %r600;
	// end inline asm
	// begin inline asm
	shfl.sync.down.b32 %r586, %r587, %r598, %r599, %r600;
	// end inline asm
	mov.b64 	%rd55, %fd278;
	mov.b64 	{%r592, %r597}, %rd55;
	// begin inline asm
	shfl.sync.down.b32 %r591, %r592, %r598, %r599, %r600;
	// end inline asm
	// begin inline asm
	shfl.sync.down.b32 %r596, %r597, %r598, %r599, %r600;
	// end inline asm
	mov.b64 	%rd56, {%r591, %r596};
	mov.b64 	%fd64, %rd56;
	setp.gt.s32 	%p320, %r520, 23;
	mov.u32 	%r738, %r681;
	mov.f64 	%fd327, %fd278;
	@%p320 bra 	$L__BB9_61;
	setp.gt.f64 	%p321, %fd278, %fd64;
	mov.u32 	%r738, %r581;
	mov.f64 	%fd327, %fd64;
	@%p321 bra 	$L__BB9_61;
	setp.eq.f64 	%p322, %fd278, %fd64;
	setp.lt.s32 	%p323, %r581, %r681;
	and.pred  	%p324, %p322, %p323;
	selp.b32 	%r738, %r581, %r681, %p324;
	selp.f64 	%fd327, %fd64, %fd278, %p324;
$L__BB9_61:
	mov.b32 	%r618, 16;
	mov.b32 	%r619, 31;
	mov.b32 	%r620, -1;
	// begin inline asm
	shfl.sync.down.b32 %r683, %r738, %r618, %r619, %r620;
	// end inline asm
	// begin inline asm
	shfl.sync.down.b32 %r606, %r607, %r618, %r619, %r620;
	// end inline asm
	mov.b64 	%rd57, %fd327;
	mov.b64 	{%r612, %r617}, %rd57;
	// begin inline asm
	shfl.sync.down.b32 %r611, %r612, %r618, %r619, %r620;
	// end inline asm
	// begin inline asm
	shfl.sync.down.b32 %r616, %r617, %r618, %r619, %r620;
	// end inline asm
	mov.b64 	%rd58, {%r611, %r616};
	mov.b64 	%fd280, %rd58;
	setp.gt.s32 	%p325, %r520, 15;
	@%p325 bra 	$L__BB9_66;
	setp.gt.f64 	%p326, %fd327, %fd280;
	@%p326 bra 	$L__BB9_64;
	setp.eq.f64 	%p327, %fd327, %fd280;
	setp.lt.s32 	%p328, %r683, %r738;
	and.pred  	%p329, %p327, %p328;
	selp.b32 	%r683, %r683, %r738, %p329;
	selp.f64 	%fd280, %fd280, %fd327, %p329;
$L__BB9_64:
	setp.ne.s32 	%p330, %r520, 0;
	mov.f64 	%fd327, %fd280;
	mov.u32 	%r738, %r683;
	@%p330 bra 	$L__BB9_66;
	shr.u32 	%r621, %r2, 1;
	and.b32  	%r622, %r621, 496;
	mov.u32 	%r623, _ZZN3cub18CUB_300001_SM_10006detail6reduce28DeviceReduceSingleTileKernelINS2_10policy_hubINS0_12KeyValuePairIidEEiNS0_6ArgMinEE10Policy1000ENS0_21ArgIndexInputIteratorIPdidEEPS6_iS7_NS2_20empty_problem_init_tIS6_EES6_N4cuda3std3__410__identityEEEvT0_T1_T2_T3_T4_T6_E12temp_storage;
	add.s32 	%r624, %r623, %r622;
	st.shared.u32 	[%r624+8], %r683;
	st.shared.f64 	[%r624+16], %fd280;
$L__BB9_66:
	bar.sync 	0;
	setp.ne.s32 	%p331, %r2, 0;
	@%p331 bra 	$L__BB9_185;
	ld.shared.u32 	%r685, [_ZZN3cub18CUB_300001_SM_10006detail6reduce28DeviceReduceSingleTileKernelINS2_10policy_hubINS0_12KeyValuePairIidEEiNS0_6ArgMinEE10Policy1000ENS0_21ArgIndexInputIteratorIPdidEEPS6_iS7_NS2_20empty_problem_init_tIS6_EES6_N4cuda3std3__410__identityEEEvT0_T1_T2_T3_T4_T6_E12temp_storage+24];
	ld.shared.f64 	%fd282, [_ZZN3cub18CUB_300001_SM_10006detail6reduce28DeviceReduceSingleTileKernelINS2_10policy_hubINS0_12KeyValuePairIidEEiNS0_6ArgMinEE10Policy1000ENS0_21ArgIndexInputIteratorIPdidEEPS6_iS7_NS2_20empty_problem_init_tIS6_EES6_N4cuda3std3__410__identityEEEvT0_T1_T2_T3_T4_T6_E12temp_storage+32];
	setp.lt.f64 	%p332, %fd282, %fd327;
	@%p332 bra 	$L__BB9_69;
	setp.eq.f64 	%p333, %fd327, %fd282;
	setp.lt.s32 	%p334, %r685, %r738;
	and.pred  	%p335, %p333, %p334;
	selp.b32 	%r685, %r685, %r738, %p335;
	selp.f64 	%fd282, %fd282, %fd327, %p335;
$L__BB9_69:
	ld.shared.u32 	%r625, [_ZZN3cub18CUB_300001_SM_10006detail6reduce28DeviceReduceSingleTileKernelINS2_10policy_hubINS0_12KeyValuePairIidEEiNS0_6ArgMinEE10Policy1000ENS0_21ArgIndexInputIteratorIPdidEEPS6_iS7_NS2_20empty_problem_init_tIS6_EES6_N4cuda3std3__410__identityEEEvT0_T1_T2_T3_T4_T6_E12temp_storage+40];
	ld.shared.f64 	%fd231, [_ZZN3cub18CUB_300001_SM_10006detail6reduce28DeviceReduceSingleTileKernelINS2_10policy_hubINS0_12KeyValuePairIidEEiNS0_6ArgMinEE10Policy1000ENS0_21ArgIndexInputIteratorIPdidEEPS6_iS7_NS2_20empty_problem_init_tIS6_EES6_N4cuda3std3__410__identityEEEvT0_T1_T2_T3_T4_T6_E12temp_storage+48];
	setp.lt.f64 	%p336, %fd231, %fd282;
	setp.eq.f64 	%p337, %fd282, %fd231;
	setp.lt.s32 	%p338, %r625, %r685;
	and.pred  	%p339, %p337, %p338;
	or.pred  	%p340, %p336, %p339;
	selp.b32 	%r627, %r625, %r685, %p340;
	selp.f64 	%fd233, %fd231, %fd282, %p340;
	ld.shared.u32 	%r629, [_ZZN3cub18CUB_300001_SM_10006detail6reduce28DeviceReduceSingleTileKernelINS2_10policy_hubINS0_12KeyValuePairIidEEiNS0_6ArgMinEE10Policy1000ENS0_21ArgIndexInputIteratorIPdidEEPS6_iS7_NS2_20empty_problem_init_tIS6_EES6_N4cuda3std3__410__identityEEEvT0_T1_T2_T3_T4_T6_E12temp_storage+56];
	ld.shared.f64 	%fd235, [_ZZN3cub18CUB_300001_SM_10006detail6reduce28DeviceReduceSingleTileKernelINS2_10policy_hubINS0_12KeyValuePairIidEEiNS0_6ArgMinEE10Policy1000ENS0_21ArgIndexInputIteratorIPdidEEPS6_iS7_NS2_20empty_problem_init_tIS6_EES6_N4cuda3std3__410__identityEEEvT0_T1_T2_T3_T4_T6_E12temp_storage+64];
	setp.lt.f64 	%p341, %fd235, %fd233;
	setp.eq.f64 	%p342, %fd233, %fd235;
	setp.lt.s32 	%p343, %r629, %r627;
	and.pred  	%p344, %p342, %p343;
	or.pred  	%p345, %p341, %p344;
	selp.b32 	%r631, %r629, %r627, %p345;
	selp.f64 	%fd237, %fd235, %fd233, %p345;
	ld.shared.u32 	%r633, [_ZZN3cub18CUB_300001_SM_10006detail6reduce28DeviceReduceSingleTileKernelINS2_10policy_hubINS0_12KeyValuePairIidEEiNS0_6ArgMinEE10Policy1000ENS0_21ArgIndexInputIteratorIPdidEEPS6_iS7_NS2_20empty_problem_init_tIS6_EES6_N4cuda3std3__410__identityEEEvT0_T1_T2_T3_T4_T6_E12temp_storage+72];
	ld.shared.f64 	%fd239, [_ZZN3cub18CUB_300001_SM_10006detail6reduce28DeviceReduceSingleTileKernelINS2_10policy_hubINS0_12KeyValuePairIidEEiNS0_6ArgMinEE10Policy1000ENS0_21ArgIndexInputIteratorIPdidEEPS6_iS7_NS2_20empty_problem_init_tIS6_EES6_N4cuda3std3__410__identityEEEvT0_T1_T2_T3_T4_T6_E12temp_storage+80];
	setp.lt.f64 	%p346, %fd239, %fd237;
	setp.eq.f64 	%p347, %fd237, %fd239;
	setp.lt.s32 	%p348, %r633, %r631;
	and.pred  	%p349, %p347, %p348;
	or.pred  	%p350, %p346, %p349;
	selp.b32 	%r635, %r633, %r631, %p350;
	selp.f64 	%fd241, %fd239, %fd237, %p350;
	ld.shared.u32 	%r637, [_ZZN3cub18CUB_300001_SM_10006detail6reduce28DeviceReduceSingleTileKernelINS2_10policy_hubINS0_12KeyValuePairIidEEiNS0_6ArgMinEE10Policy1000ENS0_21ArgIndexInputIteratorIPdidEEPS6_iS7_NS2_20empty_problem_init_tIS6_EES6_N4cuda3std3__410__identityEEEvT0_T1_T2_T3_T4_T6_E12temp_storage+88];
	ld.shared.f64 	%fd243, [_ZZN3cub18CUB_300001_SM_10006detail6reduce28DeviceReduceSingleTileKernelINS2_10policy_hubINS0_12KeyValuePairIidEEiNS0_6ArgMinEE10Policy1000ENS0_21ArgIndexInputIteratorIPdidEEPS6_iS7_NS2_20empty_problem_init_tIS6_EES6_N4cuda3std3__410__identityEEEvT0_T1_T2_T3_T4_T6_E12temp_storage+96];
	setp.lt.f64 	%p351, %fd243, %fd241;
	setp.eq.f64 	%p352, %fd241, %fd243;
	setp.lt.s32 	%p353, %r637, %r635;
	and.pred  	%p354, %p352, %p353;
	or.pred  	%p355, %p351, %p354;
	selp.b32 	%r639, %r637, %r635, %p355;
	selp.f64 	%fd245, %fd243, %fd241, %p355;
	ld.shared.u32 	%r641, [_ZZN3cub18CUB_300001_SM_10006detail6reduce28DeviceReduceSingleTileKernelINS2_10policy_hubINS0_12KeyValuePairIidEEiNS0_6ArgMinEE10Policy1000ENS0_21ArgIndexInputIteratorIPdidEEPS6_iS7_NS2_20empty_problem_init_tIS6_EES6_N4cuda3std3__410__identityEEEvT0_T1_T2_T3_T4_T6_E12temp_storage+104];
	ld.shared.f64 	%fd247, [_ZZN3cub18CUB_300001_SM_10006detail6reduce28DeviceReduceSingleTileKernelINS2_10policy_hubINS0_12KeyValuePairIidEEiNS0_6ArgMinEE10Policy1000ENS0_21ArgIndexInputIteratorIPdidEEPS6_iS7_NS2_20empty_problem_init_tIS6_EES6_N4cuda3std3__410__identityEEEvT0_T1_T2_T3_T4_T6_E12temp_storage+112];
	setp.lt.f64 	%p356, %fd247, %fd245;
	setp.eq.f64 	%p357, %fd245, %fd247;
	setp.lt.s32 	%p358, %r641, %r639;
	and.pred  	%p359, %p357, %p358;
	or.pred  	%p360, %p356, %p359;
	selp.b32 	%r643, %r641, %r639, %p360;
	selp.f64 	%fd249, %fd247, %fd245, %p360;
	ld.shared.u32 	%r645, [_ZZN3cub18CUB_300001_SM_10006detail6reduce28DeviceReduceSingleTileKernelINS2_10policy_hubINS0_12KeyValuePairIidEEiNS0_6ArgMinEE10Policy1000ENS0_21ArgIndexInputIteratorIPdidEEPS6_iS7_NS2_20empty_problem_init_tIS6_EES6_N4cuda3std3__410__identityEEEvT0_T1_T2_T3_T4_T6_E12temp_storage+120];
	ld.shared.f64 	%fd251, [_ZZN3cub18CUB_300001_SM_10006detail6reduce28DeviceReduceSingleTileKernelINS2_10policy_hubINS0_12KeyValuePairIidEEiNS0_6ArgMinEE10Policy1000ENS0_21ArgIndexInputIteratorIPdidEEPS6_iS7_NS2_20empty_problem_init_tIS6_EES6_N4cuda3std3__410__identityEEEvT0_T1_T2_T3_T4_T6_E12temp_storage+128];
	setp.lt.f64 	%p361, %fd251, %fd249;
	setp.eq.f64 	%p362, %fd249, %fd251;
	setp.lt.s32 	%p363, %r645, %r643;
	and.pred  	%p364, %p362, %p363;
	or.pred  	%p365, %p361, %p364;
	selp.b32 	%r738, %r645, %r643, %p365;
	selp.f64 	%fd327, %fd251, %fd249, %p365;
	bra.uni 	$L__BB9_185;
$L__BB9_70:
	// begin inline asm
	mov.u32 %r395, %laneid;
	// end inline asm
	and.b32  	%r416, %r2, 992;
	add.s32 	%r417, %r416, 32;
	setp.gt.s32 	%p235, %r417, %r238;
	not.b32 	%r418, %r416;
	add.s32 	%r419, %r238, %r418;
	selp.b32 	%r414, %r419, 31, %p235;
	mov.b32 	%r413, 1;
	mov.b32 	%r415, -1;
	// begin inline asm
	shfl.sync.down.b32 %r396, %r678, %r413, %r414, %r415;
	// end inline asm
	// begin inline asm
	shfl.sync.down.b32 %r401, %r402, %r413, %r414, %r415;
	// end inline asm
	mov.b64 	%rd39, %fd275;
	mov.b64 	{%r407, %r412}, %rd39;
	// begin inline asm
	shfl.sync.down.b32 %r406, %r407, %r413, %r414, %r415;
	// end inline asm
	// begin inline asm
	shfl.sync.down.b32 %r411, %r412, %r413, %r414, %r415;
	// end inline asm
	mov.b64 	%rd40, {%r406, %r411};
	mov.b64 	%fd75, %rd40;
	setp.ge.s32 	%p236, %r395, %r414;
	mov.u32 	%r686, %r678;
	mov.f64 	%fd283, %fd275;
	@%p236 bra 	$L__BB9_73;
	setp.gt.f64 	%p237, %fd275, %fd75;
	mov.u32 	%r686, %r396;
	mov.f64 	%fd283, %fd75;
	@%p237 bra 	$L__BB9_73;
	setp.eq.f64 	%p238, %fd275, %fd75;
	setp.lt.s32 	%p239, %r396, %r678;
	and.pred  	%p240, %p238, %p239;
	selp.b32 	%r686, %r396, %r678, %p240;
	selp.f64 	%fd283, %fd75, %fd275, %p240;
$L__BB9_73:
	mov.b32 	%r437, 2;
	mov.b32 	%r439, -1;
	// begin inline asm
	shfl.sync.down.b32 %r420, %r686, %r437, %r414, %r439;
	// end inline asm
	// begin inline asm
	shfl.sync.down.b32 %r425, %r426, %r437, %r414, %r439;
	// end inline asm
	mov.b64 	%rd41, %fd283;
	mov.b64 	{%r431, %r436}, %rd41;
	// begin inline asm
	shfl.sync.down.b32 %r430, %r431, %r437, %r414, %r439;
	// end inline asm
	// begin inline asm
	shfl.sync.down.b32 %r435, %r436, %r437, %r414, %r439;
	// end inline asm
	mov.b64 	%rd42, {%r430, %r435};
	mov.b64 	%fd78, %rd42;
	add.s32 	%r440, %r395, 2;
	setp.gt.s32 	%p241, %r440, %r414;
	mov.u32 	%r687, %r686;
	mov.f64 	%fd284, %fd283;
	@%p241 bra 	$L__BB9_76;
	setp.gt.f64 	%p242, %fd283, %fd78;
	mov.u32 	%r687, %r420;
	mov.f64 	%fd284, %fd78;
	@%p242 bra 	$L__BB9_76;
	setp.eq.f64 	%p243, %fd283, %fd78;
	setp.lt.s32 	%p244, %r420, %r686;
	and.pred  	%p245, %p243, %p244;
	selp.b32 	%r687, %r420, %r686, %p245;
	selp.f64 	%fd284, %fd78, %fd283, %p245;
$L__BB9_76:
	mov.b32 	%r458, 4;
	mov.b32 	%r460, -1;
	// begin inline asm
	shfl.sync.down.b32 %r441, %r687, %r458, %r414, %r460;
	// end inline asm
	// begin inline asm
	shfl.sync.down.b32 %r446, %r447, %r458, %r414, %r460;
	// end inline asm
	mov.b64 	%rd43, %fd284;
	mov.b64 	{%r452, %r457}, %rd43;
	// begin inline asm
	shfl.sync.down.b32 %r451, %r452, %r458, %r414, %r460;
	// end inline asm
	// begin inline asm
	shfl.sync.down.b32 %r456, %r457, %r458, %r414, %r460;
	// end inline asm
	mov.b64 	%rd44, {%r451, %r456};
	mov.b64 	%fd81, %rd44;
	add.s32 	%r461, %r395, 4;
	setp.gt.s32 	%p246, %r461, %r414;
	mov.u32 	%r688, %r687;
	mov.f64 	%fd285, %fd284;
	@%p246 bra 	$L__BB9_79;
	setp.gt.f64 	%p247, %fd284, %fd81;
	mov.u32 	%r688, %r441;
	mov.f64 	%fd285, %fd81;
	@%p247 bra 	$L__BB9_79;
	setp.eq.f64 	%p248, %fd284, %fd81;
	setp.lt.s32 	%p249, %r441, %r687;
	and.pred  	%p250, %p248, %p249;
	selp.b32 	%r688, %r441, %r687, %p250;
	selp.f64 	%fd285, %fd81, %fd284, %p250;
$L__BB9_79:
	mov.b32 	%r479, 8;
	mov.b32 	%r481, -1;
	// begin inline asm
	shfl.sync.down.b32 %r462, %r688, %r479, %r414, %r481;
	// end inline asm
	// begin inline asm
	shfl.sync.down.b32 %r467, %r468, %r479, %r414, %r481;
	// end inline asm
	mov.b64 	%rd45, %fd285;
	mov.b64 	{%r473, %r478}, %rd45;
	// begin inline asm
	shfl.sync.down.b32 %r472, %r473, %r479, %r414, %r481;
	// end inline asm
	// begin inline asm
	shfl.sync.down.b32 %r477, %r478, %r479, %r414, %r481;
	// end inline asm
	mov.b64 	%rd46, {%r472, %r477};
	mov.b64 	%fd84, %rd46;
	add.s32 	%r482, %r395, 8;
	setp.gt.s32 	%p251, %r482, %r414;
	mov.u32 	%r689, %r688;
	mov.f64 	%fd286, %fd285;
	@%p251 bra 	$L__BB9_82;
	setp.gt.f64 	%p252, %fd285, %fd84;
	mov.u32 	%r689, %r462;
	mov.f64 	%fd286, %fd84;
	@%p252 bra 	$L__BB9_82;
	setp.eq.f64 	%p253, %fd285, %fd84;
	setp.lt.s32 	%p254, %r462, %r688;
	and.pred  	%p255, %p253, %p254;
	selp.b32 	%r689, %r462, %r688, %p255;
	selp.f64 	%fd286, %fd84, %fd285, %p255;
$L__BB9_82:
	mov.b32 	%r500, 16;
	mov.b32 	%r502, -1;
	// begin inline asm
	shfl.sync.down.b32 %r483, %r689, %r500, %r414, %r502;
	// end inline asm
	// begin inline asm
	shfl.sync.down.b32 %r488, %r489, %r500, %r414, %r502;
	// end inline asm
	mov.b64 	%rd47, %fd286;
	mov.b64 	{%r494, %r499}, %rd47;
	// begin inline asm
	shfl.sync.down.b32 %r493, %r494, %r500, %r414, %r502;
	// end inline asm
	// begin inline asm
	shfl.sync.down.b32 %r498, %r499, %r500, %r414, %r502;
	// end inline asm
	mov.b64 	%rd48, {%r493, %r498};
	mov.b64 	%fd87, %rd48;
	add.s32 	%r503, %r395, 16;
	setp.gt.s32 	%p256, %r503, %r414;
	mov.u32 	%r738, %r689;
	mov.f64 	%fd327, %fd286;
	@%p256 bra 	$L__BB9_85;
	setp.gt.f64 	%p257, %fd286, %fd87;
	mov.u32 	%r738, %r483;
	mov.f64 	%fd327, %fd87;
	@%p257 bra 	$L__BB9_85;
	setp.eq.f64 	%p258, %fd286, %fd87;
	setp.lt.s32 	%p259, %r483, %r689;
	and.pred  	%p260, %p258, %p259;
	selp.b32 	%r738, %r483, %r689, %p260;
	selp.f64 	%fd327, %fd87, %fd286, %p260;
$L__BB9_85:
	setp.ne.s32 	%p261, %r395, 0;
	@%p261 bra 	$L__BB9_87;
	shr.u32 	%r504, %r2, 1;
	and.b32  	%r505, %r504, 496;
	mov.u32 	%r506, _ZZN3cub18CUB_300001_SM_10006detail6reduce28DeviceReduceSingleTileKernelINS2_10policy_hubINS0_12KeyValuePairIidEEiNS0_6ArgMinEE10Policy1000ENS0_21ArgIndexInputIteratorIPdidEEPS6_iS7_NS2_20empty_problem_init_tIS6_EES6_N4cuda3std3__410__identityEEEvT0_T1_T2_T3_T4_T6_E12temp_storage;
	add.s32 	%r507, %r506, %r505;
	st.shared.u32 	[%r507+8], %r738;
	st.shared.f64 	[%r507+16], %fd327;
$L__BB9_87:
	bar.sync 	0;
	setp.ne.s32 	%p262, %r2, 0;
	setp.lt.s32 	%p263, %r238, 33;
	or.pred  	%p264, %p262, %p263;
	@%p264 bra 	$L__BB9_185;
	ld.shared.u32 	%r691, [_ZZN3cub18CUB_300001_SM_10006detail6reduce28DeviceReduceSingleTileKernelINS2_10policy_hubINS0_12KeyValuePairIidEEiNS0_6ArgMinEE10Policy1000ENS0_21ArgIndexInputIteratorIPdidEEPS6_iS7_NS2_20empty_problem_init_tIS6_EES6_N4cuda3std3__410__identityEEEvT0_T1_T2_T3_T4_T6_E12temp_storage+24];
	ld.shared.f64 	%fd288, [_ZZN3cub18CUB_300001_SM_10006detail6reduce28DeviceReduceSingleTileKernelINS2_10policy_hubINS0_12KeyValuePairIidEEiNS0_6ArgMinEE10Policy1000ENS0_21ArgIndexInputIteratorIPdidEEPS6_iS7_NS2_20empty_problem_init_tIS6_EES6_N4cuda3std3__410__identityEEEvT0_T1_T2_T3_T4_T6_E12temp_storage+32];
	setp.lt.f64 	%p265, %fd288, %fd327;
	@%p265 bra 	$L__BB9_90;
	setp.eq.f64 	%p266, %fd327, %fd288;
	setp.lt.s32 	%p267, %r691, %r738;
	and.pred  	%p268, %p266, %p267;
	selp.b32 	%r691, %r691, %r738, %p268;
	selp.f64 	%fd288, %fd288, %fd327, %p268;
$L__BB9_90:
	setp.lt.u32 	%p269, %r238, 65;
	mov.u32 	%r738, %r691;
	mov.f64 	%fd327, %fd288;
	@%p269 bra 	$L__BB9_185;
	ld.shared.u32 	%r508, [_ZZN3cub18CUB_300001_SM_10006detail6reduce28DeviceReduceSingleTileKernelINS2_10policy_hubINS0_12KeyValuePairIidEEiNS0_6ArgMinEE10Policy1000ENS0_21ArgIndexInputIteratorIPdidEEPS6_iS7_NS2_20empty_problem_init_tIS6_EES6_N4cuda3std3__410__identityEEEvT0_T1_T2_T3_T4_T6_E12temp_storage+40];
	ld.shared.f64 	%fd219, [_ZZN3cub18CUB_300001_SM_10006detail6reduce28DeviceReduceSingleTileKernelINS2_10policy_hubINS0_12KeyValuePairIidEEiNS0_6ArgMinEE10Policy1000ENS0_21ArgIndexInputIteratorIPdidEEPS6_iS7_NS2_20empty_problem_init_tIS6_EES6_N4cuda3std3__410__identityEEEvT0_T1_T2_T3_T4_T6_E12temp_storage+48];
	setp.lt.f64 	%p270, %fd219, %fd288;
	setp.eq.f64 	%p271, %fd288, %fd219;
	setp.lt.s32 	%p272, %r508, %r691;
	and.pred  	%p273, %p271, %p272;
	or.pred  	%p274, %p270, %p273;
	selp.b32 	%r738, %r508, %r691, %p274;
	selp.f64 	%fd327, %fd219, %fd288, %p274;
	setp.lt.u32 	%p275, %r238, 97;
	@%p275 bra 	$L__BB9_185;
	ld.shared.u32 	%r510, [_ZZN3cub18CUB_300001_SM_10006detail6reduce28DeviceReduceSingleTileKernelINS2_10policy_hubINS0_12KeyValuePairIidEEiNS0_6ArgMinEE10Policy1000ENS0_21ArgIndexInputIteratorIPdidEEPS6_iS7_NS2_20empty_problem_init_tIS6_EES6_N4cuda3std3__410__identityEEEvT0_T1_T2_T3_T4_T6_E12temp_storage+56];
	ld.shared.f64 	%fd221, [_ZZN3cub18CUB_300001_SM_10006detail6reduce28DeviceReduceSingleTileKernelINS2_10policy_hubINS0_12KeyValuePairIidEEiNS0_6ArgMinEE10Policy1000ENS0_21ArgIndexInputIteratorIPdidEEPS6_iS7_NS2_20empty_problem_init_tIS6_EES6_N4cuda3std3__410__identityEEEvT0_T1_T2_T3_T4_T6_E12temp_storage+64];
	setp.lt.f64 	%p276, %fd221, %fd327;
	setp.eq.f64 	%p277, %fd327, %fd221;
	setp.lt.s32 	%p278, %r510, %r738;
	and.pred  	%p279, %p277, %p278;
	or.pred  	%p280, %p276, %p279;
	selp.b32 	%r738, %r510, %r738, %p280;
	selp.f64 	%fd327, %fd221, %fd327, %p280;
	setp.lt.u32 	%p281, %r238, 129;
	@%p281 bra 	$L__BB9_185;
	ld.shared.u32 	%r512, [_ZZN3cub18CUB_300001_SM_10006detail6reduce28DeviceReduceSingleTileKernelINS2_10policy_hubINS0_12KeyValuePairIidEEiNS0_6ArgMinEE10Policy1000ENS0_21ArgIndexInputIteratorIPdidEEPS6_iS7_NS2_20empty_problem_init_tIS6_EES6_N4cuda3std3__410__identityEEEvT0_T1_T2_T3_T4_T6_E12temp_storage+72];
	ld.shared.f64 	%fd223, [_ZZN3cub18CUB_300001_SM_10006detail6reduce28DeviceReduceSingleTileKernelINS2_10policy_hubINS0_12KeyValuePairIidEEiNS0_6ArgMinEE10Policy1000ENS0_21ArgIndexInputIteratorIPdidEEPS6_iS7_NS2_20empty_problem_init_tIS6_EES6_N4cuda3std3__410__identityEEEvT0_T1_T2_T3_T4_T6_E12temp_storage+80];
	setp.lt.f64 	%p282, %fd223, %fd327;
	setp.eq.f64 	%p283, %fd327, %fd223;
	setp.lt.s32 	%p284, %r512, %r738;
	and.pred  	%p285, %p283, %p284;
	or.pred  	%p286, %p282, %p285;
	selp.b32 	%r738, %r512, %r738, %p286;
	selp.f64 	%fd327, %fd223, %fd327, %p286;
	setp.lt.u32 	%p287, %r238, 161;
	@%p287 bra 	$L__BB9_185;
	ld.shared.u32 	%r514, [_ZZN3cub18CUB_300001_SM_10006detail6reduce28DeviceReduceSingleTileKernelINS2_10policy_hubINS0_12KeyValuePairIidEEiNS0_6ArgMinEE10Policy1000ENS0_21ArgIndexInputIteratorIPdidEEPS6_iS7_NS2_20empty_problem_init_tIS6_EES6_N4cuda3std3__410__identityEEEvT0_T1_T2_T3_T4_T6_E12temp_storage+88];
	ld.shared.f64 	%fd225, [_ZZN3cub18CUB_300001_SM_10006detail6reduce28DeviceReduceSingleTileKernelINS2_10policy_hubINS0_12KeyValuePairIidEEiNS0_6ArgMinEE10Policy1000ENS0_21ArgIndexInputIteratorIPdidEEPS6_iS7_NS2_20empty_problem_init_tIS6_EES6_N4cuda3std3__410__identityEEEvT0_T1_T2_T3_T4_T6_E12temp_storage+96];
	setp.lt.f64 	%p288, %fd225, %fd327;
	setp.eq.f64 	%p289, %fd327, %fd225;
	setp.lt.s32 	%p290, %r514, %r738;
	and.pred  	%p291, %p289, %p290;
	or.pred  	%p292, %p288, %p291;
	selp.b32 	%r738, %r514, %r738, %p292;
	selp.f64 	%fd327, %fd225, %fd327, %p292;
	setp.lt.u32 	%p293, %r238, 193;
	@%p293 bra 	$L__BB9_185;
	ld.shared.u32 	%r516, [_ZZN3cub18CUB_300001_SM_10006detail6reduce28DeviceReduceSingleTileKernelINS2_10policy_hubINS0_12KeyValuePairIidEEiNS0_6ArgMinEE10Policy1000ENS0_21ArgIndexInputIteratorIPdidEEPS6_iS7_NS2_20empty_problem_init_tIS6_EES6_N4cuda3std3__410__identityEEEvT0_T1_T2_T3_T4_T6_E12temp_storage+104];
	ld.shared.f64 	%fd227, [_ZZN3cub18CUB_300001_SM_10006detail6reduce28DeviceReduceSingleTileKernelINS2_10policy_hubINS0_12KeyValuePairIidEEiNS0_6ArgMinEE10Policy1000ENS0_21ArgIndexInputIteratorIPdidEEPS6_iS7_NS2_20empty_problem_init_tIS6_EES6_N4cuda3std3__410__identityEEEvT0_T1_T2_T3_T4_T6_E12temp_storage+112];
	setp.lt.f64 	%p294, %fd227, %fd327;
	setp.eq.f64 	%p295, %fd327, %fd227;
	setp.lt.s32 	%p296, %r516, %r738;
	and.pred  	%p297, %p295, %p296;
	or.pred  	%p298, %p294, %p297;
	selp.b32 	%r738, %r516, %r738, %p298;
	selp.f64 	%fd327, %fd227, %fd327, %p298;
	setp.lt.u32 	%p299, %r238, 225;
	@%p299 bra 	$L__BB9_185;
	ld.shared.u32 	%r518, [_ZZN3cub18CUB_300001_SM_10006detail6reduce28DeviceReduceSingleTileKernelINS2_10policy_hubINS0_12KeyValuePairIidEEiNS0_6ArgMinEE10Policy1000ENS0_21ArgIndexInputIteratorIPdidEEPS6_iS7_NS2_20empty_problem_init_tIS6_EES6_N4cuda3std3__410__identityEEEvT0_T1_T2_T3_T4_T6_E12temp_storage+120];
	ld.shared.f64 	%fd229, [_ZZN3cub18CUB_300001_SM_10006detail6reduce28DeviceReduceSingleTileKernelINS2_10policy_hubINS0_12KeyValuePairIidEEiNS0_6ArgMinEE10Policy1000ENS0_21ArgIndexInputIteratorIPdidEEPS6_iS7_NS2_20empty_problem_init_tIS6_EES6_N4cuda3std3__410__identityEEEvT0_T1_T2_T3_T4_T6_E12temp_storage+128];
	setp.lt.f64 	%p300, %fd229, %fd327;
	setp.eq.f64 	%p301, %fd327, %fd229;
	setp.lt.s32 	%p302, %r518, %r738;
	and.pred  	%p303, %p301, %p302;
	or.pred  	%p304, %p300, %p303;
	selp.b32 	%r738, %r518, %r738, %p304;
	selp.f64 	%fd327, %fd229, %fd327, %p304;
	bra.uni 	$L__BB9_185;
$L__BB9_97:
	mov.u32 	%r123, %tid.x;
	add.s32 	%r124, %r237, %r123;
	mul.wide.s32 	%rd14, %r124, 8;
	add.s64 	%rd7, %rd2, %rd14;
	ld.global.f64 	%fd319, [%rd7];
	add.s32 	%r125, %r124, 256;
	ld.global.f64 	%fd100, [%rd7+2048];
	add.s32 	%r126, %r124, 512;
	ld.global.f64 	%fd101, [%rd7+4096];
	add.s32 	%r127, %r124, 768;
	ld.global.f64 	%fd102, [%rd7+6144];
	setp.lt.f64 	%p3, %fd100, %fd319;
	@%p3 bra 	$L__BB9_99;
	setp.neu.f64 	%p4, %fd319, %fd100;
	setp.lt.s32 	%p5, %r124, 2147483392;
	or.pred  	%p6, %p4, %p5;
	mov.u32 	%r730, %r124;
	@%p6 bra 	$L__BB9_100;
$L__BB9_99:
	mov.u32 	%r730, %r125;
	mov.f64 	%fd319, %fd100;
$L__BB9_100:
	setp.lt.f64 	%p7, %fd101, %fd319;
	@%p7 bra 	$L__BB9_102;
	setp.neu.f64 	%p8, %fd319, %fd101;
	setp.ge.s32 	%p9, %r126, %r730;
	or.pred  	%p10, %p8, %p9;
	@%p10 bra 	$L__BB9_103;
$L__BB9_102:
	mov.u32 	%r730, %r126;
	mov.f64 	%fd319, %fd101;
$L__BB9_103:
	setp.lt.f64 	%p11, %fd102, %fd319;
	@%p11 bra 	$L__BB9_105;
	setp.neu.f64 	%p12, %fd319, %fd102;
	setp.ge.s32 	%p13, %r127, %r730;
	or.pred  	%p14, %p12, %p13;
	@%p14 bra 	$L__BB9_106;
$L__BB9_105:
	mov.u32 	%r730, %r127;
	mov.f64 	%fd319, %fd102;
$L__BB9_106:
	setp.lt.u32 	%p15, %r238, 2048;
	mov.b32 	%r702, 1024;
	@%p15 bra 	$L__BB9_122;
	add.s32 	%r131, %r238, -1024;
	mov.b32 	%r702, 1024;
$L__BB9_108:
	add.s32 	%r134, %r124, %r702;
	mul.wide.u32 	%rd15, %r702, 8;
	add.s64 	%rd16, %rd7, %rd15;
	ld.global.f64 	%fd107, [%rd16];
	add.s32 	%r135, %r125, %r702;
	ld.global.f64 	%fd108, [%rd16+2048];
	add.s32 	%r136, %r135, 256;
	ld.global.f64 	%fd109, [%rd16+4096];
	add.s32 	%r137, %r135, 512;
	ld.global.f64 	%fd110, [%rd16+6144];
	setp.lt.f64 	%p16, %fd107, %fd319;
	@%p16 bra 	$L__BB9_110;
	setp.neu.f64 	%p17, %fd319, %fd107;
	setp.ge.s32 	%p18, %r134, %r730;
	or.pred  	%p19, %p17, %p18;
	@%p19 bra 	$L__BB9_111;
$L__BB9_110:
	mov.u32 	%r730, %r134;
	mov.f64 	%fd319, %fd107;
$L__BB9_111:
	setp.lt.f64 	%p20, %fd108, %fd319;
	@%p20 bra 	$L__BB9_113;
	setp.neu.f64 	%p21, %fd319, %fd108;
	setp.ge.s32 	%p22, %r135, %r730;
	or.pred  	%p23, %p21, %p22;
	@%p23 bra 	$L__BB9_114;
$L__BB9_113:
	mov.u32 	%r730, %r135;
	mov.f64 	%fd319, %fd108;
$L__BB9_114:
	setp.lt.f64 	%p24, %fd109, %fd319;
	@%p24 bra 	$L__BB9_116;
	setp.neu.f64 	%p25, %fd319, %fd109;
	setp.ge.s32 	%p26, %r136, %r730;
	or.pred  	%p27, %p25, %p26;
	@%p27 bra 	$L__BB9_117;
$L__BB9_116:
	mov.u32 	%r730, %r136;
	mov.f64 	%fd319, %fd109;
$L__BB9_117:
	setp.lt.f64 	%p28, %fd110, %fd319;
	@%p28 bra 	$L__BB9_119;
	setp.neu.f64 	%p29, %fd319, %fd110;
	setp.ge.s32 	%p30, %r137, %r730;
	or.pred  	%p31, %p29, %p30;
	@%p31 bra 	$L__BB9_120;
$L__BB9_119:
	mov.u32 	%r730, %r137;
	mov.f64 	%fd319, %fd110;
$L__BB9_120:
	sub.s32 	%r247, %r238, %r702;
	setp.lt.s32 	%p32, %r247, 1024;
	@%p32 bra 	$L__BB9_164;
	add.s32 	%r702, %r702, 1024;
	setp.le.s32 	%p33, %r702, %r131;
	@%p33 bra 	$L__BB9_108;
$L__BB9_122:
	setp.le.s32 	%p34, %r238, %r702;
	sub.s32 	%r248, %r238, %r702;
	setp.ge.s32 	%p35, %r123, %r248;
	or.pred  	%p36, %p34, %p35;
	@%p36 bra 	$L__BB9_164;
	add.s32 	%r145, %r702, %r237;
	not.b32 	%r251, %r123;
	add.s32 	%r252, %r238, %r251;
	sub.s32 	%r146, %r252, %r702;
	shr.u32 	%r253, %r146, 8;
	add.s32 	%r147, %r253, 1;
	and.b32  	%r148, %r147, 7;
	setp.lt.u32 	%p37, %r146, 1792;
	mov.u32 	%r723, %r123;
	@%p37 bra 	$L__BB9_143;
	or.b32  	%r705, %r123, 1024;
	add.s32 	%r704, %r124, %r702;
	and.b32  	%r254, %r147, 33554424;
	neg.s32 	%r703, %r254;
	add.s64 	%rd8, %rd2, 8192;
$L__BB9_125:
	.pragma "nounroll";
	mul.wide.s32 	%rd17, %r704, 8;
	add.s64 	%rd9, %rd8, %rd17;
	ld.global.f64 	%fd299, [%rd9+-8192];
	setp.lt.f64 	%p38, %fd299, %fd319;
	mov.u32 	%r707, %r704;
	@%p38 bra 	$L__BB9_127;
	setp.eq.f64 	%p39, %fd319, %fd299;
	setp.lt.s32 	%p40, %r704, %r730;
	and.pred  	%p41, %p39, %p40;
	selp.b32 	%r707, %r704, %r730, %p41;
	selp.f64 	%fd299, %fd299, %fd319, %p41;
$L__BB9_127:
	add.s32 	%r708, %r704, 256;
	ld.global.f64 	%fd300, [%rd9+-6144];
	setp.lt.f64 	%p42, %fd300, %fd299;
	@%p42 bra 	$L__BB9_129;
	setp.eq.f64 	%p43, %fd299, %fd300;
	setp.lt.s32 	%p44, %r708, %r707;
	and.pred  	%p45, %p43, %p44;
	selp.b32 	%r708, %r708, %r707, %p45;
	selp.f64 	%fd300, %fd300, %fd299, %p45;
$L__BB9_129:
	add.s32 	%r709, %r704, 512;
	ld.global.f64 	%fd301, [%rd9+-4096];
	setp.lt.f64 	%p46, %fd301, %fd300;
	@%p46 bra 	$L__BB9_131;
	setp.eq.f64 	%p47, %fd300, %fd301;
	setp.lt.s32 	%p48, %r709, %r708;
	and.pred  	%p49, %p47, %p48;
	selp.b32 	%r709, %r709, %r708, %p49;
	selp.f64 	%fd301, %fd301, %fd300, %p49;
$L__BB9_131:
	add.s32 	%r710, %r704, 768;
	ld.global.f64 	%fd302, [%rd9+-2048];
	setp.lt.f64 	%p50, %fd302, %fd301;
	@%p50 bra 	$L__BB9_133;
	setp.eq.f64 	%p51, %fd301, %fd302;
	setp.lt.s32 	%p52, %r710, %r709;
	and.pred  	%p53, %p51, %p52;
	selp.b32 	%r710, %r710, %r709, %p53;
	selp.f64 	%fd302, %fd302, %fd301, %p53;
$L__BB9_133:
	add.s32 	%r711, %r704, 1024;
	ld.global.f64 	%fd303, [%rd9];
	setp.lt.f64 	%p54, %fd303, %fd302;
	@%p54 bra 	$L__BB9_135;
	setp.eq.f64 	%p55, %fd302, %fd303;
	setp.lt.s32 	%p56, %r711, %r710;
	and.pred  	%p57, %p55, %p56;
	selp.b32 	%r711, %r711, %r710, %p57;
	selp.f64 	%fd303, %fd303, %fd302, %p57;
$L__BB9_135:
	add.s32 	%r712, %r704, 1280;
	ld.global.f64 	%fd304, [%rd9+2048];
	setp.lt.f64 	%p58, %fd304, %fd303;
	@%p58 bra 	$L__BB9_137;
	setp.eq.f64 	%p59, %fd303, %fd304;
	setp.lt.s32 	%p60, %r712, %r711;
	and.pred  	%p61, %p59, %p60;
	selp.b32 	%r712, %r712, %r711, %p61;
	selp.f64 	%fd304, %fd304, %fd303, %p61;
$L__BB9_137:
	add.s32 	%r713, %r704, 1536;
	ld.global.f64 	%fd305, [%rd9+4096];
	setp.lt.f64 	%p62, %fd305, %fd304;
	@%p62 bra 	$L__BB9_139;
	setp.eq.f64 	%p63, %fd304, %fd305;
	setp.lt.s32 	%p64, %r713, %r712;
	and.pred  	%p65, %p63, %p64;
	selp.b32 	%r713, %r713, %r712, %p65;
	selp.f64 	%fd305, %fd305, %fd304, %p65;
$L__BB9_139:
	add.s32 	%r730, %r704, 1792;
	ld.global.f64 	%fd319, [%rd9+6144];
	setp.lt.f64 	%p66, %fd319, %fd305;
	@%p66 bra 	$L__BB9_141;
	setp.eq.f64 	%p67, %fd305, %fd319;
	setp.lt.s32 	%p68, %r730, %r713;
	and.pred  	%p69, %p67, %p68;
	selp.b32 	%r730, %r730, %r713, %p69;
	selp.f64 	%fd319, %fd319, %fd305, %p69;
$L__BB9_141:
	add.s32 	%r705, %r705, 2048;
	add.s32 	%r704, %r704, 2048;
	add.s32 	%r703, %r703, 8;
	setp.ne.s32 	%p70, %r703, 0;
	@%p70 bra 	$L__BB9_125;
	add.s32 	%r723, %r705, -1024;
$L__BB9_143:
	setp.eq.s32 	%p71, %r148, 0;
	@%p71 bra 	$L__BB9_164;
	setp.lt.u32 	%p72, %r148, 4;
	@%p72 bra 	$L__BB9_154;
	add.s32 	%r186, %r145, %r723;
	mul.wide.s32 	%rd18, %r186, 8;
	add.s64 	%rd10, %rd2, %rd18;
	ld.global.f64 	%fd309, [%rd10];
	setp.lt.f64 	%p73, %fd309, %fd319;
	mov.u32 	%r718, %r186;
	@%p73 bra 	$L__BB9_147;
	setp.eq.f64 	%p74, %fd319, %fd309;
	setp.lt.s32 	%p75, %r186, %r730;
	and.pred  	%p76, %p74, %p75;
	selp.b32 	%r718, %r186, %r730, %p76;
	selp.f64 	%fd309, %fd309, %fd319, %p76;
$L__BB9_147:
	add.s32 	%r719, %r186, 256;
	ld.global.f64 	%fd310, [%rd10+2048];
	setp.lt.f64 	%p77, %fd310, %fd309;
	@%p77 bra 	$L__BB9_149;
	setp.eq.f64 	%p78, %fd309, %fd310;
	setp.lt.s32 	%p79, %r719, %r718;
	and.pred  	%p80, %p78, %p79;
	selp.b32 	%r719, %r719, %r718, %p80;
	selp.f64 	%fd310, %fd310, %fd309, %p80;
$L__BB9_149:
	add.s32 	%r720, %r186, 512;
	ld.global.f64 	%fd311, [%rd10+4096];
	setp.lt.f64 	%p81, %fd311, %fd310;
	@%p81 bra 	$L__BB9_151;
	setp.eq.f64 	%p82, %fd310, %fd311;
	setp.lt.s32 	%p83, %r720, %r719;
	and.pred  	%p84, %p82, %p83;
	selp.b32 	%r720, %r720, %r719, %p84;
	selp.f64 	%fd311, %fd311, %fd310, %p84;
$L__BB9_151:
	add.s32 	%r730, %r186, 768;
	ld.global.f64 	%fd319, [%rd10+6144];
	setp.lt.f64 	%p85, %fd319, %fd311;
	@%p85 bra 	$L__BB9_153;
	setp.eq.f64 	%p86, %fd311, %fd319;
	setp.lt.s32 	%p87, %r730, %r720;
	and.pred  	%p88, %p86, %p87;
	selp.b32 	%r730, %r730, %r720, %p88;
	selp.f64 	%fd319, %fd319, %fd311, %p88;
$L__BB9_153:
	add.s32 	%r723, %r723, 1024;
$L__BB9_154:
	and.b32  	%r257, %r147, 3;
	setp.eq.s32 	%p89, %r257, 0;
	@%p89 bra 	$L__BB9_164;
	setp.eq.s32 	%p90, %r257, 1;
	mov.u32 	%r729, %r730;
	mov.f64 	%fd318, %fd319;
	@%p90 bra 	$L__BB9_161;
	add.s32 	%r202, %r145, %r723;
	mul.wide.s32 	%rd19, %r202, 8;
	add.s64 	%rd11, %rd2, %rd19;
	ld.global.f64 	%fd315, [%rd11];
	setp.lt.f64 	%p91, %fd315, %fd319;
	mov.u32 	%r725, %r202;
	@%p91 bra 	$L__BB9_158;
	setp.eq.f64 	%p92, %fd319, %fd315;
	setp.lt.s32 	%p93, %r202, %r730;
	and.pred  	%p94, %p92, %p93;
	selp.b32 	%r725, %r202, %r730, %p94;
	selp.f64 	%fd315, %fd315, %fd319, %p94;
$L__BB9_158:
	add.s32 	%r730, %r202, 256;
	ld.global.f64 	%fd319, [%rd11+2048];
	setp.lt.f64 	%p95, %fd319, %fd315;
	@%p95 bra 	$L__BB9_160;
	setp.eq.f64 	%p96, %fd315, %fd319;
	setp.lt.s32 	%p97, %r730, %r725;
	and.pred  	%p98, %p96, %p97;
	selp.b32 	%r730, %r730, %r725, %p98;
	selp.f64 	%fd319, %fd319, %fd315, %p98;
$L__BB9_160:
	add.s32 	%r723, %r723, 512;
	mov.u32 	%r729, %r730;
	mov.f64 	%fd318, %fd319;
$L__BB9_161:
	and.b32  	%r258, %r146, 256;
	setp.ne.s32 	%p99, %r258, 0;
	@%p99 bra 	$L__BB9_164;
	add.s32 	%r730, %r145, %r723;
	mul.wide.s32 	%rd20, %r730, 8;
	add.s64 	%rd21, %rd2, %rd20;
	ld.global.f64 	%fd319, [%rd21];
	setp.lt.f64 	%p100, %fd319, %fd318;
	@%p100 bra 	$L__BB9_164;
	setp.eq.f64 	%p101, %fd318, %fd319;
	setp.lt.s32 	%p102, %r730, %r729;
	and.pred  	%p103, %p101, %p102;
	selp.b32 	%r730, %r730, %r729, %p103;
	selp.f64 	%fd319, %fd319, %fd318, %p103;
$L__BB9_164:
	// begin inline asm
	mov.u32 %r259, %laneid;
	// end inline asm
	mov.b32 	%r277, 1;
	mov.b32 	%r278, 31;
	mov.b32 	%r279, -1;
	// begin inline asm
	shfl.sync.down.b32 %r260, %r730, %r277, %r278, %r279;
	// end inline asm
	// begin inline asm
	shfl.sync.down.b32 %r265, %r266, %r277, %r278, %r279;
	// end inline asm
	mov.b64 	%rd22, %fd319;
	mov.b64 	{%r271, %r276}, %rd22;
	// begin inline asm
	shfl.sync.down.b32 %r270, %r271, %r277, %r278, %r279;
	// end inline asm
	// begin inline asm
	shfl.sync.down.b32 %r275, %r276, %r277, %r278, %r279;
	// end inline asm
	mov.b64 	%rd23, {%r270, %r275};
	mov.b64 	%fd168, %rd23;
	setp.gt.s32 	%p104, %r259, 30;
	mov.u32 	%r731, %r730;
	mov.f64 	%fd320, %fd319;
	@%p104 bra 	$L__BB9_167;
	setp.gt.f64 	%p105, %fd319, %fd168;
	mov.u32 	%r731, %r260;
	mov.f64 	%fd320, %fd168;
	@%p105 bra 	$L__BB9_167;
	setp.eq.f64 	%p106, %fd319, %fd168;
	setp.lt.s32 	%p107, %r260, %r730;
	and.pred  	%p108, %p106, %p107;
	selp.b32 	%r731, %r260, %r730, %p108;
	selp.f64 	%fd320, %fd168, %fd319, %p108;
$L__BB9_167:
	mov.b32 	%r297, 2;
	mov.b32 	%r298, 31;
	mov.b32 	%r299, -1;
	// begin inline asm
	shfl.sync.down.b32 %r280, %r731, %r297, %r298, %r299;
	// end inline asm
	// begin inline asm
	shfl.sync.down.b32 %r285, %r286, %r297, %r298, %r299;
	// end inline asm
	mov.b64 	%rd24, %fd320;
	mov.b64 	{%r291, %r296}, %rd24;
	// begin inline asm
	shfl.sync.down.b32 %r290, %r291, %r297, %r298, %r299;
	// end inline asm
	// begin inline asm
	shfl.sync.down.b32 %r295, %r296, %r297, %r298, %r299;
	// end inline asm
	mov.b64 	%rd25, {%r290, %r295};
	mov.b64 	%fd171, %rd25;
	setp.gt.s32 	%p109, %r259, 29;
	mov.u32 	%r732, %r731;
	mov.f64 	%fd321, %fd320;
	@%p109 bra 	$L__BB9_170;
	setp.gt.f64 	%p110, %fd320, %fd171;
	mov.u32 	%r732, %r280;
	mov.f64 	%fd321, %fd171;
	@%p110 bra 	$L__BB9_170;
	setp.eq.f64 	%p111, %fd320, %fd171;
	setp.lt.s32 	%p112, %r280, %r731;
	and.pred  	%p113, %p111, %p112;
	selp.b32 	%r732, %r280, %r731, %p113;
	selp.f64 	%fd321, %fd171, %fd320, %p113;
$L__BB9_170:
	mov.b32 	%r317, 4;
	mov.b32 	%r318, 31;
	mov.b32 	%r319, -1;
	// begin inline asm
	shfl.sync.down.b32 %r300, %r732, %r317, %r318, %r319;
	// end inline asm
	// begin inline asm
	shfl.sync.down.b32 %r305, %r306, %r317, %r318, %r319;
	// end inline asm
	mov.b64 	%rd26, %fd321;
	mov.b64 	{%r311, %r316}, %rd26;
	// begin inline asm
	shfl.sync.down.b32 %r310, %r311, %r317, %r318, %r319;
	// end inline asm
	// begin inline asm
	shfl.sync.down.b32 %r315, %r316, %r317, %r318, %r319;
	// end inline asm
	mov.b64 	%rd27, {%r310, %r315};
	mov.b64 	%fd174, %rd27;
	setp.gt.s32 	%p114, %r259, 27;
	mov.u32 	%r733, %r732;
	mov.f64 	%fd322, %fd321;
	@%p114 bra 	$L__BB9_173;
	setp.gt.f64 	%p115, %fd321, %fd174;
	mov.u32 	%r733, %r300;
	mov.f64 	%fd322, %fd174;
	@%p115 bra 	$L__BB9_173;
	setp.eq.f64 	%p116, %fd321, %fd174;
	setp.lt.s32 	%p117, %r300, %r732;
	and.pred  	%p118, %p116, %p117;
	selp.b32 	%r733, %r300, %r732, %p118;
	selp.f64 	%fd322, %fd174, %fd321, %p118;
$L__BB9_173:
	mov.b32 	%r337, 8;
	mov.b32 	%r338, 31;
	mov.b32 	%r339, -1;
	// begin inline asm
	shfl.sync.down.b32 %r320, %r733, %r337, %r338, %r339;
	// end inline asm
	// begin inline asm
	shfl.sync.down.b32 %r325, %r326, %r337, %r338, %r339;
	// end inline asm
	mov.b64 	%rd28, %fd322;
	mov.b64 	{%r331, %r336}, %rd28;
	// begin inline asm
	shfl.sync.down.b32 %r330, %r331, %r337, %r338, %r339;
	// end inline asm
	// begin inline asm
	shfl.sync.down.b32 %r335, %r336, %r337, %r338, %r339;
	// end inline asm
	mov.b64 	%rd29, {%r330, %r335};
	mov.b64 	%fd177, %rd29;
	setp.gt.s32 	%p119, %r259, 23;
	mov.u32 	%r738, %r733;
	mov.f64 	%fd327, %fd322;
	@%p119 bra 	$L__BB9_176;
	setp.gt.f64 	%p120, %fd322, %fd177;
	mov.u32 	%r738, %r320;
	mov.f64 	%fd327, %fd177;
	@%p120 bra 	$L__BB9_176;
	setp.eq.f64 	%p121, %fd322, %fd177;
	setp.lt.s32 	%p122, %r320, %r733;
	and.pred  	%p123, %p121, %p122;
	selp.b32 	%r738, %r320, %r733, %p123;
	selp.f64 	%fd327, %fd177, %fd322, %p123;
$L__BB9_176:
	mov.b32 	%r357, 16;
	mov.b32 	%r358, 31;
	mov.b32 	%r359, -1;
	// begin inline asm
	shfl.sync.down.b32 %r735, %r738, %r357, %r358, %r359;
	// end inline asm
	// begin inline asm
	shfl.sync.down.b32 %r345, %r346, %r357, %r358, %r359;
	// end inline asm
	mov.b64 	%rd30, %fd327;
	mov.b64 	{%r351, %r356}, %rd30;
	// begin inline asm
	shfl.sync.down.b32 %r350, %r351, %r357, %r358, %r359;
	// end inline asm
	// begin inline asm
	shfl.sync.down.b32 %r355, %r356, %r357, %r358, %r359;
	// end inline asm
	mov.b64 	%rd31, {%r350, %r355};
	mov.b64 	%fd324, %rd31;
	setp.gt.s32 	%p124, %r259, 15;
	@%p124 bra 	$L__BB9_181;
	setp.gt.f64 	%p125, %fd327, %fd324;
	@%p125 bra 	$L__BB9_179;
	setp.eq.f64 	%p126, %fd327, %fd324;
	setp.lt.s32 	%p127, %r735, %r738;
	and.pred  	%p128, %p126, %p127;
	selp.b32 	%r735, %r735, %r738, %p128;
	selp.f64 	%fd324, %fd324, %fd327, %p128;
$L__BB9_179:
	setp.ne.s32 	%p129, %r259, 0;
	mov.f64 	%fd327, %fd324;
	mov.u32 	%r738, %r735;
	@%p129 bra 	$L__BB9_181;
	shr.u32 	%r360, %r123, 1;
	and.b32  	%r361, %r360, 496;
	mov.u32 	%r362, _ZZN3cub18CUB_300001_SM_10006detail6reduce28DeviceReduceSingleTileKernelINS2_10policy_hubINS0_12KeyValuePairIidEEiNS0_6ArgMinEE10Policy1000ENS0_21ArgIndexInputIteratorIPdidEEPS6_iS7_NS2_20empty_problem_init_tIS6_EES6_N4cuda3std3__410__identityEEEvT0_T1_T2_T3_T4_T6_E12temp_storage;
	add.s32 	%r363, %r362, %r361;
	st.shared.u32 	[%r363+8], %r735;
	st.shared.f64 	[%r363+16], %fd324;
$L__BB9_181:
	bar.sync 	0;
	setp.ne.s32 	%p130, %r123, 0;
	@%p130 bra 	$L__BB9_185;
	ld.shared.u32 	%r737, [_ZZN3cub18CUB_300001_SM_10006detail6reduce28DeviceReduceSingleTileKernelINS2_10policy_hubINS0_12KeyValuePairIidEEiNS0_6ArgMinEE10Policy1000ENS0_21ArgIndexInputIteratorIPdidEEPS6_iS7_NS2_20empty_problem_init_tIS6_EES6_N4cuda3std3__410__identityEEEvT0_T1_T2_T3_T4_T6_E12temp_storage+24];
	ld.shared.f64 	%fd326, [_ZZN3cub18CUB_300001_SM_10006detail6reduce28DeviceReduceSingleTileKernelINS2_10policy_hubINS0_12KeyValuePairIidEEiNS0_6ArgMinEE10Policy1000ENS0_21ArgIndexInputIteratorIPdidEEPS6_iS7_NS2_20empty_problem_init_tIS6_EES6_N4cuda3std3__410__identityEEEvT0_T1_T2_T3_T4_T6_E12temp_storage+32];
	setp.lt.f64 	%p131, %fd326, %fd327;
	@%p131 bra 	$L__BB9_184;
	setp.eq.f64 	%p132, %fd327, %fd326;
	setp.lt.s32 	%p133, %r737, %r738;
	and.pred  	%p134, %p132, %p133;
	selp.b32 	%r737, %r737, %r738, %p134;
	selp.f64 	%fd326, %fd326, %fd327, %p134;
$L__BB9_184:
	ld.shared.u32 	%r364, [_ZZN3cub18CUB_300001_SM_10006detail6reduce28DeviceReduceSingleTileKernelINS2_10policy_hubINS0_12KeyValuePairIidEEiNS0_6ArgMinEE10Policy1000ENS0_21ArgIndexInputIteratorIPdidEEPS6_iS7_NS2_20empty_problem_init_tIS6_EES6_N4cuda3std3__410__identityEEEvT0_T1_T2_T3_T4_T6_E12temp_storage+40];
	ld.shared.f64 	%fd193, [_ZZN3cub18CUB_300001_SM_10006detail6reduce28DeviceReduceSingleTileKernelINS2_10policy_hubINS0_12KeyValuePairIidEEiNS0_6ArgMinEE10Policy1000ENS0_21ArgIndexInputIteratorIPdidEEPS6_iS7_NS2_20empty_problem_init_tIS6_EES6_N4cuda3std3__410__identityEEEvT0_T1_T2_T3_T4_T6_E12temp_storage+48];
	setp.lt.f64 	%p135, %fd193, %fd326;
	setp.eq.f64 	%p136, %fd326, %fd193;
	setp.lt.s32 	%p137, %r364, %r737;
	and.pred  	%p138, %p136, %p137;
	or.pred  	%p139, %p135, %p138;
	selp.b32 	%r366, %r364, %r737, %p139;
	selp.f64 	%fd195, %fd193, %fd326, %p139;
	ld.shared.u32 	%r368, [_ZZN3cub18CUB_300001_SM_10006detail6reduce28DeviceReduceSingleTileKernelINS2_10policy_hubINS0_12KeyValuePairIidEEiNS0_6ArgMinEE10Policy1000ENS0_21ArgIndexInputIteratorIPdidEEPS6_iS7_NS2_20empty_problem_init_tIS6_EES6_N4cuda3std3__410__identityEEEvT0_T1_T2_T3_T4_T6_E12temp_storage+56];
	ld.shared.f64 	%fd197, [_ZZN3cub18CUB_300001_SM_10006detail6reduce28DeviceReduceSingleTileKernelINS2_10policy_hubINS0_12KeyValuePairIidEEiNS0_6ArgMinEE10Policy1000ENS0_21ArgIndexInputIteratorIPdidEEPS6_iS7_NS2_20empty_problem_init_tIS6_EES6_N4cuda3std3__410__identityEEEvT0_T1_T2_T3_T4_T6_E12temp_storage+64];
	setp.lt.f64 	%p140, %fd197, %fd195;
	setp.eq.f64 	%p141, %fd195, %fd197;
	setp.lt.s32 	%p142, %r368, %r366;
	and.pred  	%p143, %p141, %p142;
	or.pred  	%p144, %p140, %p143;
	selp.b32 	%r370, %r368, %r366, %p144;
	selp.f64 	%fd199, %fd197, %fd195, %p144;
	ld.shared.u32 	%r372, [_ZZN3cub18CUB_300001_SM_10006detail6reduce28DeviceReduceSingleTileKernelINS2_10policy_hubINS0_12KeyValuePairIidEEiNS0_6ArgMinEE10Policy1000ENS0_21ArgIndexInputIteratorIPdidEEPS6_iS7_NS2_20empty_problem_init_tIS6_EES6_N4cuda3std3__410__identityEEEvT0_T1_T2_T3_T4_T6_E12temp_storage+72];
	ld.shared.f64 	%fd201, [_ZZN3cub18CUB_300001_SM_10006detail6reduce28DeviceReduceSingleTileKernelINS2_10policy_hubINS0_12KeyValuePairIidEEiNS0_6ArgMinEE10Policy1000ENS0_21ArgIndexInputIteratorIPdidEEPS6_iS7_NS2_20empty_problem_init_tIS6_EES6_N4cuda3std3__410__identityEEEvT0_T1_T2_T3_T4_T6_E12temp_storage+80];
	setp.lt.f64 	%p145, %fd201, %fd199;
	setp.eq.f64 	%p146, %fd199, %fd201;
	setp.lt.s32 	%p147, %r372, %r370;
	and.pred  	%p148, %p146, %p147;
	or.pred  	%p149, %p145, %p148;
	selp.b32 	%r374, %r372, %r370, %p149;
	selp.f64 	%fd203, %fd201, %fd199, %p149;
	ld.shared.u32 	%r376, [_ZZN3cub18CUB_300001_SM_10006detail6reduce28DeviceReduceSingleTileKernelINS2_10policy_hubINS0_12KeyValuePairIidEEiNS0_6ArgMinEE10Policy1000ENS0_21ArgIndexInputIteratorIPdidEEPS6_iS7_NS2_20empty_problem_init_tIS6_EES6_N4cuda3std3__410__identityEEEvT0_T1_T2_T3_T4_T6_E12temp_storage+88];
	ld.shared.f64 	%fd205, [_ZZN3cub18CUB_300001_SM_10006detail6reduce28DeviceReduceSingleTileKernelINS2_10policy_hubINS0_12KeyValuePairIidEEiNS0_6ArgMinEE10Policy1000ENS0_21ArgIndexInputIteratorIPdidEEPS6_iS7_NS2_20empty_problem_init_tIS6_EES6_N4cuda3std3__410__identityEEEvT0_T1_T2_T3_T4_T6_E12temp_storage+96];
	setp.lt.f64 	%p150, %fd205, %fd203;
	setp.eq.f64 	%p151, %fd203, %fd205;
	setp.lt.s32 	%p152, %r376, %r374;
	and.pred  	%p153, %p151, %p152;
	or.pred  	%p154, %p150, %p153;
	selp.b32 	%r378, %r376, %r374, %p154;
	selp.f64 	%fd207, %fd205, %fd203, %p154;
	ld.shared.u32 	%r380, [_ZZN3cub18CUB_300001_SM_10006detail6reduce28DeviceReduceSingleTileKernelINS2_10policy_hubINS0_12KeyValuePairIidEEiNS0_6ArgMinEE10Policy1000ENS0_21ArgIndexInputIteratorIPdidEEPS6_iS7_NS2_20empty_problem_init_tIS6_EES6_N4cuda3std3__410__identityEEEvT0_T1_T2_T3_T4_T6_E12temp_storage+104];
	ld.shared.f64 	%fd209, [_ZZN3cub18CUB_300001_SM_10006detail6reduce28DeviceReduceSingleTileKernelINS2_10policy_hubINS0_12KeyValuePairIidEEiNS0_6ArgMinEE10Policy1000ENS0_21ArgIndexInputIteratorIPdidEEPS6_iS7_NS2_20empty_problem_init_tIS6_EES6_N4cuda3std3__410__identityEEEvT0_T1_T2_T3_T4_T6_E12temp_storage+112];
	setp.lt.f64 	%p155, %fd209, %fd207;
	setp.eq.f64 	%p156, %fd207, %fd209;
	setp.lt.s32 	%p157, %r380, %r378;
	and.pred  	%p158, %p156, %p157;
	or.pred  	%p159, %p155, %p158;
	selp.b32 	%r382, %r380, %r378, %p159;
	selp.f64 	%fd211, %fd209, %fd207, %p159;
	ld.shared.u32 	%r384, [_ZZN3cub18CUB_300001_SM_10006detail6reduce28DeviceReduceSingleTileKernelINS2_10policy_hubINS0_12KeyValuePairIidEEiNS0_6ArgMinEE10Policy1000ENS0_21ArgIndexInputIteratorIPdidEEPS6_iS7_NS2_20empty_problem_init_tIS6_EES6_N4cuda3std3__410__identityEEEvT0_T1_T2_T3_T4_T6_E12temp_storage+120];
	ld.shared.f64 	%fd213, [_ZZN3cub18CUB_300001_SM_10006detail6reduce28DeviceReduceSingleTileKernelINS2_10policy_hubINS0_12KeyValuePairIidEEiNS0_6ArgMinEE10Policy1000ENS0_21ArgIndexInputIteratorIPdidEEPS6_iS7_NS2_20empty_problem_init_tIS6_EES6_N4cuda3std3__410__identityEEEvT0_T1_T2_T3_T4_T6_E12temp_storage+128];
	setp.lt.f64 	%p160, %fd213, %fd211;
	setp.eq.f64 	%p161, %fd211, %fd213;
	setp.lt.s32 	%p162, %r384, %r382;
	and.pred  	%p163, %p161, %p162;
	or.pred  	%p164, %p160, %p163;
	selp.b32 	%r738, %r384, %r382, %p164;
	selp.f64 	%fd327, %fd213, %fd211, %p164;
$L__BB9_185:
	mov.u32 	%r647, %tid.x;
	setp.ne.s32 	%p366, %r647, 0;
	@%p366 bra 	$L__BB9_187;
	st.global.u32 	[%rd1], %r738;
	st.global.f64 	[%rd1+8], %fd327;
$L__BB9_187:
	ret;

}
	// .globl	_ZN3cub18CUB_300001_SM_10006detail6reduce18DeviceReduceKernelINS2_10policy_hubINS0_12KeyValuePairIidEEiNS0_6ArgMinEE10Policy1000ENS0_21ArgIndexInputIteratorIPdidEEiS7_S6_N4cuda3std3__410__identityEEEvT0_PT3_T1_NS0_13GridEvenShareISK_EET2_T4_
.visible .entry _ZN3cub18CUB_300001_SM_10006detail6reduce18DeviceReduceKernelINS2_10policy_hubINS0_12KeyValuePairIidEEiNS0_6ArgMinEE10Policy1000ENS0_21ArgIndexInputIteratorIPdidEEiS7_S6_N4cuda3std3__410__identityEEEvT0_PT3_T1_NS0_13GridEvenShareISK_EET2_T4_(
	.param .align 8 .b8 _ZN3cub18CUB_300001_SM_10006detail6reduce18DeviceReduceKernelINS2_10policy_hubINS0_12KeyValuePairIidEEiNS0_6ArgMinEE10Policy1000ENS0_21ArgIndexInputIteratorIPdidEEiS7_S6_N4cuda3std3__410__identityEEEvT0_PT3_T1_NS0_13GridEvenShareISK_EET2_T4__param_0[16],
	.param .u64 .ptr .align 1 _ZN3cub18CUB_300001_SM_10006detail6reduce18DeviceReduceKernelINS2_10policy_hubINS0_12KeyValuePairIidEEiNS0_6ArgMinEE10Policy1000ENS0_21ArgIndexInputIteratorIPdidEEiS7_S6_N4cuda3std3__410__identityEEEvT0_PT3_T1_NS0_13GridEvenShareISK_EET2_T4__param_1,
	.param .u32 _ZN3cub18CUB_300001_SM_10006detail6reduce18DeviceReduceKernelINS2_10policy_hubINS0_12KeyValuePairIidEEiNS0_6ArgMinEE10Policy1000ENS0_21ArgIndexInputIteratorIPdidEEiS7_S6_N4cuda3std3__410__identityEEEvT0_PT3_T1_NS0_13GridEvenShareISK_EET2_T4__param_2,
	.param .align 4 .b8 _ZN3cub18CUB_300001_SM_10006detail6reduce18DeviceReduceKernelINS2_10policy_hubINS0_12KeyValuePairIidEEiNS0_6ArgMinEE10Policy1000ENS0_21ArgIndexInputIteratorIPdidEEiS7_S6_N4cuda3std3__410__identityEEEvT0_PT3_T1_NS0_13GridEvenShareISK_EET2_T4__param_3[40],
	.param .align 1 .b8 _ZN3cub18CUB_300001_SM_10006detail6reduce18DeviceReduceKernelINS2_10policy_hubINS0_12KeyValuePairIidEEiNS0_6ArgMinEE10Policy1000ENS0_21ArgIndexInputIteratorIPdidEEiS7_S6_N4cuda3std3__410__identityEEEvT0_PT3_T1_NS0_13GridEvenShareISK_EET2_T4__param_4[1],
	.param .align 1 .b8 _ZN3cub18CUB_300001_SM_10006detail6reduce18DeviceReduceKernelINS2_10policy_hubINS0_12KeyValuePairIidEEiNS0_6ArgMinEE10Policy1000ENS0_21ArgIndexInputIteratorIPdidEEiS7_S6_N4cuda3std3__410__identityEEEvT0_PT3_T1_NS0_13GridEvenShareISK_EET2_T4__param_5[1]
)
.maxntid 256
{
	.reg .pred 	%p<366>;
	.reg .b32 	%r<739>;
	.reg .b64 	%rd<60>;
	.reg .b64 	%fd<325>;
	// demoted variable
	.shared .align 8 .b8 _ZZN3cub18CUB_300001_SM_10006detail6reduce18DeviceReduceKernelINS2_10policy_hubINS0_12KeyValuePairIidEEiNS0_6ArgMinEE10Policy1000ENS0_21ArgIndexInputIteratorIPdidEEiS7_S6_N4cuda3std3__410__identityEEEvT0_PT3_T1_NS0_13GridEvenShareISK_EET2_T4_E12temp_storage[152];
	ld.param.u32 	%r3, [_ZN3cub18CUB_300001_SM_10006detail6reduce18DeviceReduceKernelINS2_10policy_hubINS0_12KeyValuePairIidEEiNS0_6ArgMinEE10Policy1000ENS0_21ArgIndexInputIteratorIPdidEEiS7_S6_N4cuda3std3__410__identityEEEvT0_PT3_T1_NS0_13GridEvenShareISK_EET2_T4__param_0+8];
	ld.param.u32 	%r1, [_ZN3cub18CUB_300001_SM_10006detail6reduce18DeviceReduceKernelINS2_10policy_hubINS0_12KeyValuePairIidEEiNS0_6ArgMinEE10Policy1000ENS0_21ArgIndexInputIteratorIPdidEEiS7_S6_N4cuda3std3__410__identityEEEvT0_PT3_T1_NS0_13GridEvenShareISK_EET2_T4__param_3+20];
	ld.param.u32 	%r2, [_ZN3cub18CUB_300001_SM_10006detail6reduce18DeviceReduceKernelINS2_10policy_hubINS0_12KeyValuePairIidEEiNS0_6ArgMinEE10Policy1000ENS0_21ArgIndexInputIteratorIPdidEEiS7_S6_N4cuda3std3__410__identityEEEvT0_PT3_T1_NS0_13GridEvenShareISK_EET2_T4__param_3+24];
	ld.param.u64 	%rd10, [_ZN3cub18CUB_300001_SM_10006detail6reduce18DeviceReduceKernelINS2_10policy_hubINS0_12KeyValuePairIidEEiNS0_6ArgMinEE10Policy1000ENS0_21ArgIndexInputIteratorIPdidEEiS7_S6_N4cuda3std3__410__identityEEEvT0_PT3_T1_NS0_13GridEvenShareISK_EET2_T4__param_0];
	ld.param.u64 	%rd9, [_ZN3cub18CUB_300001_SM_10006detail6reduce18DeviceReduceKernelINS2_10policy_hubINS0_12KeyValuePairIidEEiNS0_6ArgMinEE10Policy1000ENS0_21ArgIndexInputIteratorIPdidEEiS7_S6_N4cuda3std3__410__identityEEEvT0_PT3_T1_NS0_13GridEvenShareISK_EET2_T4__param_1];
	cvta.to.global.u64 	%rd1, %rd10;
	mov.u32 	%r4, %ctaid.x;
	shl.b32 	%r5, %r2, 10;
	shl.b32 	%r6, %r4, 10;
	sub.s32 	%r7, %r1, %r6;
	setp.gt.s32 	%p1, %r7, 1023;
	@%p1 bra 	$L__BB10_94;
	mov.u32 	%r8, %tid.x;
	setp.ge.s32 	%p164, %r8, %r7;
	mov.u32 	%r666, %r8;
	@%p164 bra 	$L__BB10_3;
	add.s32 	%r387, %r6, %r8;
	add.s32 	%r680, %r387, %r3;
	mul.wide.s32 	%rd30, %r680, 8;
	add.s64 	%rd31, %rd1, %rd30;
	ld.global.f64 	%fd273, [%rd31];
	add.s32 	%r666, %r8, 256;
$L__BB10_3:
	setp.ge.s32 	%p165, %r666, %r7;
	@%p165 bra 	$L__BB10_45;
	add.s32 	%r13, %r3, %r6;
	not.b32 	%r389, %r666;
	add.s32 	%r14, %r1, %r389;
	sub.s32 	%r390, %r14, %r6;
	shr.u32 	%r391, %r390, 8;
	add.s32 	%r15, %r391, 1;
	and.b32  	%r16, %r15, 7;
	setp.lt.u32 	%p166, %r390, 1792;
	@%p166 bra 	$L__BB10_24;
	add.s32 	%r655, %r666, 1024;
	add.s32 	%r392, %r3, %r666;
	add.s32 	%r654, %r392, %r6;
	and.b32  	%r393, %r15, 33554424;
	neg.s32 	%r653, %r393;
	add.s64 	%rd2, %rd1, 8192;
$L__BB10_6:
	.pragma "nounroll";
	mul.wide.s32 	%rd32, %r654, 8;
	add.s64 	%rd3, %rd2, %rd32;
	ld.global.f64 	%fd253, [%rd3+-8192];
	setp.lt.f64 	%p167, %fd253, %fd273;
	mov.u32 	%r657, %r654;
	@%p167 bra 	$L__BB10_8;
	setp.eq.f64 	%p168, %fd273, %fd253;
	setp.lt.s32 	%p169, %r654, %r680;
	and.pred  	%p170, %p168, %p169;
	selp.b32 	%r657, %r654, %r680, %p170;
	selp.f64 	%fd253, %fd253, %fd273, %p170;
$L__BB10_8:
	add.s32 	%r658, %r654, 256;
	ld.global.f64 	%fd254, [%rd3+-6144];
	setp.lt.f64 	%p171, %fd254, %fd253;
	@%p171 bra 	$L__BB10_10;
	setp.eq.f64 	%p172, %fd253, %fd254;
	setp.lt.s32 	%p173, %r658, %r657;
	and.pred  	%p174, %p172, %p173;
	selp.b32 	%r658, %r658, %r657, %p174;
	selp.f64 	%fd254, %fd254, %fd253, %p174;
$L__BB10_10:
	add.s32 	%r659, %r654, 512;
	ld.global.f64 	%fd255, [%rd3+-4096];
	setp.lt.f64 	%p175, %fd255, %fd254;
	@%p175 bra 	$L__BB10_12;
	setp.eq.f64 	%p176, %fd254, %fd255;
	setp.lt.s32 	%p177, %r659, %r658;
	and.pred  	%p178, %p176, %p177;
	selp.b32 	%r659, %r659, %r658, %p178;
	selp.f64 	%fd255, %fd255, %fd254, %p178;
$L__BB10_12:
	add.s32 	%r660, %r654, 768;
	ld.global.f64 	%fd256, [%rd3+-2048];
	setp.lt.f64 	%p179, %fd256, %fd255;
	@%p179 bra 	$L__BB10_14;
	setp.eq.f64 	%p180, %fd255, %fd256;
	setp.lt.s32 	%p181, %r660, %r659;
	and.pred  	%p182, %p180, %p181;
	selp.b32 	%r660, %r660, %r659, %p182;
	selp.f64 	%fd256, %fd256, %fd255, %p182;
$L__BB10_14:
	add.s32 	%r661, %r654, 1024;
	ld.global.f64 	%fd257, [%rd3];
	setp.lt.f64 	%p183, %fd257, %fd256;
	@%p183 bra 	$L__BB10_16;
	setp.eq.f64 	%p184, %fd256, %fd257;
	setp.lt.s32 	%p185, %r661, %r660;
	and.pred  	%p186, %p184, %p185;
	selp.b32 	%r661, %r661, %r660, %p186;
	selp.f64 	%fd257, %fd257, %fd256, %p186;
$L__BB10_16:
	add.s32 	%r662, %r654, 1280;
	ld.global.f64 	%fd258, [%rd3+2048];
	setp.lt.f64 	%p187, %fd258, %fd257;
	@%p187 bra 	$L__BB10_18;
	setp.eq.f64 	%p188, %fd257, %fd258;
	setp.lt.s32 	%p189, %r662, %r661;
	and.pred  	%p190, %p188, %p189;
	selp.b32 	%r662, %r662, %r661, %p190;
	selp.f64 	%fd258, %fd258, %fd257, %p190;
$L__BB10_18:
	add.s32 	%r663, %r654, 1536;
	ld.global.f64 	%fd259, [%rd3+4096];
	setp.lt.f64 	%p191, %fd259, %fd258;
	@%p191 bra 	$L__BB10_20;
	setp.eq.f64 	%p192, %fd258, %fd259;
	setp.lt.s32 	%p193, %r663, %r662;
	and.pred  	%p194, %p192, %p193;
	selp.b32 	%r663, %r663, %r662, %p194;
	selp.f64 	%fd259, %fd259, %fd258, %p194;
$L__BB10_20:
	add.s32 	%r680, %r654, 1792;
	ld.global.f64 	%fd273, [%rd3+6144];
	setp.lt.f64 	%p195, %fd273, %fd259;
	@%p195 bra 	$L__BB10_22;
	setp.eq.f64 	%p196, %fd259, %fd273;
	setp.lt.s32 	%p197, %r680, %r663;
	and.pred  	%p198, %p196, %p197;
	selp.b32 	%r680, %r680, %r663, %p198;
	selp.f64 	%fd273, %fd273, %fd259, %p198;
$L__BB10_22:
	add.s32 	%r655, %r655, 2048;
	add.s32 	%r654, %r654, 2048;
	add.s32 	%r653, %r653, 8;
	setp.ne.s32 	%p199, %r653, 0;
	@%p199 bra 	$L__BB10_6;
	add.s32 	%r666, %r655, -1024;
$L__BB10_24:
	setp.eq.s32 	%p200, %r16, 0;
	@%p200 bra 	$L__BB10_45;
	setp.lt.u32 	%p201, %r16, 4;
	@%p201 bra 	$L__BB10_35;
	add.s32 	%r54, %r13, %r666;
	mul.wide.s32 	%rd33, %r54, 8;
	add.s64 	%rd4, %rd1, %rd33;
	ld.global.f64 	%fd263, [%rd4];
	setp.lt.f64 	%p202, %fd263, %fd273;
	mov.u32 	%r668, %r54;
	@%p202 bra 	$L__BB10_28;
	setp.eq.f64 	%p203, %fd273, %fd263;
	setp.lt.s32 	%p204, %r54, %r680;
	and.pred  	%p205, %p203, %p204;
	selp.b32 	%r668, %r54, %r680, %p205;
	selp.f64 	%fd263, %fd263, %fd273, %p205;
$L__BB10_28:
	add.s32 	%r669, %r54, 256;
	ld.global.f64 	%fd264, [%rd4+2048];
	setp.lt.f64 	%p206, %fd264, %fd263;
	@%p206 bra 	$L__BB10_30;
	setp.eq.f64 	%p207, %fd263, %fd264;
	setp.lt.s32 	%p208, %r669, %r668;
	and.pred  	%p209, %p207, %p208;
	selp.b32 	%r669, %r669, %r668, %p209;
	selp.f64 	%fd264, %fd264, %fd263, %p209;
$L__BB10_30:
	add.s32 	%r670, %r54, 512;
	ld.global.f64 	%fd265, [%rd4+4096];
	setp.lt.f64 	%p210, %fd265, %fd264;
	@%p210 bra 	$L__BB10_32;
	setp.eq.f64 	%p211, %fd264, %fd265;
	setp.lt.s32 	%p212, %r670, %r669;
	and.pred  	%p213, %p211, %p212;
	selp.b32 	%r670, %r670, %r669, %p213;
	selp.f64 	%fd265, %fd265, %fd264, %p213;
$L__BB10_32:
	add.s32 	%r680, %r54, 768;
	ld.global.f64 	%fd273, [%rd4+6144];
	setp.lt.f64 	%p214, %fd273, %fd265;
	@%p214 bra 	$L__BB10_34;
	setp.eq.f64 	%p215, %fd265, %fd273;
	setp.lt.s32 	%p216, %r680, %r670;
	and.pred  	%p217, %p215, %p216;
	selp.b32 	%r680, %r680, %r670, %p217;
	selp.f64 	%fd273, %fd273, %fd265, %p217;
$L__BB10_34:
	add.s32 	%r666, %r666, 1024;
$L__BB10_35:
	and.b32  	%r396, %r15, 3;
	setp.eq.s32 	%p218, %r396, 0;
	@%p218 bra 	$L__BB10_45;
	setp.eq.s32 	%p219, %r396, 1;
	mov.u32 	%r679, %r680;
	mov.f64 	%fd272, %fd273;
	@%p219 bra 	$L__BB10_42;
	add.s32 	%r70, %r13, %r666;
	mul.wide.s32 	%rd34, %r70, 8;
	add.s64 	%rd5, %rd1, %rd34;
	ld.global.f64 	%fd269, [%rd5];
	setp.lt.f64 	%p220, %fd269, %fd273;
	mov.u32 	%r675, %r70;
	@%p220 bra 	$L__BB10_39;
	setp.eq.f64 	%p221, %fd273, %fd269;
	setp.lt.s32 	%p222, %r70, %r680;
	and.pred  	%p223, %p221, %p222;
	selp.b32 	%r675, %r70, %r680, %p223;
	selp.f64 	%fd269, %fd269, %fd273, %p223;
$L__BB10_39:
	add.s32 	%r680, %r70, 256;
	ld.global.f64 	%fd273, [%rd5+2048];
	setp.lt.f64 	%p224, %fd273, %fd269;
	@%p224 bra 	$L__BB10_41;
	setp.eq.f64 	%p225, %fd269, %fd273;
	setp.lt.s32 	%p226, %r680, %r675;
	and.pred  	%p227, %p225, %p226;
	selp.b32 	%r680, %r680, %r675, %p227;
	selp.f64 	%fd273, %fd273, %fd269, %p227;
$L__BB10_41:
	add.s32 	%r666, %r666, 512;
	mov.u32 	%r679, %r680;
	mov.f64 	%fd272, %fd273;
$L__BB10_42:
	and.b32  	%r397, %r14, 256;
	setp.ne.s32 	%p228, %r397, 0;
	@%p228 bra 	$L__BB10_45;
	add.s32 	%r680, %r13, %r666;
	mul.wide.s32 	%rd35, %r680, 8;
	add.s64 	%rd36, %rd1, %rd35;
	ld.global.f64 	%fd273, [%rd36];
	setp.lt.f64 	%p229, %fd273, %fd272;
	@%p229 bra 	$L__BB10_45;
	setp.eq.f64 	%p230, %fd272, %fd273;
	setp.lt.s32 	%p231, %r680, %r679;
	and.pred  	%p232, %p230, %p231;
	selp.b32 	%r680, %r680, %r679, %p232;
	selp.f64 	%fd273, %fd273, %fd272, %p232;
$L__BB10_45:
	setp.lt.s32 	%p233, %r7, 256;
	@%p233 bra 	$L__BB10_67;
	// begin inline asm
	mov.u32 %r523, %laneid;
	// end inline asm
	mov.b32 	%r541, 1;
	mov.b32 	%r542, 31;
	mov.b32 	%r543, -1;
	// begin inline asm
	shfl.sync.down.b32 %r524, %r680, %r541, %r542, %r543;
	// end inline asm
	// begin inline asm
	shfl.sync.down.b32 %r529, %r530, %r541, %r542, %r543;
	// end inline asm
	mov.b64 	%rd47, %fd273;
	mov.b64 	{%r535, %r540}, %rd47;
	// begin inline asm
	shfl.sync.down.b32 %r534, %r535, %r541, %r542, %r543;
	// end inline asm
	// begin inline asm
	shfl.sync.down.b32 %r539, %r540, %r541, %r542, %r543;
	// end inline asm
	mov.b64 	%rd48, {%r534, %r539};
	mov.b64 	%fd55, %rd48;
	setp.gt.s32 	%p304, %r523, 30;
	mov.f64 	%fd274, %fd273;
	mov.u32 	%r681, %r680;
	@%p304 bra 	$L__BB10_49;
	setp.gt.f64 	%p305, %fd273, %fd55;
	mov.f64 	%fd274, %fd55;
	mov.u32 	%r681, %r524;
	@%p305 bra 	$L__BB10_49;
	setp.eq.f64 	%p306, %fd273, %fd55;
	setp.lt.s32 	%p307, %r524, %r680;
	and.pred  	%p308, %p306, %p307;
	selp.f64 	%fd274, %fd55, %fd273, %p308;
	selp.b32 	%r681, %r524, %r680, %p308;
$L__BB10_49:
	mov.b32 	%r561, 2;
	mov.b32 	%r562, 31;
	mov.b32 	%r563, -1;
	// begin inline asm
	shfl.sync.down.b32 %r544, %r681, %r561, %r562, %r563;
	// end inline asm
	// begin inline asm
	shfl.sync.down.b32 %r549, %r550, %r561, %r562, %r563;
	// end inline asm
	mov.b64 	%rd49, %fd274;
	mov.b64 	{%r555, %r560}, %rd49;
	// begin inline asm
	shfl.sync.down.b32 %r554, %r555, %r561, %r562, %r563;
	// end inline asm
	// begin inline asm
	shfl.sync.down.b32 %r559, %r560, %r561, %r562, %r563;
	// end inline asm
	mov.b64 	%rd50, {%r554, %r559};
	mov.b64 	%fd58, %rd50;
	setp.gt.s32 	%p309, %r523, 29;
	mov.u32 	%r682, %r681;
	mov.f64 	%fd275, %fd274;
	@%p309 bra 	$L__BB10_52;
	setp.gt.f64 	%p310, %fd274, %fd58;
	mov.u32 	%r682, %r544;
	mov.f64 	%fd275, %fd58;
	@%p310 bra 	$L__BB10_52;
	setp.eq.f64 	%p311, %fd274, %fd58;
	setp.lt.s32 	%p312, %r544, %r681;
	and.pred  	%p313, %p311, %p312;
	selp.b32 	%r682, %r544, %r681, %p313;
	selp.f64 	%fd275, %fd58, %fd274, %p313;
$L__BB10_52:
	mov.b32 	%r581, 4;
	mov.b32 	%r582, 31;
	mov.b32 	%r583, -1;
	// begin inline asm
	shfl.sync.down.b32 %r564, %r682, %r581, %r582, %r583;
	// end inline asm
	// begin inline asm
	shfl.sync.down.b32 %r569, %r570, %r581, %r582, %r583;
	// end inline asm
	mov.b64 	%rd51, %fd275;
	mov.b64 	{%r575, %r580}, %rd51;
	// begin inline asm
	shfl.sync.down.b32 %r574, %r575, %r581, %r582, %r583;
	// end inline asm
	// begin inline asm
	shfl.sync.down.b32 %r579, %r580, %r581, %r582, %r583;
	// end inline asm
	mov.b64 	%rd52, {%r574, %r579};
	mov.b64 	%fd61, %rd52;
	setp.gt.s32 	%p314, %r523, 27;
	mov.u32 	%r683, %r682;
	mov.f64 	%fd276, %fd275;
	@%p314 bra 	$L__BB10_55;
	setp.gt.f64 	%p315, %fd275, %fd61;
	mov.u32 	%r683, %r564;
	mov.f64 	%fd276, %fd61;
	@%p315 bra 	$L__BB10_55;
	setp.eq.f64 	%p316, %fd275, %fd61;
	setp.lt.s32 	%p317, %r564, %r682;
	and.pred  	%p318, %p316, %p317;
	selp.b32 	%r683, %r564, %r682, %p318;
	selp.f64 	%fd276, %fd61, %fd275, %p318;
$L__BB10_55:
	mov.b32 	%r601, 8;
	mov.b32 	%r602, 31;
	mov.b32 	%r603, -1;
	// begin inline asm
	shfl.sync.down.b32 %r584, %r683, %r601, %r602, %r603;
	// end inline asm
	// begin inline asm
	shfl.sync.down.b32 %r589, %r590, %r601, %r602, %r603;
	// end inline asm
	mov.b64 	%rd53, %fd276;
	mov.b64 	{%r595, %r600}, %rd53;
	// begin inline asm
	shfl.sync.down.b32 %r594, %r595, %r601, %r602, %r603;
	// end inline asm
	// begin inline asm
	shfl.sync.down.b32 %r599, %r600, %r601, %r602, %r603;
	// end inline asm
	mov.b64 	%rd54, {%r594, %r599};
	mov.b64 	%fd64, %rd54;
	setp.gt.s32 	%p319, %r523, 23;
	mov.u32 	%r738, %r683;
	mov.f64 	%fd324, %fd276;
	@%p319 bra 	$L__BB10_58;
	setp.gt.f64 	%p320, %fd276, %fd64;
	mov.u32 	%r738, %r584;
	mov.f64 	%fd324, %fd64;
	@%p320 bra 	$L__BB10_58;
	setp.eq.f64 	%p321, %fd276, %fd64;
	setp.lt.s32 	%p322, %r584, %r683;
	and.pred  	%p323, %p321, %p322;
	selp.b32 	%r738, %r584, %r683, %p323;
	selp.f64 	%fd324, %fd64, %fd276, %p323;
$L__BB10_58:
	mov.b32 	%r621, 16;
	mov.b32 	%r622, 31;
	mov.b32 	%r623, -1;
	// begin inline asm
	shfl.sync.down.b32 %r685, %r738, %r621, %r622, %r623;
	// end inline asm
	// begin inline asm
	shfl.sync.down.b32 %r609, %r610, %r621, %r622, %r623;
	// end inline asm
	mov.b64 	%rd55, %fd324;
	mov.b64 	{%r615, %r620}, %rd55;
	// begin inline asm
	shfl.sync.down.b32 %r614, %r615, %r621, %r622, %r623;
	// end inline asm
	// begin inline asm
	shfl.sync.down.b32 %r619, %r620, %r621, %r622, %r623;
	// end inline asm
	mov.b64 	%rd56, {%r614, %r619};
	mov.b64 	%fd278, %rd56;
	setp.gt.s32 	%p324, %r523, 15;
	@%p324 bra 	$L__BB10_63;
	setp.gt.f64 	%p325, %fd324, %fd278;
	@%p325 bra 	$L__BB10_61;
	setp.eq.f64 	%p326, %fd324, %fd278;
	setp.lt.s32 	%p327, %r685, %r738;
	and.pred  	%p328, %p326, %p327;
	selp.b32 	%r685, %r685, %r738, %p328;
	selp.f64 	%fd278, %fd278, %fd324, %p328;
$L__BB10_61:
	setp.ne.s32 	%p329, %r523, 0;
	mov.f64 	%fd324, %fd278;
	mov.u32 	%r738, %r685;
	@%p329 bra 	$L__BB10_63;
	shr.u32 	%r624, %r8, 1;
	and.b32  	%r625, %r624, 496;
	mov.u32 	%r626, _ZZN3cub18CUB_300001_SM_10006detail6reduce18DeviceReduceKernelINS2_10policy_hubINS0_12KeyValuePairIidEEiNS0_6ArgMinEE10Policy1000ENS0_21ArgIndexInputIteratorIPdidEEiS7_S6_N4cuda3std3__410__identityEEEvT0_PT3_T1_NS0_13GridEvenShareISK_EET2_T4_E12temp_storage;
	add.s32 	%r627, %r626, %r625;
	st.shared.u32 	[%r627+8], %r685;
	st.shared.f64 	[%r627+16], %fd278;
$L__BB10_63:
	bar.sync 	0;
	setp.ne.s32 	%p330, %r8, 0;
	@%p330 bra 	$L__BB10_181;
	ld.shared.u32 	%r687, [_ZZN3cub18CUB_300001_SM_10006detail6reduce18DeviceReduceKernelINS2_10policy_hubINS0_12KeyValuePairIidEEiNS0_6ArgMinEE10Policy1000ENS0_21ArgIndexInputIteratorIPdidEEiS7_S6_N4cuda3std3__410__identityEEEvT0_PT3_T1_NS0_13GridEvenShareISK_EET2_T4_E12temp_storage+24];
	ld.shared.f64 	%fd280, [_ZZN3cub18CUB_300001_SM_10006detail6reduce18DeviceReduceKernelINS2_10policy_hubINS0_12KeyValuePairIidEEiNS0_6ArgMinEE10Policy1000ENS0_21ArgIndexInputIteratorIPdidEEiS7_S6_N4cuda3std3__410__identityEEEvT0_PT3_T1_NS0_13GridEvenShareISK_EET2_T4_E12temp_storage+32];
	setp.lt.f64 	%p331, %fd280, %fd324;
	@%p331 bra 	$L__BB10_66;
	setp.eq.f64 	%p332, %fd324, %fd280;
	setp.lt.s32 	%p333, %r687, %r738;
	and.pred  	%p334, %p332, %p333;
	selp.b32 	%r687, %r687, %r738, %p334;
	selp.f64 	%fd280, %fd280, %fd324, %p334;
$L__BB10_66:
	ld.shared.u32 	%r628, [_ZZN3cub18CUB_300001_SM_10006detail6reduce18DeviceReduceKernelINS2_10policy_hubINS0_12KeyValuePairIidEEiNS0_6ArgMinEE10Policy1000ENS0_21ArgIndexInputIteratorIPdidEEiS7_S6_N4cuda3std3__410__identityEEEvT0_PT3_T1_NS0_13GridEvenShareISK_EET2_T4_E12temp_storage+40];
	ld.shared.f64 	%fd229, [_ZZN3cub18CUB_300001_SM_10006detail6reduce18DeviceReduceKernelINS2_10policy_hubINS0_12KeyValuePairIidEEiNS0_6ArgMinEE10Policy1000ENS0_21ArgIndexInputIteratorIPdidEEiS7_S6_N4cuda3std3__410__identityEEEvT0_PT3_T1_NS0_13GridEvenShareISK_EET2_T4_E12temp_storage+48];
	setp.lt.f64 	%p335, %fd229, %fd280;
	setp.eq.f64 	%p336, %fd280, %fd229;
	setp.lt.s32 	%p337, %r628, %r687;
	and.pred  	%p338, %p336, %p337;
	or.pred  	%p339, %p335, %p338;
	selp.b32 	%r630, %r628, %r687, %p339;
	selp.f64 	%fd231, %fd229, %fd280, %p339;
	ld.shared.u32 	%r632, [_ZZN3cub18CUB_300001_SM_10006detail6reduce18DeviceReduceKernelINS2_10policy_hubINS0_12KeyValuePairIidEEiNS0_6ArgMinEE10Policy1000ENS0_21ArgIndexInputIteratorIPdidEEiS7_S6_N4cuda3std3__410__identityEEEvT0_PT3_T1_NS0_13GridEvenShareISK_EET2_T4_E12temp_storage+56];
	ld.shared.f64 	%fd233, [_ZZN3cub18CUB_300001_SM_10006detail6reduce18DeviceReduceKernelINS2_10policy_hubINS0_12KeyValuePairIidEEiNS0_6ArgMinEE10Policy1000ENS0_21ArgIndexInputIteratorIPdidEEiS7_S6_N4cuda3std3__410__identityEEEvT0_PT3_T1_NS0_13GridEvenShareISK_EET2_T4_E12temp_storage+64];
	setp.lt.f64 	%p340, %fd233, %fd231;
	setp.eq.f64 	%p341, %fd231, %fd233;
	setp.lt.s32 	%p342, %r632, %r630;
	and.pred  	%p343, %p341, %p342;
	or.pred  	%p344, %p340, %p343;
	selp.b32 	%r634, %r632, %r630, %p344;
	selp.f64 	%fd235, %fd233, %fd231, %p344;
	ld.shared.u32 	%r636, [_ZZN3cub18CUB_300001_SM_10006detail6reduce18DeviceReduceKernelINS2_10policy_hubINS0_12KeyValuePairIidEEiNS0_6ArgMinEE10Policy1000ENS0_21ArgIndexInputIteratorIPdidEEiS7_S6_N4cuda3std3__410__identityEEEvT0_PT3_T1_NS0_13GridEvenShareISK_EET2_T4_E12temp_storage+72];
	ld.shared.f64 	%fd237, [_ZZN3cub18CUB_300001_SM_10006detail6reduce18DeviceReduceKernelINS2_10policy_hubINS0_12KeyValuePairIidEEiNS0_6ArgMinEE10Policy1000ENS0_21ArgIndexInputIteratorIPdidEEiS7_S6_N4cuda3std3__410__identityEEEvT0_PT3_T1_NS0_13GridEvenShareISK_EET2_T4_E12temp_storage+80];
	setp.lt.f64 	%p345, %fd237, %fd235;
	setp.eq.f64 	%p346, %fd235, %fd237;
	setp.lt.s32 	%p347, %r636, %r634;
	and.pred  	%p348, %p346, %p347;
	or.pred  	%p349, %p345, %p348;
	selp.b32 	%r638, %r636, %r634, %p349;
	selp.f64 	%fd239, %fd237, %fd235, %p349;
	ld.shared.u32 	%r640, [_ZZN3cub18CUB_300001_SM_10006detail6reduce18DeviceReduceKernelINS2_10policy_hubINS0_12KeyValuePairIidEEiNS0_6ArgMinEE10Policy1000ENS0_21ArgIndexInputIteratorIPdidEEiS7_S6_N4cuda3std3__410__identityEEEvT0_PT3_T1_NS0_13GridEvenShareISK_EET2_T4_E12temp_storage+88];
	ld.shared.f64 	%fd241, [_ZZN3cub18CUB_300001_SM_10006detail6reduce18DeviceReduceKernelINS2_10policy_hubINS0_12KeyValuePairIidEEiNS0_6ArgMinEE10Policy1000ENS0_21ArgIndexInputIteratorIPdidEEiS7_S6_N4cuda3std3__410__identityEEEvT0_PT3_T1_NS0_13GridEvenShareISK_EET2_T4_E12temp_storage+96];
	setp.lt.f64 	%p350, %fd241, %fd239;
	setp.eq.f64 	%p351, %fd239, %fd241;
	setp.lt.s32 	%p352, %r640, %r638;
	and.pred  	%p353, %p351, %p352;
	or.pred  	%p354, %p350, %p353;
	selp.b32 	%r642, %r640, %r638, %p354;
	selp.f64 	%fd243, %fd241, %fd239, %p354;
	ld.shared.u32 	%r644, [_ZZN3cub18CUB_300001_SM_10006detail6reduce18DeviceReduceKernelINS2_10policy_hubINS0_12KeyValuePairIidEEiNS0_6ArgMinEE10Policy1000ENS0_21ArgIndexInputIteratorIPdidEEiS7_S6_N4cuda3std3__410__identityEEEvT0_PT3_T1_NS0_13GridEvenShareISK_EET2_T4_E12temp_storage+104];
	ld.shared.f64 	%fd245, [_ZZN3cub18CUB_300001_SM_10006detail6reduce18DeviceReduceKernelINS2_10policy_hubINS0_12KeyValuePairIidEEiNS0_6ArgMinEE10Policy1000ENS0_21ArgIndexInputIteratorIPdidEEiS7_S6_N4cuda3std3__410__identityEEEvT0_PT3_T1_NS0_13GridEvenShareISK_EET2_T4_E12temp_storage+112];
	setp.lt.f64 	%p355, %fd245, %fd243;
	setp.eq.f64 	%p356, %fd243, %fd245;
	setp.lt.s32 	%p357, %r644, %r642;
	and.pred  	%p358, %p356, %p357;
	or.pred  	%p359, %p355, %p358;
	selp.b32 	%r646, %r644, %r642, %p359;
	selp.f64 	%fd247, %fd245, %fd243, %p359;
	ld.shared.u32 	%r648, [_ZZN3cub18CUB_300001_SM_10006detail6reduce18DeviceReduceKernelINS2_10policy_hubINS0_12KeyValuePairIidEEiNS0_6ArgMinEE10Policy1000ENS0_21ArgIndexInputIteratorIPdidEEiS7_S6_N4cuda3std3__410__identityEEEvT0_PT3_T1_NS0_13GridEvenShareISK_EET2_T4_E12temp_storage+120];
	ld.shared.f64 	%fd249, [_ZZN3cub18CUB_300001_SM_10006detail6reduce18DeviceReduceKernelINS2_10policy_hubINS0_12KeyValuePairIidEEiNS0_6ArgMinEE10Policy1000ENS0_21ArgIndexInputIteratorIPdidEEiS7_S6_N4cuda3std3__410__identityEEEvT0_PT3_T1_NS0_13GridEvenShareISK_EET2_T4_E12temp_storage+128];
	setp.lt.f64 	%p360, %fd249, %fd247;
	setp.eq.f64 	%p361, %fd247, %fd249;
	setp.lt.s32 	%p362, %r648, %r646;
	and.pred  	%p363, %p361, %p362;
	or.pred  	%p364, %p360, %p363;
	selp.b32 	%r738, %r648, %r646, %p364;
	selp.f64 	%fd324, %fd249, %fd247, %p364;
	bra.uni 	$L__BB10_181;
$L__BB10_67:
	// begin inline asm
	mov.u32 %r398, %laneid;
	// end inline asm
	and.b32  	%r419, %r8, 992;
	add.s32 	%r420, %r419, 32;
	setp.gt.s32 	%p234, %r420, %r7;
	not.b32 	%r421, %r419;
	add.s32 	%r422, %r7, %r421;
	selp.b32 	%r417, %r422, 31, %p234;
	mov.b32 	%r416, 1;
	mov.b32 	%r418, -1;
	// begin inline asm
	shfl.sync.down.b32 %r399, %r680, %r416, %r417, %r418;
	// end inline asm
	// begin inline asm
	shfl.sync.down.b32 %r404, %r405, %r416, %r417, %r418;
	// end inline asm
	mov.b64 	%rd37, %fd273;
	mov.b64 	{%r410, %r415}, %rd37;
	// begin inline asm
	shfl.sync.down.b32 %r409, %r410, %r416, %r417, %r418;
	// end inline asm
	// begin inline asm
	shfl.sync.down.b32 %r414, %r415, %r416, %r417, %r418;
	// end inline asm
	mov.b64 	%rd38, {%r409, %r414};
	mov.b64 	%fd75, %rd38;
	setp.ge.s32 	%p235, %r398, %r417;
	mov.u32 	%r688, %r680;
	mov.f64 	%fd281, %fd273;
	@%p235 bra 	$L__BB10_70;
	setp.gt.f64 	%p236, %fd273, %fd75;
	mov.u32 	%r688, %r399;
	mov.f64 	%fd281, %fd75;
	@%p236 bra 	$L__BB10_70;
	setp.eq.f64 	%p237, %fd273, %fd75;
	setp.lt.s32 	%p238, %r399, %r680;
	and.pred  	%p239, %p237, %p238;
	selp.b32 	%r688, %r399, %r680, %p239;
	selp.f64 	%fd281, %fd75, %fd273, %p239;
$L__BB10_70:
	mov.b32 	%r440, 2;
	mov.b32 	%r442, -1;
	// begin inline asm
	shfl.sync.down.b32 %r423, %r688, %r440, %r417, %r442;
	// end inline asm
	// begin inline asm
	shfl.sync.down.b32 %r428, %r429, %r440, %r417, %r442;
	// end inline asm
	mov.b64 	%rd39, %fd281;
	mov.b64 	{%r434, %r439}, %rd39;
	// begin inline asm
	shfl.sync.down.b32 %r433, %r434, %r440, %r417, %r442;
	// end inline asm
	// begin inline asm
	shfl.sync.down.b32 %r438, %r439, %r440, %r417, %r442;
	// end inline asm
	mov.b64 	%rd40, {%r433, %r438};
	mov.b64 	%fd78, %rd40;
	add.s32 	%r443, %r398, 2;
	setp.gt.s32 	%p240, %r443, %r417;
	mov.u32 	%r689, %r688;
	mov.f64 	%fd282, %fd281;
	@%p240 bra 	$L__BB10_73;
	setp.gt.f64 	%p241, %fd281, %fd78;
	mov.u32 	%r689, %r423;
	mov.f64 	%fd282, %fd78;
	@%p241 bra 	$L__BB10_73;
	setp.eq.f64 	%p242, %fd281, %fd78;
	setp.lt.s32 	%p243, %r423, %r688;
	and.pred  	%p244, %p242, %p243;
	selp.b32 	%r689, %r423, %r688, %p244;
	selp.f64 	%fd282, %fd78, %fd281, %p244;
$L__BB10_73:
	mov.b32 	%r461, 4;
	mov.b32 	%r463, -1;
	// begin inline asm
	shfl.sync.down.b32 %r444, %r689, %r461, %r417, %r463;
	// end inline asm
	// begin inline asm
	shfl.sync.down.b32 %r449, %r450, %r461, %r417, %r463;
	// end inline asm
	mov.b64 	%rd41, %fd282;
	mov.b64 	{%r455, %r460}, %rd41;
	// begin inline asm
	shfl.sync.down.b32 %r454, %r455, %r461, %r417, %r463;
	// end inline asm
	// begin inline asm
	shfl.sync.down.b32 %r459, %r460, %r461, %r417, %r463;
	// end inline asm
	mov.b64 	%rd42, {%r454, %r459};
	mov.b64 	%fd81, %rd42;
	add.s32 	%r464, %r398, 4;
	setp.gt.s32 	%p245, %r464, %r417;
	mov.u32 	%r690, %r689;
	mov.f64 	%fd283, %fd282;
	@%p245 bra 	$L__BB10_76;
	setp.gt.f64 	%p246, %fd282, %fd81;
	mov.u32 	%r690, %r444;
	mov.f64 	%fd283, %fd81;
	@%p246 bra 	$L__BB10_76;
	setp.eq.f64 	%p247, %fd282, %fd81;
	setp.lt.s32 	%p248, %r444, %r689;
	and.pred  	%p249, %p247, %p248;
	selp.b32 	%r690, %r444, %r689, %p249;
	selp.f64 	%fd283, %fd81, %fd282, %p249;
$L__BB10_76:
	mov.b32 	%r482, 8;
	mov.b32 	%r484, -1;
	// begin inline asm
	shfl.sync.down.b32 %r465, %r690, %r482, %r417, %r484;
	// end inline asm
	// begin inline asm
	shfl.sync.down.b32 %r470, %r471, %r482, %r417, %r484;
	// end inline asm
	mov.b64 	%rd43, %fd283;
	mov.b64 	{%r476, %r481}, %rd43;
	// begin inline asm
	shfl.sync.down.b32 %r475, %r476, %r482, %r417, %r484;
	// end inline asm
	// begin inline asm
	shfl.sync.down.b32 %r480, %r481, %r482, %r417, %r484;
	// end inline asm
	mov.b64 	%rd44, {%r475, %r480};
	mov.b64 	%fd84, %rd44;
	add.s32 	%r485, %r398, 8;
	setp.gt.s32 	%p250, %r485, %r417;
	mov.u32 	%r691, %r690;
	mov.f64 	%fd284, %fd283;
	@%p250 bra 	$L__BB10_79;
	setp.gt.f64 	%p251, %fd283, %fd84;
	mov.u32 	%r691, %r465;
	mov.f64 	%fd284, %fd84;
	@%p251 bra 	$L__BB10_79;
	setp.eq.f64 	%p252, %fd283, %fd84;
	setp.lt.s32 	%p253, %r465, %r690;
	and.pred  	%p254, %p252, %p253;
	selp.b32 	%r691, %r465, %r690, %p254;
	selp.f64 	%fd284, %fd84, %fd283, %p254;
$L__BB10_79:
	mov.b32 	%r503, 16;
	mov.b32 	%r505, -1;
	// begin inline asm
	shfl.sync.down.b32 %r486, %r691, %r503, %r417, %r505;
	// end inline asm
	// begin inline asm
	shfl.sync.down.b32 %r491, %r492, %r503, %r417, %r505;
	// end inline asm
	mov.b64 	%rd45, %fd284;
	mov.b64 	{%r497, %r502}, %rd45;
	// begin inline asm
	shfl.sync.down.b32 %r496, %r497, %r503, %r417, %r505;
	// end inline asm
	// begin inline asm
	shfl.sync.down.b32 %r501, %r502, %r503, %r417, %r505;
	// end inline asm
	mov.b64 	%rd46, {%r496, %r501};
	mov.b64 	%fd87, %rd46;
	add.s32 	%r506, %r398, 16;
	setp.gt.s32 	%p255, %r506, %r417;
	mov.u32 	%r738, %r691;
	mov.f64 	%fd324, %fd284;
	@%p255 bra 	$L__BB10_82;
	setp.gt.f64 	%p256, %fd284, %fd87;
	mov.u32 	%r738, %r486;
	mov.f64 	%fd324, %fd87;
	@%p256 bra 	$L__BB10_82;
	setp.eq.f64 	%p257, %fd284, %fd87;
	setp.lt.s32 	%p258, %r486, %r691;
	and.pred  	%p259, %p257, %p258;
	selp.b32 	%r738, %r486, %r691, %p259;
	selp.f64 	%fd324, %fd87, %fd284, %p259;
$L__BB10_82:
	setp.ne.s32 	%p260, %r398, 0;
	@%p260 bra 	$L__BB10_84;
	shr.u32 	%r507, %r8, 1;
	and.b32  	%r508, %r507, 496;
	mov.u32 	%r509, _ZZN3cub18CUB_300001_SM_10006detail6reduce18DeviceReduceKernelINS2_10policy_hubINS0_12KeyValuePairIidEEiNS0_6ArgMinEE10Policy1000ENS0_21ArgIndexInputIteratorIPdidEEiS7_S6_N4cuda3std3__410__identityEEEvT0_PT3_T1_NS0_13GridEvenShareISK_EET2_T4_E12temp_storage;
	add.s32 	%r510, %r509, %r508;
	st.shared.u32 	[%r510+8], %r738;
	st.shared.f64 	[%r510+16], %fd324;
$L__BB10_84:
	bar.sync 	0;
	setp.ne.s32 	%p261, %r8, 0;
	setp.lt.s32 	%p262, %r7, 33;
	or.pred  	%p263, %p261, %p262;
	@%p263 bra 	$L__BB10_181;
	ld.shared.u32 	%r693, [_ZZN3cub18CUB_300001_SM_10006detail6reduce18DeviceReduceKernelINS2_10policy_hubINS0_12KeyValuePairIidEEiNS0_6ArgMinEE10Policy1000ENS0_21ArgIndexInputIteratorIPdidEEiS7_S6_N4cuda3std3__410__identityEEEvT0_PT3_T1_NS0_13GridEvenShareISK_EET2_T4_E12temp_storage+24];
	ld.shared.f64 	%fd286, [_ZZN3cub18CUB_300001_SM_10006detail6reduce18DeviceReduceKernelINS2_10policy_hubINS0_12KeyValuePairIidEEiNS0_6ArgMinEE10Policy1000ENS0_21ArgIndexInputIteratorIPdidEEiS7_S6_N4cuda3std3__410__identityEEEvT0_PT3_T1_NS0_13GridEvenShareISK_EET2_T4_E12temp_storage+32];
	setp.lt.f64 	%p264, %fd286, %fd324;
	@%p264 bra 	$L__BB10_87;
	setp.eq.f64 	%p265, %fd324, %fd286;
	setp.lt.s32 	%p266, %r693, %r738;
	and.pred  	%p267, %p265, %p266;
	selp.b32 	%r693, %r693, %r738, %p267;
	selp.f64 	%fd286, %fd286, %fd324, %p267;
$L__BB10_87:
	setp.lt.u32 	%p268, %r7, 65;
	mov.u32 	%r738, %r693;
	mov.f64 	%fd324, %fd286;
	@%p268 bra 	$L__BB10_181;
	ld.shared.u32 	%r511, [_ZZN3cub18CUB_300001_SM_10006detail6reduce18DeviceReduceKernelINS2_10policy_hubINS0_12KeyValuePairIidEEiNS0_6ArgMinEE10Policy1000ENS0_21ArgIndexInputIteratorIPdidEEiS7_S6_N4cuda3std3__410__identityEEEvT0_PT3_T1_NS0_13GridEvenShareISK_EET2_T4_E12temp_storage+40];
	ld.shared.f64 	%fd217, [_ZZN3cub18CUB_300001_SM_10006detail6reduce18DeviceReduceKernelINS2_10policy_hubINS0_12KeyValuePairIidEEiNS0_6ArgMinEE10Policy1000ENS0_21ArgIndexInputIteratorIPdidEEiS7_S6_N4cuda3std3__410__identityEEEvT0_PT3_T1_NS0_13GridEvenShareISK_EET2_T4_E12temp_storage+48];
	setp.lt.f64 	%p269, %fd217, %fd286;
	setp.eq.f64 	%p270, %fd286, %fd217;
	setp.lt.s32 	%p271, %r511, %r693;
	and.pred  	%p272, %p270, %p271;
	or.pred  	%p273, %p269, %p272;
	selp.b32 	%r738, %r511, %r693, %p273;
	selp.f64 	%fd324, %fd217, %fd286, %p273;
	setp.lt.u32 	%p274, %r7, 97;
	@%p274 bra 	$L__BB10_181;
	ld.shared.u32 	%r513, [_ZZN3cub18CUB_300001_SM_10006detail6reduce18DeviceReduceKernelINS2_10policy_hubINS0_12KeyValuePairIidEEiNS0_6ArgMinEE10Policy1000ENS0_21ArgIndexInputIteratorIPdidEEiS7_S6_N4cuda3std3__410__identityEEEvT0_PT3_T1_NS0_13GridEvenShareISK_EET2_T4_E12temp_storage+56];
	ld.shared.f64 	%fd219, [_ZZN3cub18CUB_300001_SM_10006detail6reduce18DeviceReduceKernelINS2_10policy_hubINS0_12KeyValuePairIidEEiNS0_6ArgMinEE10Policy1000ENS0_21ArgIndexInputIteratorIPdidEEiS7_S6_N4cuda3std3__410__identityEEEvT0_PT3_T1_NS0_13GridEvenShareISK_EET2_T4_E12temp_storage+64];
	setp.lt.f64 	%p275, %fd219, %fd324;
	setp.eq.f64 	%p276, %fd324, %fd219;
	setp.lt.s32 	%p277, %r513, %r738;
	and.pred  	%p278, %p276, %p277;
	or.pred  	%p279, %p275, %p278;
	selp.b32 	%r738, %r513, %r738, %p279;
	selp.f64 	%fd324, %fd219, %fd324, %p279;
	setp.lt.u32 	%p280, %r7, 129;
	@%p280 bra 	$L__BB10_181;
	ld.shared.u32 	%r515, [_ZZN3cub18CUB_300001_SM_10006detail6reduce18DeviceReduceKernelINS2_10policy_hubINS0_12KeyValuePairIidEEiNS0_6ArgMinEE10Policy1000ENS0_21ArgIndexInputIteratorIPdidEEiS7_S6_N4cuda3std3__410__identityEEEvT0_PT3_T1_NS0_13GridEvenShareISK_EET2_T4_E12temp_storage+72];
	ld.shared.f64 	%fd221, [_ZZN3cub18CUB_300001_SM_10006detail6reduce18DeviceReduceKernelINS2_10policy_hubINS0_12KeyValuePairIidEEiNS0_6ArgMinEE10Policy1000ENS0_21ArgIndexInputIteratorIPdidEEiS7_S6_N4cuda3std3__410__identityEEEvT0_PT3_T1_NS0_13GridEvenShareISK_EET2_T4_E12temp_storage+80];
	setp.lt.f64 	%p281, %fd221, %fd324;
	setp.eq.f64 	%p282, %fd324, %fd221;
	setp.lt.s32 	%p283, %r515, %r738;
	and.pred  	%p284, %p282, %p283;
	or.pred  	%p285, %p281, %p284;
	selp.b32 	%r738, %r515, %r738, %p285;
	selp.f64 	%fd324, %fd221, %fd324, %p285;
	setp.lt.u32 	%p286, %r7, 161;
	@%p286 bra 	$L__BB10_181;
	ld.shared.u32 	%r517, [_ZZN3cub18CUB_300001_SM_10006detail6reduce18DeviceReduceKernelINS2_10policy_hubINS0_12KeyValuePairIidEEiNS0_6ArgMinEE10Policy1000ENS0_21ArgIndexInputIteratorIPdidEEiS7_S6_N4cuda3std3__410__identityEEEvT0_PT3_T1_NS0_13GridEvenShareISK_EET2_T4_E12temp_storage+88];
	ld.shared.f64 	%fd223, [_ZZN3cub18CUB_300001_SM_10006detail6reduce18DeviceReduceKernelINS2_10policy_hubINS0_12KeyValuePairIidEEiNS0_6ArgMinEE10Policy1000ENS0_21ArgIndexInputIteratorIPdidEEiS7_S6_N4cuda3std3__410__identityEEEvT0_PT3_T1_NS0_13GridEvenShareISK_EET2_T4_E12temp_storage+96];
	setp.lt.f64 	%p287, %fd223, %fd324;
	setp.eq.f64 	%p288, %fd324, %fd223;
	setp.lt.s32 	%p289, %r517, %r738;
	and.pred  	%p290, %p288, %p289;
	or.pred  	%p291, %p287, %p290;
	selp.b32 	%r738, %r517, %r738, %p291;
	selp.f64 	%fd324, %fd223, %fd324, %p291;
	setp.lt.u32 	%p292, %r7, 193;
	@%p292 bra 	$L__BB10_181;
	ld.shared.u32 	%r519, [_ZZN3cub18CUB_300001_SM_10006detail6reduce18DeviceReduceKernelINS2_10policy_hubINS0_12KeyValuePairIidEEiNS0_6ArgMinEE10Policy1000ENS0_21ArgIndexInputIteratorIPdidEEiS7_S6_N4cuda3std3__410__identityEEEvT0_PT3_T1_NS0_13GridEvenShareISK_EET2_T4_E12temp_storage+104];
	ld.shared.f64 	%fd225, [_ZZN3cub18CUB_300001_SM_10006detail6reduce18DeviceReduceKernelINS2_10policy_hubINS0_12KeyValuePairIidEEiNS0_6ArgMinEE10Policy1000ENS0_21ArgIndexInputIteratorIPdidEEiS7_S6_N4cuda3std3__410__identityEEEvT0_PT3_T1_NS0_13GridEvenShareISK_EET2_T4_E12temp_storage+112];
	setp.lt.f64 	%p293, %fd225, %fd324;
	setp.eq.f64 	%p294, %fd324, %fd225;
	setp.lt.s32 	%p295, %r519, %r738;
	and.pred  	%p296, %p294, %p295;
	or.pred  	%p297, %p293, %p296;
	selp.b32 	%r738, %r519, %r738, %p297;
	selp.f64 	%fd324, %fd225, %fd324, %p297;
	setp.lt.u32 	%p298, %r7, 225;
	@%p298 bra 	$L__BB10_181;
	ld.shared.u32 	%r521, [_ZZN3cub18CUB_300001_SM_10006detail6reduce18DeviceReduceKernelINS2_10policy_hubINS0_12KeyValuePairIidEEiNS0_6ArgMinEE10Policy1000ENS0_21ArgIndexInputIteratorIPdidEEiS7_S6_N4cuda3std3__410__identityEEEvT0_PT3_T1_NS0_13GridEvenShareISK_EET2_T4_E12temp_storage+120];
	ld.shared.f64 	%fd227, [_ZZN3cub18CUB_300001_SM_10006detail6reduce18DeviceReduceKernelINS2_10policy_hubINS0_12KeyValuePairIidEEiNS0_6ArgMinEE10Policy1000ENS0_21ArgIndexInputIteratorIPdidEEiS7_S6_N4cuda3std3__410__identityEEEvT0_PT3_T1_NS0_13GridEvenShareISK_EET2_T4_E12temp_storage+128];
	setp.lt.f64 	%p299, %fd227, %fd324;
	setp.eq.f64 	%p300, %fd324, %fd227;
	setp.lt.s32 	%p301, %r521, %r738;
	and.pred  	%p302, %p300, %p301;
	or.pred  	%p303, %p299, %p302;
	selp.b32 	%r738, %r521, %r738, %p303;
	selp.f64 	%fd324, %fd227, %fd324, %p303;
	bra.uni 	$L__BB10_181;
$L__BB10_94:
	mov.u32 	%r130, %tid.x;
	add.s32 	%r241, %r6, %r130;
	add.s32 	%r730, %r241, %r3;
	mul.wide.s32 	%rd11, %r730, 8;
	add.s64 	%rd12, %rd1, %rd11;
	ld.global.f64 	%fd316, [%rd12];
	ld.global.f64 	%fd100, [%rd12+2048];
	add.s32 	%r132, %r730, 512;
	ld.global.f64 	%fd101, [%rd12+4096];
	add.s32 	%r133, %r730, 768;
	ld.global.f64 	%fd102, [%rd12+6144];
	setp.lt.f64 	%p2, %fd100, %fd316;
	@%p2 bra 	$L__BB10_96;
	setp.neu.f64 	%p3, %fd316, %fd100;
	setp.lt.s32 	%p4, %r730, 2147483392;
	or.pred  	%p5, %p3, %p4;
	@%p5 bra 	$L__BB10_97;
$L__BB10_96:
	add.s32 	%r730, %r730, 256;
	mov.f64 	%fd316, %fd100;
$L__BB10_97:
	setp.lt.f64 	%p6, %fd101, %fd316;
	@%p6 bra 	$L__BB10_99;
	setp.neu.f64 	%p7, %fd316, %fd101;
	setp.ge.s32 	%p8, %r132, %r730;
	or.pred  	%p9, %p7, %p8;
	@%p9 bra 	$L__BB10_100;
$L__BB10_99:
	mov.u32 	%r730, %r132;
	mov.f64 	%fd316, %fd101;
$L__BB10_100:
	setp.lt.f64 	%p10, %fd102, %fd316;
	@%p10 bra 	$L__BB10_102;
	setp.neu.f64 	%p11, %fd316, %fd102;
	setp.ge.s32 	%p12, %r133, %r730;
	or.pred  	%p13, %p11, %p12;
	@%p13 bra 	$L__BB10_103;
$L__BB10_102:
	mov.u32 	%r730, %r133;
	mov.f64 	%fd316, %fd102;
$L__BB10_103:
	setp.lt.s32 	%p14, %r7, %r5;
	@%p14 bra 	$L__BB10_160;
	add.s32 	%r138, %r1, -1024;
	add.s32 	%r139, %r3, %r130;
	mov.b32 	%r697, 0;
	mov.u32 	%r699, %r6;
$L__BB10_105:
	add.s32 	%r699, %r699, %r5;
	setp.gt.s32 	%p15, %r699, %r138;
	@%p15 bra 	$L__BB10_119;
	add.s32 	%r144, %r139, %r699;
	mul.wide.s32 	%rd13, %r144, 8;
	add.s64 	%rd14, %rd1, %rd13;
	ld.global.f64 	%fd107, [%rd14];
	add.s32 	%r145, %r144, 256;
	ld.global.f64 	%fd108, [%rd14+2048];
	add.s32 	%r146, %r144, 512;
	ld.global.f64 	%fd109, [%rd14+4096];
	add.s32 	%r147, %r144, 768;
	ld.global.f64 	%fd110, [%rd14+6144];
	setp.lt.f64 	%p16, %fd107, %fd316;
	@%p16 bra 	$L__BB10_108;
	setp.neu.f64 	%p17, %fd316, %fd107;
	setp.ge.s32 	%p18, %r144, %r730;
	or.pred  	%p19, %p17, %p18;
	@%p19 bra 	$L__BB10_109;
$L__BB10_108:
	mov.u32 	%r730, %r144;
	mov.f64 	%fd316, %fd107;
$L__BB10_109:
	setp.lt.f64 	%p20, %fd108, %fd316;
	@%p20 bra 	$L__BB10_111;
	setp.neu.f64 	%p21, %fd316, %fd108;
	setp.ge.s32 	%p22, %r145, %r730;
	or.pred  	%p23, %p21, %p22;
	@%p23 bra 	$L__BB10_112;
$L__BB10_111:
	mov.u32 	%r730, %r145;
	mov.f64 	%fd316, %fd108;
$L__BB10_112:
	setp.lt.f64 	%p24, %fd109, %fd316;
	@%p24 bra 	$L__BB10_114;
	setp.neu.f64 	%p25, %fd316, %fd109;
	setp.ge.s32 	%p26, %r146, %r730;
	or.pred  	%p27, %p25, %p26;
	@%p27 bra 	$L__BB10_115;
$L__BB10_114:
	mov.u32 	%r730, %r146;
	mov.f64 	%fd316, %fd109;
$L__BB10_115:
	setp.lt.f64 	%p28, %fd110, %fd316;
	@%p28 bra 	$L__BB10_117;
	setp.neu.f64 	%p29, %fd316, %fd110;
	setp.ge.s32 	%p30, %r147, %r730;
	or.pred  	%p31, %p29, %p30;
	@%p31 bra 	$L__BB10_118;
$L__BB10_117:
	mov.u32 	%r730, %r147;
	mov.f64 	%fd316, %fd110;
$L__BB10_118:
	sub.s32 	%r243, %r1, %r699;
	setp.lt.s32 	%p32, %r243, %r5;
	add.s32 	%r697, %r697, 1;
	@%p32 bra 	$L__BB10_160;
	bra.uni 	$L__BB10_105;
$L__BB10_119:
	setp.le.s32 	%p33, %r1, %r699;
	sub.s32 	%r244, %r1, %r699;
	setp.ge.s32 	%p34, %r130, %r244;
	or.pred  	%p35, %p33, %p34;
	@%p35 bra 	$L__BB10_160;
	add.s32 	%r153, %r699, %r3;
	not.b32 	%r247, %r130;
	add.s32 	%r154, %r1, %r247;
	add.s32 	%r248, %r5, %r6;
	sub.s32 	%r249, %r154, %r248;
	mul.lo.s32 	%r250, %r2, %r697;
	shl.b32 	%r251, %r250, 10;
	sub.s32 	%r252, %r249, %r251;
	shr.u32 	%r253, %r252, 8;
	add.s32 	%r155, %r253, 1;
	and.b32  	%r156, %r155, 7;
	setp.lt.u32 	%p36, %r252, 1792;
	mov.u32 	%r716, %r130;
	@%p36 bra 	$L__BB10_139;
	and.b32  	%r157, %r155, 33554424;
	mov.b32 	%r706, 0;
	mov.u32 	%r716, %r130;
$L__BB10_122:
	.pragma "nounroll";
	add.s32 	%r161, %r153, %r716;
	mul.wide.s32 	%rd15, %r161, 8;
	add.s64 	%rd6, %rd1, %rd15;
	ld.global.f64 	%fd296, [%rd6];
	setp.lt.f64 	%p37, %fd296, %fd316;
	mov.u32 	%r707, %r161;
	@%p37 bra 	$L__BB10_124;
	setp.eq.f64 	%p38, %fd316, %fd296;
	setp.lt.s32 	%p39, %r161, %r730;
	and.pred  	%p40, %p38, %p39;
	selp.b32 	%r707, %r161, %r730, %p40;
	selp.f64 	%fd296, %fd296, %fd316, %p40;
$L__BB10_124:
	add.s32 	%r708, %r161, 256;
	ld.global.f64 	%fd297, [%rd6+2048];
	setp.lt.f64 	%p41, %fd297, %fd296;
	@%p41 bra 	$L__BB10_126;
	setp.eq.f64 	%p42, %fd296, %fd297;
	setp.lt.s32 	%p43, %r708, %r707;
	and.pred  	%p44, %p42, %p43;
	selp.b32 	%r708, %r708, %r707, %p44;
	selp.f64 	%fd297, %fd297, %fd296, %p44;
$L__BB10_126:
	add.s32 	%r709, %r161, 512;
	ld.global.f64 	%fd298, [%rd6+4096];
	setp.lt.f64 	%p45, %fd298, %fd297;
	@%p45 bra 	$L__BB10_128;
	setp.eq.f64 	%p46, %fd297, %fd298;
	setp.lt.s32 	%p47, %r709, %r708;
	and.pred  	%p48, %p46, %p47;
	selp.b32 	%r709, %r709, %r708, %p48;
	selp.f64 	%fd298, %fd298, %fd297, %p48;
$L__BB10_128:
	add.s32 	%r710, %r161, 768;
	ld.global.f64 	%fd299, [%rd6+6144];
	setp.lt.f64 	%p49, %fd299, %fd298;
	@%p49 bra 	$L__BB10_130;
	setp.eq.f64 	%p50, %fd298, %fd299;
	setp.lt.s32 	%p51, %r710, %r709;
	and.pred  	%p52, %p50, %p51;
	selp.b32 	%r710, %r710, %r709, %p52;
	selp.f64 	%fd299, %fd299, %fd298, %p52;
$L__BB10_130:
	add.s32 	%r711, %r161, 1024;
	ld.global.f64 	%fd300, [%rd6+8192];
	setp.lt.f64 	%p53, %fd300, %fd299;
	@%p53 bra 	$L__BB10_132;
	setp.eq.f64 	%p54, %fd299, %fd300;
	setp.lt.s32 	%p55, %r711, %r710;
	and.pred  	%p56, %p54, %p55;
	selp.b32 	%r711, %r711, %r710, %p56;
	selp.f64 	%fd300, %fd300, %fd299, %p56;
$L__BB10_132:
	add.s32 	%r712, %r161, 1280;
	ld.global.f64 	%fd301, [%rd6+10240];
	setp.lt.f64 	%p57, %fd301, %fd300;
	@%p57 bra 	$L__BB10_134;
	setp.eq.f64 	%p58, %fd300, %fd301;
	setp.lt.s32 	%p59, %r712, %r711;
	and.pred  	%p60, %p58, %p59;
	selp.b32 	%r712, %r712, %r711, %p60;
	selp.f64 	%fd301, %fd301, %fd300, %p60;
$L__BB10_134:
	add.s32 	%r713, %r161, 1536;
	ld.global.f64 	%fd302, [%rd6+12288];
	setp.lt.f64 	%p61, %fd302, %fd301;
	@%p61 bra 	$L__BB10_136;
	setp.eq.f64 	%p62, %fd301, %fd302;
	setp.lt.s32 	%p63, %r713, %r712;
	and.pred  	%p64, %p62, %p63;
	selp.b32 	%r713, %r713, %r712, %p64;
	selp.f64 	%fd302, %fd302, %fd301, %p64;
$L__BB10_136:
	add.s32 	%r730, %r161, 1792;
	ld.global.f64 	%fd316, [%rd6+14336];
	setp.lt.f64 	%p65, %fd316, %fd302;
	@%p65 bra 	$L__BB10_138;
	setp.eq.f64 	%p66, %fd302, %fd316;
	setp.lt.s32 	%p67, %r730, %r713;
	and.pred  	%p68, %p66, %p67;
	selp.b32 	%r730, %r730, %r713, %p68;
	selp.f64 	%fd316, %fd316, %fd302, %p68;
$L__BB10_138:
	add.s32 	%r716, %r716, 2048;
	add.s32 	%r706, %r706, 8;
	setp.ne.s32 	%p69, %r706, %r157;
	@%p69 bra 	$L__BB10_122;
$L__BB10_139:
	setp.eq.s32 	%p70, %r156, 0;
	@%p70 bra 	$L__BB10_160;
	setp.lt.u32 	%p71, %r156, 4;
	@%p71 bra 	$L__BB10_150;
	add.s32 	%r190, %r153, %r716;
	mul.wide.s32 	%rd16, %r190, 8;
	add.s64 	%rd7, %rd1, %rd16;
	ld.global.f64 	%fd306, [%rd7];
	setp.lt.f64 	%p72, %fd306, %fd316;
	mov.u32 	%r718, %r190;
	@%p72 bra 	$L__BB10_143;
	setp.eq.f64 	%p73, %fd316, %fd306;
	setp.lt.s32 	%p74, %r190, %r730;
	and.pred  	%p75, %p73, %p74;
	selp.b32 	%r718, %r190, %r730, %p75;
	selp.f64 	%fd306, %fd306, %fd316, %p75;
$L__BB10_143:
	add.s32 	%r719, %r190, 256;
	ld.global.f64 	%fd307, [%rd7+2048];
	setp.lt.f64 	%p76, %fd307, %fd306;
	@%p76 bra 	$L__BB10_145;
	setp.eq.f64 	%p77, %fd306, %fd307;
	setp.lt.s32 	%p78, %r719, %r718;
	and.pred  	%p79, %p77, %p78;
	selp.b32 	%r719, %r719, %r718, %p79;
	selp.f64 	%fd307, %fd307, %fd306, %p79;
$L__BB10_145:
	add.s32 	%r720, %r190, 512;
	ld.global.f64 	%fd308, [%rd7+4096];
	setp.lt.f64 	%p80, %fd308, %fd307;
	@%p80 bra 	$L__BB10_147;
	setp.eq.f64 	%p81, %fd307, %fd308;
	setp.lt.s32 	%p82, %r720, %r719;
	and.pred  	%p83, %p81, %p82;
	selp.b32 	%r720, %r720, %r719, %p83;
	selp.f64 	%fd308, %fd308, %fd307, %p83;
$L__BB10_147:
	add.s32 	%r730, %r190, 768;
	ld.global.f64 	%fd316, [%rd7+6144];
	setp.lt.f64 	%p84, %fd316, %fd308;
	@%p84 bra 	$L__BB10_149;
	setp.eq.f64 	%p85, %fd308, %fd316;
	setp.lt.s32 	%p86, %r730, %r720;
	and.pred  	%p87, %p85, %p86;
	selp.b32 	%r730, %r730, %r720, %p87;
	selp.f64 	%fd316, %fd316, %fd308, %p87;
$L__BB10_149:
	add.s32 	%r716, %r716, 1024;
$L__BB10_150:
	and.b32  	%r257, %r155, 3;
	setp.eq.s32 	%p88, %r257, 0;
	@%p88 bra 	$L__BB10_160;
	setp.eq.s32 	%p89, %r257, 1;
	mov.u32 	%r729, %r730;
	mov.f64 	%fd315, %fd316;
	@%p89 bra 	$L__BB10_157;
	add.s32 	%r206, %r153, %r716;
	mul.wide.s32 	%rd17, %r206, 8;
	add.s64 	%rd8, %rd1, %rd17;
	ld.global.f64 	%fd312, [%rd8];
	setp.lt.f64 	%p90, %fd312, %fd316;
	mov.u32 	%r725, %r206;
	@%p90 bra 	$L__BB10_154;
	setp.eq.f64 	%p91, %fd316, %fd312;
	setp.lt.s32 	%p92, %r206, %r730;
	and.pred  	%p93, %p91, %p92;
	selp.b32 	%r725, %r206, %r730, %p93;
	selp.f64 	%fd312, %fd312, %fd316, %p93;
$L__BB10_154:
	add.s32 	%r730, %r206, 256;
	ld.global.f64 	%fd316, [%rd8+2048];
	setp.lt.f64 	%p94, %fd316, %fd312;
	@%p94 bra 	$L__BB10_156;
	setp.eq.f64 	%p95, %fd312, %fd316;
	setp.lt.s32 	%p96, %r730, %r725;
	and.pred  	%p97, %p95, %p96;
	selp.b32 	%r730, %r730, %r725, %p97;
	selp.f64 	%fd316, %fd316, %fd312, %p97;
$L__BB10_156:
	add.s32 	%r716, %r716, 512;
	mov.u32 	%r729, %r730;
	mov.f64 	%fd315, %fd316;
$L__BB10_157:
	and.b32  	%r258, %r154, 256;
	setp.ne.s32 	%p98, %r258, 0;
	@%p98 bra 	$L__BB10_160;
	add.s32 	%r730, %r153, %r716;
	mul.wide.s32 	%rd18, %r730, 8;
	add.s64 	%rd19, %rd1, %rd18;
	ld.global.f64 	%fd316, [%rd19];
	setp.lt.f64 	%p99, %fd316, %fd315;
	@%p99 bra 	$L__BB10_160;
	setp.eq.f64 	%p100, %fd315, %fd316;
	setp.lt.s32 	%p101, %r730, %r729;
	and.pred  	%p102, %p100, %p101;
	selp.b32 	%r730, %r730, %r729, %p102;
	selp.f64 	%fd316, %fd316, %fd315, %p102;
$L__BB10_160:
	// begin inline asm
	mov.u32 %r259, %laneid;
	// end inline asm
	mov.b32 	%r277, 1;
	mov.b32 	%r278, 31;
	mov.b32 	%r279, -1;
	// begin inline asm
	shfl.sync.down.b32 %r260, %r730, %r277, %r278, %r279;
	// end inline asm
	// begin inline asm
	shfl.sync.down.b32 %r265, %r266, %r277, %r278, %r279;
	// end inline asm
	mov.b64 	%rd20, %fd316;
	mov.b64 	{%r271, %r276}, %rd20;
	// begin inline asm
	shfl.sync.down.b32 %r270, %r271, %r277, %r278, %r279;
	// end inline asm
	// begin inline asm
	shfl.sync.down.b32 %r275, %r276, %r277, %r278, %r279;
	// end inline asm
	mov.b64 	%rd21, {%r270, %r275};
	mov.b64 	%fd167, %rd21;
	setp.gt.s32 	%p103, %r259, 30;
	mov.u32 	%r731, %r730;
	mov.f64 	%fd317, %fd316;
	@%p103 bra 	$L__BB10_163;
	setp.gt.f64 	%p104, %fd316, %fd167;
	mov.u32 	%r731, %r260;
	mov.f64 	%fd317, %fd167;
	@%p104 bra 	$L__BB10_163;
	setp.eq.f64 	%p105, %fd316, %fd167;
	setp.lt.s32 	%p106, %r260, %r730;
	and.pred  	%p107, %p105, %p106;
	selp.b32 	%r731, %r260, %r730, %p107;
	selp.f64 	%fd317, %fd167, %fd316, %p107;
$L__BB10_163:
	mov.b32 	%r297, 2;
	mov.b32 	%r298, 31;
	mov.b32 	%r299, -1;
	// begin inline asm
	shfl.sync.down.b32 %r280, %r731, %r297, %r298, %r299;
	// end inline asm
	// begin inline asm
	shfl.sync.down.b32 %r285, %r286, %r297, %r298, %r299;
	// end inline asm
	mov.b64 	%rd22, %fd317;
	mov.b64 	{%r291, %r296}, %rd22;
	// begin inline asm
	shfl.sync.down.b32 %r290, %r291, %r297, %r298, %r299;
	// end inline asm
	// begin inline asm
	shfl.sync.down.b32 %r295, %r296, %r297, %r298, %r299;
	// end inline asm
	mov.b64 	%rd23, {%r290, %r295};
	mov.b64 	%fd170, %rd23;
	setp.gt.s32 	%p108, %r259, 29;
	mov.u32 	%r732, %r731;
	mov.f64 	%fd318, %fd317;
	@%p108 bra 	$L__BB10_166;
	setp.gt.f64 	%p109, %fd317, %fd170;
	mov.u32 	%r732, %r280;
	mov.f64 	%fd318, %fd170;
	@%p109 bra 	$L__BB10_166;
	setp.eq.f64 	%p110, %fd317, %fd170;
	setp.lt.s32 	%p111, %r280, %r731;
	and.pred  	%p112, %p110, %p111;
	selp.b32 	%r732, %r280, %r731, %p112;
	selp.f64 	%fd318, %fd170, %fd317, %p112;
$L__BB10_166:
	mov.b32 	%r317, 4;
	mov.b32 	%r318, 31;
	mov.b32 	%r319, -1;
	// begin inline asm
	shfl.sync.down.b32 %r300, %r732, %r317, %r318, %r319;
	// end inline asm
	// begin inline asm
	shfl.sync.down.b32 %r305, %r306, %r317, %r318, %r319;
	// end inline asm
	mov.b64 	%rd24, %fd318;
	mov.b64 	{%r311, %r316}, %rd24;
	// begin inline asm
	shfl.sync.down.b32 %r310, %r311, %r317, %r318, %r319;
	// end inline asm
	// begin inline asm
	shfl.sync.down.b32 %r315, %r316, %r317, %r318, %r319;
	// end inline asm
	mov.b64 	%rd25, {%r310, %r315};
	mov.b64 	%fd173, %rd25;
	setp.gt.s32 	%p113, %r259, 27;
	mov.u32 	%r733, %r732;
	mov.f64 	%fd319, %fd318;
	@%p113 bra 	$L__BB10_169;
	setp.gt.f64 	%p114, %fd318, %fd173;
	mov.u32 	%r733, %r300;
	mov.f64 	%fd319, %fd173;
	@%p114 bra 	$L__BB10_169;
	setp.eq.f64 	%p115, %fd318, %fd173;
	setp.lt.s32 	%p116, %r300, %r732;
	and.pred  	%p117, %p115, %p116;
	selp.b32 	%r733, %r300, %r732, %p117;
	selp.f64 	%fd319, %fd173, %fd318, %p117;
$L__BB10_169:
	mov.b32 	%r337, 8;
	mov.b32 	%r338, 31;
	mov.b32 	%r339, -1;
	// begin inline asm
	shfl.sync.down.b32 %r320, %r733, %r337, %r338, %r339;
	// end inline asm
	// begin inline asm
	shfl.sync.down.b32 %r325, %r326, %r337, %r338, %r339;
	// end inline asm
	mov.b64 	%rd26, %fd319;
	mov.b64 	{%r331, %r336}, %rd26;
	// begin inline asm
	shfl.sync.down.b32 %r330, %r331, %r337, %r338, %r339;
	// end inline asm
	// begin inline asm
	shfl.sync.down.b32 %r335, %r336, %r337, %r338, %r339;
	// end inline asm
	mov.b64 	%rd27, {%r330, %r335};
	mov.b64 	%fd176, %rd27;
	setp.gt.s32 	%p118, %r259, 23;
	mov.u32 	%r738, %r733;
	mov.f64 	%fd324, %fd319;
	@%p118 bra 	$L__BB10_172;
	setp.gt.f64 	%p119, %fd319, %fd176;
	mov.u32 	%r738, %r320;
	mov.f64 	%fd324, %fd176;
	@%p119 bra 	$L__BB10_172;
	setp.eq.f64 	%p120, %fd319, %fd176;
	setp.lt.s32 	%p121, %r320, %r733;
	and.pred  	%p122, %p120, %p121;
	selp.b32 	%r738, %r320, %r733, %p122;
	selp.f64 	%fd324, %fd176, %fd319, %p122;
$L__BB10_172:
	mov.b32 	%r357, 16;
	mov.b32 	%r358, 31;
	mov.b32 	%r359, -1;
	// begin inline asm
	shfl.sync.down.b32 %r735, %r738, %r357, %r358, %r359;
	// end inline asm
	// begin inline asm
	shfl.sync.down.b32 %r345, %r346, %r357, %r358, %r359;
	// end inline asm
	mov.b64 	%rd28, %fd324;
	mov.b64 	{%r351, %r356}, %rd28;
	// begin inline asm
	shfl.sync.down.b32 %r350, %r351, %r357, %r358, %r359;
	// end inline asm
	// begin inline asm
	shfl.sync.down.b32 %r355, %r356, %r357, %r358, %r359;
	// end inline asm
	mov.b64 	%rd29, {%r350, %r355};
	mov.b64 	%fd321, %rd29;
	setp.gt.s32 	%p123, %r259, 15;
	@%p123 bra 	$L__BB10_177;
	setp.gt.f64 	%p124, %fd324, %fd321;
	@%p124 bra 	$L__BB10_175;
	setp.eq.f64 	%p125, %fd324, %fd321;
	setp.lt.s32 	%p126, %r735, %r738;
	and.pred  	%p127, %p125, %p126;
	selp.b32 	%r735, %r735, %r738, %p127;
	selp.f64 	%fd321, %fd321, %fd324, %p127;
$L__BB10_175:
	setp.ne.s32 	%p128, %r259, 0;
	mov.f64 	%fd324, %fd321;
	mov.u32 	%r738, %r735;
	@%p128 bra 	$L__BB10_177;
	shr.u32 	%r360, %r130, 1;
	and.b32  	%r361, %r360, 496;
	mov.u32 	%r362, _ZZN3cub18CUB_300001_SM_10006detail6reduce18DeviceReduceKernelINS2_10policy_hubINS0_12KeyValuePairIidEEiNS0_6ArgMinEE10Policy1000ENS0_21ArgIndexInputIteratorIPdidEEiS7_S6_N4cuda3std3__410__identityEEEvT0_PT3_T1_NS0_13GridEvenShareISK_EET2_T4_E12temp_storage;
	add.s32 	%r363, %r362, %r361;
	st.shared.u32 	[%r363+8], %r735;
	st.shared.f64 	[%r363+16], %fd321;
$L__BB10_177:
	bar.sync 	0;
	setp.ne.s32 	%p129, %r130, 0;
	@%p129 bra 	$L__BB10_181;
	ld.shared.u32 	%r737, [_ZZN3cub18CUB_300001_SM_10006detail6reduce18DeviceReduceKernelINS2_10policy_hubINS0_12KeyValuePairIidEEiNS0_6ArgMinEE10Policy1000ENS0_21ArgIndexInputIteratorIPdidEEiS7_S6_N4cuda3std3__410__identityEEEvT0_PT3_T1_NS0_13GridEvenShareISK_EET2_T4_E12temp_storage+24];
	ld.shared.f64 	%fd323, [_ZZN3cub18CUB_300001_SM_10006detail6reduce18DeviceReduceKernelINS2_10policy_hubINS0_12KeyValuePairIidEEiNS0_6ArgMinEE10Policy1000ENS0_21ArgIndexInputIteratorIPdidEEiS7_S6_N4cuda3std3__410__identityEEEvT0_PT3_T1_NS0_13GridEvenShareISK_EET2_T4_E12temp_storage+32];
	setp.lt.f64 	%p130, %fd323, %fd324;
	@%p130 bra 	$L__BB10_180;
	setp.eq.f64 	%p131, %fd324, %fd323;
	setp.lt.s32 	%p132, %r737, %r738;
	and.pred  	%p133, %p131, %p132;
	selp.b32 	%r737, %r737, %r738, %p133;
	selp.f64 	%fd323, %fd323, %fd324, %p133;
$L__BB10_180:
	ld.shared.u32 	%r364, [_ZZN3cub18CUB_300001_SM_10006detail6reduce18DeviceReduceKernelINS2_10policy_hubINS0_12KeyValuePairIidEEiNS0_6ArgMinEE10Policy1000ENS0_21ArgIndexInputIteratorIPdidEEiS7_S6_N4cuda3std3__410__identityEEEvT0_PT3_T1_NS0_13GridEvenShareISK_EET2_T4_E12temp_storage+40];
	ld.shared.f64 	%fd191, [_ZZN3cub18CUB_300001_SM_10006detail6reduce18DeviceReduceKernelINS2_10policy_hubINS0_12KeyValuePairIidEEiNS0_6ArgMinEE10Policy1000ENS0_21ArgIndexInputIteratorIPdidEEiS7_S6_N4cuda3std3__410__identityEEEvT0_PT3_T1_NS0_13GridEvenShareISK_EET2_T4_E12temp_storage+48];
	setp.lt.f64 	%p134, %fd191, %fd323;
	setp.eq.f64 	%p135, %fd323, %fd191;
	setp.lt.s32 	%p136, %r364, %r737;
	and.pred  	%p137, %p135, %p136;
	or.pred  	%p138, %p134, %p137;
	selp.b32 	%r366, %r364, %r737, %p138;
	selp.f64 	%fd193, %fd191, %fd323, %p138;
	ld.shared.u32 	%r368, [_ZZN3cub18CUB_300001_SM_10006detail6reduce18DeviceReduceKernelINS2_10policy_hubINS0_12KeyValuePairIidEEiNS0_6ArgMinEE10Policy1000ENS0_21ArgIndexInputIteratorIPdidEEiS7_S6_N4cuda3std3__410__identityEEEvT0_PT3_T1_NS0_13GridEvenShareISK_EET2_T4_E12temp_storage+56];
	ld.shared.f64 	%fd195, [_ZZN3cub18CUB_300001_SM_10006detail6reduce18DeviceReduceKernelINS2_10policy_hubINS0_12KeyValuePairIidEEiNS0_6ArgMinEE10Policy1000ENS0_21ArgIndexInputIteratorIPdidEEiS7_S6_N4cuda3std3__410__identityEEEvT0_PT3_T1_NS0_13GridEvenShareISK_EET2_T4_E12temp_storage+64];
	setp.lt.f64 	%p139, %fd195, %fd193;
	setp.eq.f64 	%p140, %fd193, %fd195;
	setp.lt.s32 	%p141, %r368, %r366;
	and.pred  	%p142, %p140, %p141;
	or.pred  	%p143, %p139, %p142;
	selp.b32 	%r370, %r368, %r366, %p143;
	selp.f64 	%fd197, %fd195, %fd193, %p143;
	ld.shared.u32 	%r372, [_ZZN3cub18CUB_300001_SM_10006detail6reduce18DeviceReduceKernelINS2_10policy_hubINS0_12KeyValuePairIidEEiNS0_6ArgMinEE10Policy1000ENS0_21ArgIndexInputIteratorIPdidEEiS7_S6_N4cuda3std3__410__identityEEEvT0_PT3_T1_NS0_13GridEvenShareISK_EET2_T4_E12temp_storage+72];
	ld.shared.f64 	%fd199, [_ZZN3cub18CUB_300001_SM_10006detail6reduce18DeviceReduceKernelINS2_10policy_hubINS0_12KeyValuePairIidEEiNS0_6ArgMinEE10Policy1000ENS0_21ArgIndexInputIteratorIPdidEEiS7_S6_N4cuda3std3__410__identityEEEvT0_PT3_T1_NS0_13GridEvenShareISK_EET2_T4_E12temp_storage+80];
	setp.lt.f64 	%p144, %fd199, %fd197;
	setp.eq.f64 	%p145, %fd197, %fd199;
	setp.lt.s32 	%p146, %r372, %r370;
	and.pred  	%p147, %p145, %p146;
	or.pred  	%p148, %p144, %p147;
	selp.b32 	%r374, %r372, %r370, %p148;
	selp.f64 	%fd201, %fd199, %fd197, %p148;
	ld.shared.u32 	%r376, [_ZZN3cub18CUB_300001_SM_10006detail6reduce18DeviceReduceKernelINS2_10policy_hubINS0_12KeyValuePairIidEEiNS0_6ArgMinEE10Policy1000ENS0_21ArgIndexInputIteratorIPdidEEiS7_S6_N4cuda3std3__410__identityEEEvT0_PT3_T1_NS0_13GridEvenShareISK_EET2_T4_E12temp_storage+88];
	ld.shared.f64 	%fd203, [_ZZN3cub18CUB_300001_SM_10006detail6reduce18DeviceReduceKernelINS2_10policy_hubINS0_12KeyValuePairIidEEiNS0_6ArgMinEE10Policy1000ENS0_21ArgIndexInputIteratorIPdidEEiS7_S6_N4cuda3std3__410__identityEEEvT0_PT3_T1_NS0_13GridEvenShareISK_EET2_T4_E12temp_storage+96];
	setp.lt.f64 	%p149, %fd203, %fd201;
	setp.eq.f64 	%p150, %fd201, %fd203;
	setp.lt.s32 	%p151, %r376, %r374;
	and.pred  	%p152, %p150, %p151;
	or.pred  	%p153, %p149, %p152;
	selp.b32 	%r378, %r376, %r374, %p153;
	selp.f64 	%fd205, %fd203, %fd201, %p153;
	ld.shared.u32 	%r380, [_ZZN3cub18CUB_300001_SM_10006detail6reduce18DeviceReduceKernelINS2_10policy_hubINS0_12KeyValuePairIidEEiNS0_6ArgMinEE10Policy1000ENS0_21ArgIndexInputIteratorIPdidEEiS7_S6_N4cuda3std3__410__identityEEEvT0_PT3_T1_NS0_13GridEvenShareISK_EET2_T4_E12temp_storage+104];
	ld.shared.f64 	%fd207, [_ZZN3cub18CUB_300001_SM_10006detail6reduce18DeviceReduceKernelINS2_10policy_hubINS0_12KeyValuePairIidEEiNS0_6ArgMinEE10Policy1000ENS0_21ArgIndexInputIteratorIPdidEEiS7_S6_N4cuda3std3__410__identityEEEvT0_PT3_T1_NS0_13GridEvenShareISK_EET2_T4_E12temp_storage+112];
	setp.lt.f64 	%p154, %fd207, %fd205;
	setp.eq.f64 	%p155, %fd205, %fd207;
	setp.lt.s32 	%p156, %r380, %r378;
	and.pred  	%p157, %p155, %p156;
	or.pred  	%p158, %p154, %p157;
	selp.b32 	%r382, %r380, %r378, %p158;
	selp.f64 	%fd209, %fd207, %fd205, %p158;
	ld.shared.u32 	%r384, [_ZZN3cub18CUB_300001_SM_10006detail6reduce18DeviceReduceKernelINS2_10policy_hubINS0_12KeyValuePairIidEEiNS0_6ArgMinEE10Policy1000ENS0_21ArgIndexInputIteratorIPdidEEiS7_S6_N4cuda3std3__410__identityEEEvT0_PT3_T1_NS0_13GridEvenShareISK_EET2_T4_E12temp_storage+120];
	ld.shared.f64 	%fd211, [_ZZN3cub18CUB_300001_SM_10006detail6reduce18DeviceReduceKernelINS2_10policy_hubINS0_12KeyValuePairIidEEiNS0_6ArgMinEE10Policy1000ENS0_21ArgIndexInputIteratorIPdidEEiS7_S6_N4cuda3std3__410__identityEEEvT0_PT3_T1_NS0_13GridEvenShareISK_EET2_T4_E12temp_storage+128];
	setp.lt.f64 	%p159, %fd211, %fd209;
	setp.eq.f64 	%p160, %fd209, %fd211;
	setp.lt.s32 	%p161, %r384, %r382;
	and.pred  	%p162, %p160, %p161;
	or.pred  	%p163, %p159, %p162;
	selp.b32 	%r738, %r384, %r382, %p163;
	selp.f64 	%fd324, %fd211, %fd209, %p163;
$L__BB10_181:
	mov.u32 	%r650, %tid.x;
	setp.ne.s32 	%p365, %r650, 0;
	@%p365 bra 	$L__BB10_183;
	cvta.to.global.u64 	%rd57, %rd9;
	mul.wide.u32 	%rd58, %r4, 16;
	add.s64 	%rd59, %rd57, %rd58;
	st.global.u32 	[%rd59], %r738;
	st.global.f64 	[%rd59+8], %fd324;
$L__BB10_183:
	ret;

}
	// .globl	_ZN3cub18CUB_300001_SM_10006detail6reduce28DeviceReduceSingleTileKernelINS2_10policy_hubINS0_12KeyValuePairIidEEiNS0_6ArgMinEE10Policy1000EPS6_SA_iS7_NS2_20empty_problem_init_tIS6_EES6_N4cuda3std3__410__identityEEEvT0_T1_T2_T3_T4_T6_
.visible .entry _ZN3cub18CUB_300001_SM_10006detail6reduce28DeviceReduceSingleTileKernelINS2_10policy_hubINS0_12KeyValuePairIidEEiNS0_6ArgMinEE10Policy1000EPS6_SA_iS7_NS2_20empty_problem_init_tIS6_EES6_N4cuda3std3__410__identityEEEvT0_T1_T2_T3_T4_T6_(
	.param .u64 .ptr .align 1 _ZN3cub18CUB_300001_SM_10006detail6reduce28DeviceReduceSingleTileKernelINS2_10policy_hubINS0_12KeyValuePairIidEEiNS0_6ArgMinEE10Policy1000EPS6_SA_iS7_NS2_20empty_problem_init_tIS6_EES6_N4cuda3std3__410__identityEEEvT0_T1_T2_T3_T4_T6__param_0,
	.param .u64 .ptr .align 1 _ZN3cub18CUB_300001_SM_10006detail6reduce28DeviceReduceSingleTileKernelINS2_10policy_hubINS0_12KeyValuePairIidEEiNS0_6ArgMinEE10Policy1000EPS6_SA_iS7_NS2_20empty_problem_init_tIS6_EES6_N4cuda3std3__410__identityEEEvT0_T1_T2_T3_T4_T6__param_1,
	.param .u32 _ZN3cub18CUB_300001_SM_10006detail6reduce28DeviceReduceSingleTileKernelINS2_10policy_hubINS0_12KeyValuePairIidEEiNS0_6ArgMinEE10Policy1000EPS6_SA_iS7_NS2_20empty_problem_init_tIS6_EES6_N4cuda3std3__410__identityEEEvT0_T1_T2_T3_T4_T6__param_2,
	.param .align 1 .b8 _ZN3cub18CUB_300001_SM_10006detail6reduce28DeviceReduceSingleTileKernelINS2_10policy_hubINS0_12KeyValuePairIidEEiNS0_6ArgMinEE10Policy1000EPS6_SA_iS7_NS2_20empty_problem_init_tIS6_EES6_N4cuda3std3__410__identityEEEvT0_T1_T2_T3_T4_T6__param_3[1],
	.param .align 8 .b8 _ZN3cub18CUB_300001_SM_10006detail6reduce28DeviceReduceSingleTileKernelINS2_10policy_hubINS0_12KeyValuePairIidEEiNS0_6ArgMinEE10Policy1000EPS6_SA_iS7_NS2_20empty_problem_init_tIS6_EES6_N4cuda3std3__410__identityEEEvT0_T1_T2_T3_T4_T6__param_4[16],
	.param .align 1 .b8 _ZN3cub18CUB_300001_SM_10006detail6reduce28DeviceReduceSingleTileKernelINS2_10policy_hubINS0_12KeyValuePairIidEEiNS0_6ArgMinEE10Policy1000EPS6_SA_iS7_NS2_20empty_problem_init_tIS6_EES6_N4cuda3std3__410__identityEEEvT0_T1_T2_T3_T4_T6__param_5[1]
)
.maxntid 256
.minnctapersm 1
{
	.reg .pred 	%p<281>;
	.reg .b32 	%r<626>;
	.reg .b64 	%rd<133>;
	.reg .b64 	%fd<236>;
	// demoted variable
	.shared .align 8 .b8 _ZZN3cub18CUB_300001_SM_10006detail6reduce28DeviceReduceSingleTileKernelINS2_10policy_hubINS0_12KeyValuePairIidEEiNS0_6ArgMinEE10Policy1000EPS6_SA_iS7_NS2_20empty_problem_init_tIS6_EES6_N4cuda3std3__410__identityEEEvT0_T1_T2_T3_T4_T6_E12temp_storage[152];
	ld.param.f64 	%fd125, [_ZN3cub18CUB_300001_SM_10006detail6reduce28DeviceReduceSingleTileKernelINS2_10policy_hubINS0_12KeyValuePairIidEEiNS0_6ArgMinEE10Policy1000EPS6_SA_iS7_NS2_20empty_problem_init_tIS6_EES6_N4cuda3std3__410__identityEEEvT0_T1_T2_T3_T4_T6__param_4+8];
	ld.param.u32 	%r163, [_ZN3cub18CUB_300001_SM_10006detail6reduce28DeviceReduceSingleTileKernelINS2_10policy_hubINS0_12KeyValuePairIidEEiNS0_6ArgMinEE10Policy1000EPS6_SA_iS7_NS2_20empty_problem_init_tIS6_EES6_N4cuda3std3__410__identityEEEvT0_T1_T2_T3_T4_T6__param_4];
	ld.param.u64 	%rd11, [_ZN3cub18CUB_300001_SM_10006detail6reduce28DeviceReduceSingleTileKernelINS2_10policy_hubINS0_12KeyValuePairIidEEiNS0_6ArgMinEE10Policy1000EPS6_SA_iS7_NS2_20empty_problem_init_tIS6_EES6_N4cuda3std3__410__identityEEEvT0_T1_T2_T3_T4_T6__param_0];
	ld.param.u64 	%rd12, [_ZN3cub18CUB_300001_SM_10006detail6reduce28DeviceReduceSingleTileKernelINS2_10policy_hubINS0_12KeyValuePairIidEEiNS0_6ArgMinEE10Policy1000EPS6_SA_iS7_NS2_20empty_problem_init_tIS6_EES6_N4cuda3std3__410__identityEEEvT0_T1_T2_T3_T4_T6__param_1];
	ld.param.u32 	%r162, [_ZN3cub18CUB_300001_SM_10006detail6reduce28DeviceReduceSingleTileKernelINS2_10policy_hubINS0_12KeyValuePairIidEEiNS0_6ArgMinEE10Policy1000EPS6_SA_iS7_NS2_20empty_problem_init_tIS6_EES6_N4cuda3std3__410__identityEEEvT0_T1_T2_T3_T4_T6__param_2];
	cvta.to.global.u64 	%rd1, %rd12;
	setp.ne.s32 	%p1, %r162, 0;
	@%p1 bra 	$L__BB11_3;
	mov.u32 	%r561, %tid.x;
	setp.ne.s32 	%p280, %r561, 0;
	@%p280 bra 	$L__BB11_137;
	st.global.u32 	[%rd1], %r163;
	st.global.f64 	[%rd1+8], %fd125;
	bra.uni 	$L__BB11_137;
$L__BB11_3:
	setp.gt.s32 	%p2, %r162, 1023;
	@%p2 bra 	$L__BB11_71;
	mov.u32 	%r1, %tid.x;
	setp.ge.s32 	%p121, %r1, %r162;
	mov.u32 	%r568, %r1;
	@%p121 bra 	$L__BB11_6;
	mul.wide.u32 	%rd88, %r1, 16;
	add.s64 	%rd85, %rd11, %rd88;
	// begin inline asm
	ld.global.nc.u64 %rd84, [%rd85];
	// end inline asm
	add.s64 	%rd87, %rd85, 8;
	// begin inline asm
	ld.global.nc.u64 %rd86, [%rd87];
	// end inline asm
	cvt.u32.u64 	%r572, %rd84;
	mov.b64 	%fd190, %rd86;
	add.s32 	%r568, %r1, 256;
$L__BB11_6:
	setp.ge.s32 	%p122, %r568, %r162;
	@%p122 bra 	$L__BB11_22;
	not.b32 	%r303, %r568;
	add.s32 	%r6, %r162, %r303;
	and.b32  	%r304, %r6, 768;
	setp.eq.s32 	%p123, %r304, 768;
	@%p123 bra 	$L__BB11_12;
	mul.wide.u32 	%rd89, %r568, 16;
	add.s64 	%rd131, %rd11, %rd89;
	shr.u32 	%r305, %r6, 8;
	add.s32 	%r306, %r305, 1;
	and.b32  	%r307, %r306, 3;
	neg.s32 	%r564, %r307;
	mov.u32 	%r566, %r572;
	mov.f64 	%fd186, %fd190;
$L__BB11_9:
	.pragma "nounroll";
	// begin inline asm
	ld.global.nc.u64 %rd90, [%rd131];
	// end inline asm
	add.s64 	%rd93, %rd131, 8;
	// begin inline asm
	ld.global.nc.u64 %rd92, [%rd93];
	// end inline asm
	cvt.u32.u64 	%r572, %rd90;
	mov.b64 	%fd190, %rd92;
	setp.gt.f64 	%p124, %fd186, %fd190;
	@%p124 bra 	$L__BB11_11;
	setp.eq.f64 	%p125, %fd186, %fd190;
	setp.lt.s32 	%p126, %r572, %r566;
	and.pred  	%p127, %p125, %p126;
	selp.b32 	%r572, %r572, %r566, %p127;
	selp.f64 	%fd190, %fd190, %fd186, %p127;
$L__BB11_11:
	add.s32 	%r568, %r568, 256;
	add.s64 	%rd131, %rd131, 4096;
	add.s32 	%r564, %r564, 1;
	setp.ne.s32 	%p128, %r564, 0;
	mov.u32 	%r566, %r572;
	mov.f64 	%fd186, %fd190;
	@%p128 bra 	$L__BB11_9;
$L__BB11_12:
	setp.lt.u32 	%p129, %r6, 768;
	@%p129 bra 	$L__BB11_22;
$L__BB11_13:
	mul.wide.s32 	%rd98, %r568, 16;
	add.s64 	%rd95, %rd11, %rd98;
	// begin inline asm
	ld.global.nc.u64 %rd94, [%rd95];
	// end inline asm
	add.s64 	%rd97, %rd95, 8;
	// begin inline asm
	ld.global.nc.u64 %rd96, [%rd97];
	// end inline asm
	cvt.u32.u64 	%r573, %rd94;
	mov.b64 	%fd191, %rd96;
	setp.gt.f64 	%p130, %fd190, %fd191;
	@%p130 bra 	$L__BB11_15;
	setp.eq.f64 	%p131, %fd190, %fd191;
	setp.lt.s32 	%p132, %r573, %r572;
	and.pred  	%p133, %p131, %p132;
	selp.b32 	%r573, %r573, %r572, %p133;
	selp.f64 	%fd191, %fd191, %fd190, %p133;
$L__BB11_15:
	add.s64 	%rd100, %rd95, 4096;
	// begin inline asm
	ld.global.nc.u64 %rd99, [%rd100];
	// end inline asm
	add.s64 	%rd102, %rd95, 4104;
	// begin inline asm
	ld.global.nc.u64 %rd101, [%rd102];
	// end inline asm
	cvt.u32.u64 	%r574, %rd99;
	mov.b64 	%fd192, %rd101;
	setp.gt.f64 	%p134, %fd191, %fd192;
	@%p134 bra 	$L__BB11_17;
	setp.eq.f64 	%p135, %fd191, %fd192;
	setp.lt.s32 	%p136, %r574, %r573;
	and.pred  	%p137, %p135, %p136;
	selp.b32 	%r574, %r574, %r573, %p137;
	selp.f64 	%fd192, %fd192, %fd191, %p137;
$L__BB11_17:
	add.s64 	%rd104, %rd95, 8192;
	// begin inline asm
	ld.global.nc.u64 %rd103, [%rd104];
	// end inline asm
	add.s64 	%rd106, %rd95, 8200;
	// begin inline asm
	ld.global.nc.u64 %rd105, [%rd106];
	// end inline asm
	cvt.u32.u64 	%r575, %rd103;
	mov.b64 	%fd193, %rd105;
	setp.gt.f64 	%p138, %fd192, %fd193;
	@%p138 bra 	$L__BB11_19;
	setp.eq.f64 	%p139, %fd192, %fd193;
	setp.lt.s32 	%p140, %r575, %r574;
	and.pred  	%p141, %p139, %p140;
	selp.b32 	%r575, %r575, %r574, %p141;
	selp.f64 	%fd193, %fd193, %fd192, %p141;
$L__BB11_19:
	add.s64 	%rd108, %rd95, 12288;
	// begin inline asm
	ld.global.nc.u64 %rd107, [%rd108];
	// end inline asm
	add.s64 	%rd110, %rd95, 12296;
	// begin inline asm
	ld.global.nc.u64 %rd109, [%rd110];
	// end inline asm
	cvt.u32.u64 	%r572, %rd107;
	mov.b64 	%fd190, %rd109;
	setp.gt.f64 	%p142, %fd193, %fd190;
	@%p142 bra 	$L__BB11_21;
	setp.eq.f64 	%p143, %fd193, %fd190;
	setp.lt.s32 	%p144, %r572, %r575;
	and.pred  	%p145, %p143, %p144;
	selp.b32 	%r572, %r572, %r575, %p145;
	selp.f64 	%fd190, %fd190, %fd193, %p145;
$L__BB11_21:
	add.s32 	%r568, %r568, 1024;
	setp.lt.s32 	%p146, %r568, %r162;
	@%p146 bra 	$L__BB11_13;
$L__BB11_22:
	setp.lt.s32 	%p147, %r162, 256;
	@%p147 bra 	$L__BB11_44;
	// begin inline asm
	mov.u32 %r433, %laneid;
	// end inline asm
	mov.b32 	%r451, 1;
	mov.b32 	%r452, 31;
	mov.b32 	%r453, -1;
	// begin inline asm
	shfl.sync.down.b32 %r434, %r572, %r451, %r452, %r453;
	// end inline asm
	// begin inline asm
	shfl.sync.down.b32 %r439, %r440, %r451, %r452, %r453;
	// end inline asm
	mov.b64 	%rd121, %fd190;
	mov.b64 	{%r445, %r450}, %rd121;
	// begin inline asm
	shfl.sync.down.b32 %r444, %r445, %r451, %r452, %r453;
	// end inline asm
	// begin inline asm
	shfl.sync.down.b32 %r449, %r450, %r451, %r452, %r453;
	// end inline asm
	mov.b64 	%rd122, {%r444, %r449};
	mov.b64 	%fd23, %rd122;
	setp.gt.s32 	%p218, %r433, 30;
	mov.f64 	%fd196, %fd190;
	mov.u32 	%r578, %r572;
	@%p218 bra 	$L__BB11_26;
	setp.gt.f64 	%p219, %fd190, %fd23;
	mov.f64 	%fd196, %fd23;
	mov.u32 	%r578, %r434;
	@%p219 bra 	$L__BB11_26;
	setp.eq.f64 	%p220, %fd190, %fd23;
	setp.lt.s32 	%p221, %r434, %r572;
	and.pred  	%p222, %p220, %p221;
	selp.f64 	%fd196, %fd23, %fd190, %p222;
	selp.b32 	%r578, %r434, %r572, %p222;
$L__BB11_26:
	mov.b32 	%r471, 2;
	mov.b32 	%r472, 31;
	mov.b32 	%r473, -1;
	// begin inline asm
	shfl.sync.down.b32 %r454, %r578, %r471, %r472, %r473;
	// end inline asm
	// begin inline asm
	shfl.sync.down.b32 %r459, %r460, %r471, %r472, %r473;
	// end inline asm
	mov.b64 	%rd123, %fd196;
	mov.b64 	{%r465, %r470}, %rd123;
	// begin inline asm
	shfl.sync.down.b32 %r464, %r465, %r471, %r472, %r473;
	// end inline asm
	// begin inline asm
	shfl.sync.down.b32 %r469, %r470, %r471, %r472, %r473;
	// end inline asm
	mov.b64 	%rd124, {%r464, %r469};
	mov.b64 	%fd26, %rd124;
	setp.gt.s32 	%p223, %r433, 29;
	mov.f64 	%fd197, %fd196;
	mov.u32 	%r579, %r578;
	@%p223 bra 	$L__BB11_29;
	setp.gt.f64 	%p224, %fd196, %fd26;
	mov.f64 	%fd197, %fd26;
	mov.u32 	%r579, %r454;
	@%p224 bra 	$L__BB11_29;
	setp.eq.f64 	%p225, %fd196, %fd26;
	setp.lt.s32 	%p226, %r454, %r578;
	and.pred  	%p227, %p225, %p226;
	selp.f64 	%fd197, %fd26, %fd196, %p227;
	selp.b32 	%r579, %r454, %r578, %p227;
$L__BB11_29:
	mov.b32 	%r491, 4;
	mov.b32 	%r492, 31;
	mov.b32 	%r493, -1;
	// begin inline asm
	shfl.sync.down.b32 %r474, %r579, %r491, %r492, %r493;
	// end inline asm
	// begin inline asm
	shfl.sync.down.b32 %r479, %r480, %r491, %r492, %r493;
	// end inline asm
	mov.b64 	%rd125, %fd197;
	mov.b64 	{%r485, %r490}, %rd125;
	// begin inline asm
	shfl.sync.down.b32 %r484, %r485, %r491, %r492, %r493;
	// end inline asm
	// begin inline asm
	shfl.sync.down.b32 %r489, %r490, %r491, %r492, %r493;
	// end inline asm
	mov.b64 	%rd126, {%r484, %r489};
	mov.b64 	%fd29, %rd126;
	setp.gt.s32 	%p228, %r433, 27;
	mov.f64 	%fd198, %fd197;
	mov.u32 	%r580, %r579;
	@%p228 bra 	$L__BB11_32;
	setp.gt.f64 	%p229, %fd197, %fd29;
	mov.f64 	%fd198, %fd29;
	mov.u32 	%r580, %r474;
	@%p229 bra 	$L__BB11_32;
	setp.eq.f64 	%p230, %fd197, %fd29;
	setp.lt.s32 	%p231, %r474, %r579;
	and.pred  	%p232, %p230, %p231;
	selp.f64 	%fd198, %fd29, %fd197, %p232;
	selp.b32 	%r580, %r474, %r579, %p232;
$L__BB11_32:
	mov.b32 	%r511, 8;
	mov.b32 	%r512, 31;
	mov.b32 	%r513, -1;
	// begin inline asm
	shfl.sync.down.b32 %r494, %r580, %r511, %r512, %r513;
	// end inline asm
	// begin inline asm
	shfl.sync.down.b32 %r499, %r500, %r511, %r512, %r513;
	// end inline asm
	mov.b64 	%rd127, %fd198;
	mov.b64 	{%r505, %r510}, %rd127;
	// begin inline asm
	shfl.sync.down.b32 %r504, %r505, %r511, %r512, %r513;
	// end inline asm
	// begin inline asm
	shfl.sync.down.b32 %r509, %r510, %r511, %r512, %r513;
	// end inline asm
	mov.b64 	%rd128, {%r504, %r509};
	mov.b64 	%fd32, %rd128;
	setp.gt.s32 	%p233, %r433, 23;
	mov.f64 	%fd235, %fd198;
	mov.u32 	%r625, %r580;
	@%p233 bra 	$L__BB11_35;
	setp.gt.f64 	%p234, %fd198, %fd32;
	mov.f64 	%fd235, %fd32;
	mov.u32 	%r625, %r494;
	@%p234 bra 	$L__BB11_35;
	setp.eq.f64 	%p235, %fd198, %fd32;
	setp.lt.s32 	%p236, %r494, %r580;
	and.pred  	%p237, %p235, %p236;
	selp.f64 	%fd235, %fd32, %fd198, %p237;
	selp.b32 	%r625, %r494, %r580, %p237;
$L__BB11_35:
	mov.b32 	%r531, 16;
	mov.b32 	%r532, 31;
	mov.b32 	%r533, -1;
	// begin inline asm
	shfl.sync.down.b32 %r582, %r625, %r531, %r532, %r533;
	// end inline asm
	// begin inline asm
	shfl.sync.down.b32 %r519, %r520, %r531, %r532, %r533;
	// end inline asm
	mov.b64 	%rd129, %fd235;
	mov.b64 	{%r525, %r530}, %rd129;
	// begin inline asm
	shfl.sync.down.b32 %r524, %r525, %r531, %r532, %r533;
	// end inline asm
	// begin inline asm
	shfl.sync.down.b32 %r529, %r530, %r531, %r532, %r533;
	// end inline asm
	mov.b64 	%rd130, {%r524, %r529};
	mov.b64 	%fd200, %rd130;
	setp.gt.s32 	%p238, %r433, 15;
	@%p238 bra 	$L__BB11_40;
	setp.gt.f64 	%p239, %fd235, %fd200;
	@%p239 bra 	$L__BB11_38;
	setp.eq.f64 	%p240, %fd235, %fd200;
	setp.lt.s32 	%p241, %r582, %r625;
	and.pred  	%p242, %p240, %p241;
	selp.f64 	%fd200, %fd200, %fd235, %p242;
	selp.b32 	%r582, %r582, %r625, %p242;
$L__BB11_38:
	setp.ne.s32 	%p243, %r433, 0;
	mov.u32 	%r625, %r582;
	mov.f64 	%fd235, %fd200;
	@%p243 bra 	$L__BB11_40;
	shr.u32 	%r534, %r1, 1;
	and.b32  	%r535, %r534, 496;
	mov.u32 	%r536, _ZZN3cub18CUB_300001_SM_10006detail6reduce28DeviceReduceSingleTileKernelINS2_10policy_hubINS0_12KeyValuePairIidEEiNS0_6ArgMinEE10Policy1000EPS6_SA_iS7_NS2_20empty_problem_init_tIS6_EES6_N4cuda3std3__410__identityEEEvT0_T1_T2_T3_T4_T6_E12temp_storage;
	add.s32 	%r537, %r536, %r535;
	st.shared.u32 	[%r537+8], %r582;
	st.shared.f64 	[%r537+16], %fd200;
$L__BB11_40:
	bar.sync 	0;
	setp.ne.s32 	%p244, %r1, 0;
	@%p244 bra 	$L__BB11_135;
	ld.shared.u32 	%r584, [_ZZN3cub18CUB_300001_SM_10006detail6reduce28DeviceReduceSingleTileKernelINS2_10policy_hubINS0_12KeyValuePairIidEEiNS0_6ArgMinEE10Policy1000EPS6_SA_iS7_NS2_20empty_problem_init_tIS6_EES6_N4cuda3std3__410__identityEEEvT0_T1_T2_T3_T4_T6_E12temp_storage+24];
	ld.shared.f64 	%fd202, [_ZZN3cub18CUB_300001_SM_10006detail6reduce28DeviceReduceSingleTileKernelINS2_10policy_hubINS0_12KeyValuePairIidEEiNS0_6ArgMinEE10Policy1000EPS6_SA_iS7_NS2_20empty_problem_init_tIS6_EES6_N4cuda3std3__410__identityEEEvT0_T1_T2_T3_T4_T6_E12temp_storage+32];
	setp.lt.f64 	%p245, %fd202, %fd235;
	@%p245 bra 	$L__BB11_43;
	setp.eq.f64 	%p246, %fd235, %fd202;
	setp.lt.s32 	%p247, %r584, %r625;
	and.pred  	%p248, %p246, %p247;
	selp.b32 	%r584, %r584, %r625, %p248;
	selp.f64 	%fd202, %fd202, %fd235, %p248;
$L__BB11_43:
	ld.shared.u32 	%r538, [_ZZN3cub18CUB_300001_SM_10006detail6reduce28DeviceReduceSingleTileKernelINS2_10policy_hubINS0_12KeyValuePairIidEEiNS0_6ArgMinEE10Policy1000EPS6_SA_iS7_NS2_20empty_problem_init_tIS6_EES6_N4cuda3std3__410__identityEEEvT0_T1_T2_T3_T4_T6_E12temp_storage+40];
	ld.shared.f64 	%fd163, [_ZZN3cub18CUB_300001_SM_10006detail6reduce28DeviceReduceSingleTileKernelINS2_10policy_hubINS0_12KeyValuePairIidEEiNS0_6ArgMinEE10Policy1000EPS6_SA_iS7_NS2_20empty_problem_init_tIS6_EES6_N4cuda3std3__410__identityEEEvT0_T1_T2_T3_T4_T6_E12temp_storage+48];
	setp.lt.f64 	%p249, %fd163, %fd202;
	setp.eq.f64 	%p250, %fd202, %fd163;
	setp.lt.s32 	%p251, %r538, %r584;
	and.pred  	%p252, %p250, %p251;
	or.pred  	%p253, %p249, %p252;
	selp.b32 	%r540, %r538, %r584, %p253;
	selp.f64 	%fd165, %fd163, %fd202, %p253;
	ld.shared.u32 	%r542, [_ZZN3cub18CUB_300001_SM_10006detail6reduce28DeviceReduceSingleTileKernelINS2_10policy_hubINS0_12KeyValuePairIidEEiNS0_6ArgMinEE10Policy1000EPS6_SA_iS7_NS2_20empty_problem_init_tIS6_EES6_N4cuda3std3__410__identityEEEvT0_T1_T2_T3_T4_T6_E12temp_storage+56];
	ld.shared.f64 	%fd167, [_ZZN3cub18CUB_300001_SM_10006detail6reduce28DeviceReduceSingleTileKernelINS2_10policy_hubINS0_12KeyValuePairIidEEiNS0_6ArgMinEE10Policy1000EPS6_SA_iS7_NS2_20empty_problem_init_tIS6_EES6_N4cuda3std3__410__identityEEEvT0_T1_T2_T3_T4_T6_E12temp_storage+64];
	setp.lt.f64 	%p254, %fd167, %fd165;
	setp.eq.f64 	%p255, %fd165, %fd167;
	setp.lt.s32 	%p256, %r542, %r540;
	and.pred  	%p257, %p255, %p256;
	or.pred  	%p258, %p254, %p257;
	selp.b32 	%r544, %r542, %r540, %p258;
	selp.f64 	%fd169, %fd167, %fd165, %p258;
	ld.shared.u32 	%r546, [_ZZN3cub18CUB_300001_SM_10006detail6reduce28DeviceReduceSingleTileKernelINS2_10policy_hubINS0_12KeyValuePairIidEEiNS0_6ArgMinEE10Policy1000EPS6_SA_iS7_NS2_20empty_problem_init_tIS6_EES6_N4cuda3std3__410__identityEEEvT0_T1_T2_T3_T4_T6_E12temp_storage+72];
	ld.shared.f64 	%fd171, [_ZZN3cub18CUB_300001_SM_10006detail6reduce28DeviceReduceSingleTileKernelINS2_10policy_hubINS0_12KeyValuePairIidEEiNS0_6ArgMinEE10Policy1000EPS6_SA_iS7_NS2_20empty_problem_init_tIS6_EES6_N4cuda3std3__410__identityEEEvT0_T1_T2_T3_T4_T6_E12temp_storage+80];
	setp.lt.f64 	%p259, %fd171, %fd169;
	setp.eq.f64 	%p260, %fd169, %fd171;
	setp.lt.s32 	%p261, %r546, %r544;
	and.pred  	%p262, %p260, %p261;
	or.pred  	%p263, %p259, %p262;
	selp.b32 	%r548, %r546, %r544, %p263;
	selp.f64 	%fd173, %fd171, %fd169, %p263;
	ld.shared.u32 	%r550, [_ZZN3cub18CUB_300001_SM_10006detail6reduce28DeviceReduceSingleTileKernelINS2_10policy_hubINS0_12KeyValuePairIidEEiNS0_6ArgMinEE10Policy1000EPS6_SA_iS7_NS2_20empty_problem_init_tIS6_EES6_N4cuda3std3__410__identityEEEvT0_T1_T2_T3_T4_T6_E12temp_storage+88];
	ld.shared.f64 	%fd175, [_ZZN3cub18CUB_300001_SM_10006detail6reduce28DeviceReduceSingleTileKernelINS2_10policy_hubINS0_12KeyValuePairIidEEiNS0_6ArgMinEE10Policy1000EPS6_SA_iS7_NS2_20empty_problem_init_tIS6_EES6_N4cuda3std3__410__identityEEEvT0_T1_T2_T3_T4_T6_E12temp_storage+96];
	setp.lt.f64 	%p264, %fd175, %fd173;
	setp.eq.f64 	%p265, %fd173, %fd175;
	setp.lt.s32 	%p266, %r550, %r548;
	and.pred  	%p267, %p265, %p266;
	or.pred  	%p268, %p264, %p267;
	selp.b32 	%r552, %r550, %r548, %p268;
	selp.f64 	%fd177, %fd175, %fd173, %p268;
	ld.shared.u32 	%r554, [_ZZN3cub18CUB_300001_SM_10006detail6reduce28DeviceReduceSingleTileKernelINS2_10policy_hubINS0_12KeyValuePairIidEEiNS0_6ArgMinEE10Policy1000EPS6_SA_iS7_NS2_20empty_problem_init_tIS6_EES6_N4cuda3std3__410__identityEEEvT0_T1_T2_T3_T4_T6_E12temp_storage+104];
	ld.shared.f64 	%fd179, [_ZZN3cub18CUB_300001_SM_10006detail6reduce28DeviceReduceSingleTileKernelINS2_10policy_hubINS0_12KeyValuePairIidEEiNS0_6ArgMinEE10Policy1000EPS6_SA_iS7_NS2_20empty_problem_init_tIS6_EES6_N4cuda3std3__410__identityEEEvT0_T1_T2_T3_T4_T6_E12temp_storage+112];
	setp.lt.f64 	%p269, %fd179, %fd177;
	setp.eq.f64 	%p270, %fd177, %fd179;
	setp.lt.s32 	%p271, %r554, %r552;
	and.pred  	%p272, %p270, %p271;
	or.pred  	%p273, %p269, %p272;
	selp.b32 	%r556, %r554, %r552, %p273;
	selp.f64 	%fd181, %fd179, %fd177, %p273;
	ld.shared.u32 	%r558, [_ZZN3cub18CUB_300001_SM_10006detail6reduce28DeviceReduceSingleTileKernelINS2_10policy_hubINS0_12KeyValuePairIidEEiNS0_6ArgMinEE10Policy1000EPS6_SA_iS7_NS2_20empty_problem_init_tIS6_EES6_N4cuda3std3__410__identityEEEvT0_T1_T2_T3_T4_T6_E12temp_storage+120];
	ld.shared.f64 	%fd183, [_ZZN3cub18CUB_300001_SM_10006detail6reduce28DeviceReduceSingleTileKernelINS2_10policy_hubINS0_12KeyValuePairIidEEiNS0_6ArgMinEE10Policy1000EPS6_SA_iS7_NS2_20empty_problem_init_tIS6_EES6_N4cuda3std3__410__identityEEEvT0_T1_T2_T3_T4_T6_E12temp_storage+128];
	setp.lt.f64 	%p274, %fd183, %fd181;
	setp.eq.f64 	%p275, %fd181, %fd183;
	setp.lt.s32 	%p276, %r558, %r556;
	and.pred  	%p277, %p275, %p276;
	or.pred  	%p278, %p274, %p277;
	selp.b32 	%r625, %r558, %r556, %p278;
	selp.f64 	%fd235, %fd183, %fd181, %p278;
	bra.uni 	$L__BB11_135;
$L__BB11_44:
	// begin inline asm
	mov.u32 %r308, %laneid;
	// end inline asm
	and.b32  	%r329, %r1, 992;
	add.s32 	%r330, %r329, 32;
	setp.gt.s32 	%p148, %r330, %r162;
	not.b32 	%r331, %r329;
	add.s32 	%r332, %r162, %r331;
	selp.b32 	%r327, %r332, 31, %p148;
	mov.b32 	%r326, 1;
	mov.b32 	%r328, -1;
	// begin inline asm
	shfl.sync.down.b32 %r309, %r572, %r326, %r327, %r328;
	// end inline asm
	// begin inline asm
	shfl.sync.down.b32 %r314, %r315, %r326, %r327, %r328;
	// end inline asm
	mov.b64 	%rd111, %fd190;
	mov.b64 	{%r320, %r325}, %rd111;
	// begin inline asm
	shfl.sync.down.b32 %r319, %r320, %r326, %r327, %r328;
	// end inline asm
	// begin inline asm
	shfl.sync.down.b32 %r324, %r325, %r326, %r327, %r328;
	// end inline asm
	mov.b64 	%rd112, {%r319, %r324};
	mov.b64 	%fd43, %rd112;
	setp.ge.s32 	%p149, %r308, %r327;
	mov.u32 	%r585, %r572;
	mov.f64 	%fd203, %fd190;
	@%p149 bra 	$L__BB11_47;
	setp.gt.f64 	%p150, %fd190, %fd43;
	mov.u32 	%r585, %r309;
	mov.f64 	%fd203, %fd43;
	@%p150 bra 	$L__BB11_47;
	setp.eq.f64 	%p151, %fd190, %fd43;
	setp.lt.s32 	%p152, %r309, %r572;
	and.pred  	%p153, %p151, %p152;
	selp.b32 	%r585, %r309, %r572, %p153;
	selp.f64 	%fd203, %fd43, %fd190, %p153;
$L__BB11_47:
	mov.b32 	%r350, 2;
	mov.b32 	%r352, -1;
	// begin inline asm
	shfl.sync.down.b32 %r333, %r585, %r350, %r327, %r352;
	// end inline asm
	// begin inline asm
	shfl.sync.down.b32 %r338, %r339, %r350, %r327, %r352;
	// end inline asm
	mov.b64 	%rd113, %fd203;
	mov.b64 	{%r344, %r349}, %rd113;
	// begin inline asm
	shfl.sync.down.b32 %r343, %r344, %r350, %r327, %r352;
	// end inline asm
	// begin inline asm
	shfl.sync.down.b32 %r348, %r349, %r350, %r327, %r352;
	// end inline asm
	mov.b64 	%rd114, {%r343, %r348};
	mov.b64 	%fd46, %rd114;
	add.s32 	%r353, %r308, 2;
	setp.gt.s32 	%p154, %r353, %r327;
	mov.u32 	%r586, %r585;
	mov.f64 	%fd204, %fd203;
	@%p154 bra 	$L__BB11_50;
	setp.gt.f64 	%p155, %fd203, %fd46;
	mov.u32 	%r586, %r333;
	mov.f64 	%fd204, %fd46;
	@%p155 bra 	$L__BB11_50;
	setp.eq.f64 	%p156, %fd203, %fd46;
	setp.lt.s32 	%p157, %r333, %r585;
	and.pred  	%p158, %p156, %p157;
	selp.b32 	%r586, %r333, %r585, %p158;
	selp.f64 	%fd204, %fd46, %fd203, %p158;
$L__BB11_50:
	mov.b32 	%r371, 4;
	mov.b32 	%r373, -1;
	// begin inline asm
	shfl.sync.down.b32 %r354, %r586, %r371, %r327, %r373;
	// end inline asm
	// begin inline asm
	shfl.sync.down.b32 %r359, %r360, %r371, %r327, %r373;
	// end inline asm
	mov.b64 	%rd115, %fd204;
	mov.b64 	{%r365, %r370}, %rd115;
	// begin inline asm
	shfl.sync.down.b32 %r364, %r365, %r371, %r327, %r373;
	// end inline asm
	// begin inline asm
	shfl.sync.down.b32 %r369, %r370, %r371, %r327, %r373;
	// end inline asm
	mov.b64 	%rd116, {%r364, %r369};
	mov.b64 	%fd49, %rd116;
	add.s32 	%r374, %r308, 4;
	setp.gt.s32 	%p159, %r374, %r327;
	mov.u32 	%r587, %r586;
	mov.f64 	%fd205, %fd204;
	@%p159 bra 	$L__BB11_53;
	setp.gt.f64 	%p160, %fd204, %fd49;
	mov.u32 	%r587, %r354;
	mov.f64 	%fd205, %fd49;
	@%p160 bra 	$L__BB11_53;
	setp.eq.f64 	%p161, %fd204, %fd49;
	setp.lt.s32 	%p162, %r354, %r586;
	and.pred  	%p163, %p161, %p162;
	selp.b32 	%r587, %r354, %r586, %p163;
	selp.f64 	%fd205, %fd49, %fd204, %p163;
$L__BB11_53:
	mov.b32 	%r392, 8;
	mov.b32 	%r394, -1;
	// begin inline asm
	shfl.sync.down.b32 %r375, %r587, %r392, %r327, %r394;
	// end inline asm
	// begin inline asm
	shfl.sync.down.b32 %r380, %r381, %r392, %r327, %r394;
	// end inline asm
	mov.b64 	%rd117, %fd205;
	mov.b64 	{%r386, %r391}, %rd117;
	// begin inline asm
	shfl.sync.down.b32 %r385, %r386, %r392, %r327, %r394;
	// end inline asm
	// begin inline asm
	shfl.sync.down.b32 %r390, %r391, %r392, %r327, %r394;
	// end inline asm
	mov.b64 	%rd118, {%r385, %r390};
	mov.b64 	%fd52, %rd118;
	add.s32 	%r395, %r308, 8;
	setp.gt.s32 	%p164, %r395, %r327;
	mov.u32 	%r588, %r587;
	mov.f64 	%fd206, %fd205;
	@%p164 bra 	$L__BB11_56;
	setp.gt.f64 	%p165, %fd205, %fd52;
	mov.u32 	%r588, %r375;
	mov.f64 	%fd206, %fd52;
	@%p165 bra 	$L__BB11_56;
	setp.eq.f64 	%p166, %fd205, %fd52;
	setp.lt.s32 	%p167, %r375, %r587;
	and.pred  	%p168, %p166, %p167;
	selp.b32 	%r588, %r375, %r587, %p168;
	selp.f64 	%fd206, %fd52, %fd205, %p168;
$L__BB11_56:
	mov.b32 	%r413, 16;
	mov.b32 	%r415, -1;
	// begin inline asm
	shfl.sync.down.b32 %r396, %r588, %r413, %r327, %r415;
	// end inline asm
	// begin inline asm
	shfl.sync.down.b32 %r401, %r402, %r413, %r327, %r415;
	// end inline asm
	mov.b64 	%rd119, %fd206;
	mov.b64 	{%r407, %r412}, %rd119;
	// begin inline asm
	shfl.sync.down.b32 %r406, %r407, %r413, %r327, %r415;
	// end inline asm
	// begin inline asm
	shfl.sync.down.b32 %r411, %r412, %r413, %r327, %r415;
	// end inline asm
	mov.b64 	%rd120, {%r406, %r411};
	mov.b64 	%fd55, %rd120;
	add.s32 	%r416, %r308, 16;
	setp.gt.s32 	%p169, %r416, %r327;
	mov.u32 	%r625, %r588;
	mov.f64 	%fd235, %fd206;
	@%p169 bra 	$L__BB11_59;
	setp.gt.f64 	%p170, %fd206, %fd55;
	mov.u32 	%r625, %r396;
	mov.f64 	%fd235, %fd55;
	@%p170 bra 	$L__BB11_59;
	setp.eq.f64 	%p171, %fd206, %fd55;
	setp.lt.s32 	%p172, %r396, %r588;
	and.pred  	%p173, %p171, %p172;
	selp.b32 	%r625, %r396, %r588, %p173;
	selp.f64 	%fd235, %fd55, %fd206, %p173;
$L__BB11_59:
	setp.ne.s32 	%p174, %r308, 0;
	@%p174 bra 	$L__BB11_61;
	shr.u32 	%r417, %r1, 1;
	and.b32  	%r418, %r417, 496;
	mov.u32 	%r419, _ZZN3cub18CUB_300001_SM_10006detail6reduce28DeviceReduceSingleTileKernelINS2_10policy_hubINS0_12KeyValuePairIidEEiNS0_6ArgMinEE10Policy1000EPS6_SA_iS7_NS2_20empty_problem_init_tIS6_EES6_N4cuda3std3__410__identityEEEvT0_T1_T2_T3_T4_T6_E12temp_storage;
	add.s32 	%r420, %r419, %r418;
	st.shared.u32 	[%r420+8], %r625;
	st.shared.f64 	[%r420+16], %fd235;
$L__BB11_61:
	bar.sync 	0;
	setp.ne.s32 	%p175, %r1, 0;
	setp.lt.s32 	%p176, %r162, 33;
	or.pred  	%p177, %p175, %p176;
	@%p177 bra 	$L__BB11_135;
	ld.shared.u32 	%r590, [_ZZN3cub18CUB_300001_SM_10006detail6reduce28DeviceReduceSingleTileKernelINS2_10policy_hubINS0_12KeyValuePairIidEEiNS0_6ArgMinEE10Policy1000EPS6_SA_iS7_NS2_20empty_problem_init_tIS6_EES6_N4cuda3std3__410__identityEEEvT0_T1_T2_T3_T4_T6_E12temp_storage+24];
	ld.shared.f64 	%fd208, [_ZZN3cub18CUB_300001_SM_10006detail6reduce28DeviceReduceSingleTileKernelINS2_10policy_hubINS0_12KeyValuePairIidEEiNS0_6ArgMinEE10Policy1000EPS6_SA_iS7_NS2_20empty_problem_init_tIS6_EES6_N4cuda3std3__410__identityEEEvT0_T1_T2_T3_T4_T6_E12temp_storage+32];
	setp.lt.f64 	%p178, %fd208, %fd235;
	@%p178 bra 	$L__BB11_64;
	setp.eq.f64 	%p179, %fd235, %fd208;
	setp.lt.s32 	%p180, %r590, %r625;
	and.pred  	%p181, %p179, %p180;
	selp.b32 	%r590, %r590, %r625, %p181;
	selp.f64 	%fd208, %fd208, %fd235, %p181;
$L__BB11_64:
	setp.lt.u32 	%p182, %r162, 65;
	mov.u32 	%r625, %r590;
	mov.f64 	%fd235, %fd208;
	@%p182 bra 	$L__BB11_135;
	ld.shared.u32 	%r421, [_ZZN3cub18CUB_300001_SM_10006detail6reduce28DeviceReduceSingleTileKernelINS2_10policy_hubINS0_12KeyValuePairIidEEiNS0_6ArgMinEE10Policy1000EPS6_SA_iS7_NS2_20empty_problem_init_tIS6_EES6_N4cuda3std3__410__identityEEEvT0_T1_T2_T3_T4_T6_E12temp_storage+40];
	ld.shared.f64 	%fd151, [_ZZN3cub18CUB_300001_SM_10006detail6reduce28DeviceReduceSingleTileKernelINS2_10policy_hubINS0_12KeyValuePairIidEEiNS0_6ArgMinEE10Policy1000EPS6_SA_iS7_NS2_20empty_problem_init_tIS6_EES6_N4cuda3std3__410__identityEEEvT0_T1_T2_T3_T4_T6_E12temp_storage+48];
	setp.lt.f64 	%p183, %fd151, %fd208;
	setp.eq.f64 	%p184, %fd208, %fd151;
	setp.lt.s32 	%p185, %r421, %r590;
	and.pred  	%p186, %p184, %p185;
	or.pred  	%p187, %p183, %p186;
	selp.b32 	%r625, %r421, %r590, %p187;
	selp.f64 	%fd235, %fd151, %fd208, %p187;
	setp.lt.u32 	%p188, %r162, 97;
	@%p188 bra 	$L__BB11_135;
	ld.shared.u32 	%r423, [_ZZN3cub18CUB_300001_SM_10006detail6reduce28DeviceReduceSingleTileKernelINS2_10policy_hubINS0_12KeyValuePairIidEEiNS0_6ArgMinEE10Policy1000EPS6_SA_iS7_NS2_20empty_problem_init_tIS6_EES6_N4cuda3std3__410__identityEEEvT0_T1_T2_T3_T4_T6_E12temp_storage+56];
	ld.shared.f64 	%fd153, [_ZZN3cub18CUB_300001_SM_10006detail6reduce28DeviceReduceSingleTileKernelINS2_10policy_hubINS0_12KeyValuePairIidEEiNS0_6ArgMinEE10Policy1000EPS6_SA_iS7_NS2_20empty_problem_init_tIS6_EES6_N4cuda3std3__410__identityEEEvT0_T1_T2_T3_T4_T6_E12temp_storage+64];
	setp.lt.f64 	%p189, %fd153, %fd235;
	setp.eq.f64 	%p190, %fd235, %fd153;
	setp.lt.s32 	%p191, %r423, %r625;
	and.pred  	%p192, %p190, %p191;
	or.pred  	%p193, %p189, %p192;
	selp.b32 	%r625, %r423, %r625, %p193;
	selp.f64 	%fd235, %fd153, %fd235, %p193;
	setp.lt.u32 	%p194, %r162, 129;
	@%p194 bra 	$L__BB11_135;
	ld.shared.u32 	%r425, [_ZZN3cub18CUB_300001_SM_10006detail6reduce28DeviceReduceSingleTileKernelINS2_10policy_hubINS0_12KeyValuePairIidEEiNS0_6ArgMinEE10Policy1000EPS6_SA_iS7_NS2_20empty_problem_init_tIS6_EES6_N4cuda3std3__410__identityEEEvT0_T1_T2_T3_T4_T6_E12temp_storage+72];
	ld.shared.f64 	%fd155, [_ZZN3cub18CUB_300001_SM_10006detail6reduce28DeviceReduceSingleTileKernelINS2_10policy_hubINS0_12KeyValuePairIidEEiNS0_6ArgMinEE10Policy1000EPS6_SA_iS7_NS2_20empty_problem_init_tIS6_EES6_N4cuda3std3__410__identityEEEvT0_T1_T2_T3_T4_T6_E12temp_storage+80];
	setp.lt.f64 	%p195, %fd155, %fd235;
	setp.eq.f64 	%p196, %fd235, %fd155;
	setp.lt.s32 	%p197, %r425, %r625;
	and.pred  	%p198, %p196, %p197;
	or.pred  	%p199, %p195, %p198;
	selp.b32 	%r625, %r425, %r625, %p199;
	selp.f64 	%fd235, %fd155, %fd235, %p199;
	setp.lt.u32 	%p200, %r162, 161;
	@%p200 bra 	$L__BB11_135;
	ld.shared.u32 	%r427, [_ZZN3cub18CUB_300001_SM_10006detail6reduce28DeviceReduceSingleTileKernelINS2_10policy_hubINS0_12KeyValuePairIidEEiNS0_6ArgMinEE10Policy1000EPS6_SA_iS7_NS2_20empty_problem_init_tIS6_EES6_N4cuda3std3__410__identityEEEvT0_T1_T2_T3_T4_T6_E12temp_storage+88];
	ld.shared.f64 	%fd157, [_ZZN3cub18CUB_300001_SM_10006detail6reduce28DeviceReduceSingleTileKernelINS2_10policy_hubINS0_12KeyValuePairIidEEiNS0_6ArgMinEE10Policy1000EPS6_SA_iS7_NS2_20empty_problem_init_tIS6_EES6_N4cuda3std3__410__identityEEEvT0_T1_T2_T3_T4_T6_E12temp_storage+96];
	setp.lt.f64 	%p201, %fd157, %fd235;
	setp.eq.f64 	%p202, %fd235, %fd157;
	setp.lt.s32 	%p203, %r427, %r625;
	and.pred  	%p204, %p202, %p203;
	or.pred  	%p205, %p201, %p204;
	selp.b32 	%r625, %r427, %r625, %p205;
	selp.f64 	%fd235, %fd157, %fd235, %p205;
	setp.lt.u32 	%p206, %r162, 193;
	@%p206 bra 	$L__BB11_135;
	ld.shared.u32 	%r429, [_ZZN3cub18CUB_300001_SM_10006detail6reduce28DeviceReduceSingleTileKernelINS2_10policy_hubINS0_12KeyValuePairIidEEiNS0_6ArgMinEE10Policy1000EPS6_SA_iS7_NS2_20empty_problem_init_tIS6_EES6_N4cuda3std3__410__identityEEEvT0_T1_T2_T3_T4_T6_E12temp_storage+104];
	ld.shared.f64 	%fd159, [_ZZN3cub18CUB_300001_SM_10006detail6reduce28DeviceReduceSingleTileKernelINS2_10policy_hubINS0_12KeyValuePairIidEEiNS0_6ArgMinEE10Policy1000EPS6_SA_iS7_NS2_20empty_problem_init_tIS6_EES6_N4cuda3std3__410__identityEEEvT0_T1_T2_T3_T4_T6_E12temp_storage+112];
	setp.lt.f64 	%p207, %fd159, %fd235;
	setp.eq.f64 	%p208, %fd235, %fd159;
	setp.lt.s32 	%p209, %r429, %r625;
	and.pred  	%p210, %p208, %p209;
	or.pred  	%p211, %p207, %p210;
	selp.b32 	%r625, %r429, %r625, %p211;
	selp.f64 	%fd235, %fd159, %fd235, %p211;
	setp.lt.u32 	%p212, %r162, 225;
	@%p212 bra 	$L__BB11_135;
	ld.shared.u32 	%r431, [_ZZN3cub18CUB_300001_SM_10006detail6reduce28DeviceReduceSingleTileKernelINS2_10policy_hubINS0_12KeyValuePairIidEEiNS0_6ArgMinEE10Policy1000EPS6_SA_iS7_NS2_20empty_problem_init_tIS6_EES6_N4cuda3std3__410__identityEEEvT0_T1_T2_T3_T4_T6_E12temp_storage+120];
	ld.shared.f64 	%fd161, [_ZZN3cub18CUB_300001_SM_10006detail6reduce28DeviceReduceSingleTileKernelINS2_10policy_hubINS0_12KeyValuePairIidEEiNS0_6ArgMinEE10Policy1000EPS6_SA_iS7_NS2_20empty_problem_init_tIS6_EES6_N4cuda3std3__410__identityEEEvT0_T1_T2_T3_T4_T6_E12temp_storage+128];
	setp.lt.f64 	%p213, %fd161, %fd235;
	setp.eq.f64 	%p214, %fd235, %fd161;
	setp.lt.s32 	%p215, %r431, %r625;
	and.pred  	%p216, %p214, %p215;
	or.pred  	%p217, %p213, %p216;
	selp.b32 	%r625, %r431, %r625, %p217;
	selp.f64 	%fd235, %fd161, %fd235, %p217;
	bra.uni 	$L__BB11_135;
$L__BB11_71:
	mov.u32 	%r82, %tid.x;
	mul.wide.u32 	%rd29, %r82, 16;
	add.s64 	%rd14, %rd11, %rd29;
	// begin inline asm
	ld.global.nc.u64 %rd13, [%rd14];
	// end inline asm
	add.s64 	%rd16, %rd14, 8;
	// begin inline asm
	ld.global.nc.u64 %rd15, [%rd16];
	// end inline asm
	mov.b64 	%fd227, %rd15;
	add.s64 	%rd18, %rd14, 4096;
	// begin inline asm
	ld.global.nc.u64 %rd17, [%rd18];
	// end inline asm
	add.s64 	%rd20, %rd14, 4104;
	// begin inline asm
	ld.global.nc.u64 %rd19, [%rd20];
	// end inline asm
	cvt.u32.u64 	%r83, %rd17;
	mov.b64 	%fd68, %rd19;
	add.s64 	%rd22, %rd14, 8192;
	// begin inline asm
	ld.global.nc.u64 %rd21, [%rd22];
	// end inline asm
	add.s64 	%rd24, %rd14, 8200;
	// begin inline asm
	ld.global.nc.u64 %rd23, [%rd24];
	// end inline asm
	cvt.u32.u64 	%r84, %rd21;
	mov.b64 	%fd69, %rd23;
	add.s64 	%rd26, %rd14, 12288;
	// begin inline asm
	ld.global.nc.u64 %rd25, [%rd26];
	// end inline asm
	add.s64 	%rd28, %rd14, 12296;
	// begin inline asm
	ld.global.nc.u64 %rd27, [%rd28];
	// end inline asm
	cvt.u32.u64 	%r85, %rd25;
	mov.b64 	%fd70, %rd27;
	setp.lt.f64 	%p3, %fd68, %fd227;
	@%p3 bra 	$L__BB11_73;
	cvt.u32.u64 	%r617, %rd13;
	setp.neu.f64 	%p4, %fd227, %fd68;
	setp.ge.s32 	%p5, %r83, %r617;
	or.pred  	%p6, %p4, %p5;
	@%p6 bra 	$L__BB11_74;
$L__BB11_73:
	mov.u32 	%r617, %r83;
	mov.f64 	%fd227, %fd68;
$L__BB11_74:
	setp.gt.f64 	%p7, %fd227, %fd69;
	@%p7 bra 	$L__BB11_76;
	setp.neu.f64 	%p8, %fd227, %fd69;
	setp.ge.s32 	%p9, %r84, %r617;
	or.pred  	%p10, %p8, %p9;
	@%p10 bra 	$L__BB11_77;
$L__BB11_76:
	mov.u32 	%r617, %r84;
	mov.f64 	%fd227, %fd69;
$L__BB11_77:
	setp.gt.f64 	%p11, %fd227, %fd70;
	@%p11 bra 	$L__BB11_79;
	setp.neu.f64 	%p12, %fd227, %fd70;
	setp.ge.s32 	%p13, %r85, %r617;
	or.pred  	%p14, %p12, %p13;
	@%p14 bra 	$L__BB11_80;
$L__BB11_79:
	mov.u32 	%r617, %r85;
	mov.f64 	%fd227, %fd70;
$L__BB11_80:
	setp.lt.u32 	%p15, %r162, 2048;
	mov.b32 	%r601, 1024;
	@%p15 bra 	$L__BB11_96;
	add.s32 	%r90, %r162, -1024;
	mov.b32 	%r601, 1024;
$L__BB11_82:
	mul.wide.s32 	%rd46, %r601, 16;
	add.s64 	%rd31, %rd14, %rd46;
	// begin inline asm
	ld.global.nc.u64 %rd30, [%rd31];
	// end inline asm
	add.s64 	%rd33, %rd31, 8;
	// begin inline asm
	ld.global.nc.u64 %rd32, [%rd33];
	// end inline asm
	cvt.u32.u64 	%r93, %rd30;
	mov.b64 	%fd75, %rd32;
	add.s64 	%rd35, %rd31, 4096;
	// begin inline asm
	ld.global.nc.u64 %rd34, [%rd35];
	// end inline asm
	add.s64 	%rd37, %rd31, 4104;
	// begin inline asm
	ld.global.nc.u64 %rd36, [%rd37];
	// end inline asm
	cvt.u32.u64 	%r94, %rd34;
	mov.b64 	%fd76, %rd36;
	add.s64 	%rd39, %rd31, 8192;
	// begin inline asm
	ld.global.nc.u64 %rd38, [%rd39];
	// end inline asm
	add.s64 	%rd41, %rd31, 8200;
	// begin inline asm
	ld.global.nc.u64 %rd40, [%rd41];
	// end inline asm
	cvt.u32.u64 	%r95, %rd38;
	mov.b64 	%fd77, %rd40;
	add.s64 	%rd43, %rd31, 12288;
	// begin inline asm
	ld.global.nc.u64 %rd42, [%rd43];
	// end inline asm
	add.s64 	%rd45, %rd31, 12296;
	// begin inline asm
	ld.global.nc.u64 %rd44, [%rd45];
	// end inline asm
	cvt.u32.u64 	%r96, %rd42;
	mov.b64 	%fd78, %rd44;
	setp.gt.f64 	%p16, %fd227, %fd75;
	@%p16 bra 	$L__BB11_84;
	setp.neu.f64 	%p17, %fd227, %fd75;
	setp.ge.s32 	%p18, %r93, %r617;
	or.pred  	%p19, %p17, %p18;
	@%p19 bra 	$L__BB11_85;
$L__BB11_84:
	mov.u32 	%r617, %r93;
	mov.f64 	%fd227, %fd75;
$L__BB11_85:
	setp.gt.f64 	%p20, %fd227, %fd76;
	@%p20 bra 	$L__BB11_87;
	setp.neu.f64 	%p21, %fd227, %fd76;
	setp.ge.s32 	%p22, %r94, %r617;
	or.pred  	%p23, %p21, %p22;
	@%p23 bra 	$L__BB11_88;
$L__BB11_87:
	mov.u32 	%r617, %r94;
	mov.f64 	%fd227, %fd76;
$L__BB11_88:
	setp.gt.f64 	%p24, %fd227, %fd77;
	@%p24 bra 	$L__BB11_90;
	setp.neu.f64 	%p25, %fd227, %fd77;
	setp.ge.s32 	%p26, %r95, %r617;
	or.pred  	%p27, %p25, %p26;
	@%p27 bra 	$L__BB11_91;
$L__BB11_90:
	mov.u32 	%r617, %r95;
	mov.f64 	%fd227, %fd77;
$L__BB11_91:
	setp.gt.f64 	%p28, %fd227, %fd78;
	@%p28 bra 	$L__BB11_93;
	setp.neu.f64 	%p29, %fd227, %fd78;
	setp.ge.s32 	%p30, %r96, %r617;
	or.pred  	%p31, %p29, %p30;
	@%p31 bra 	$L__BB11_94;
$L__BB11_93:
	mov.u32 	%r617, %r96;
	mov.f64 	%fd227, %fd78;
$L__BB11_94:
	sub.s32 	%r166, %r162, %r601;
	setp.lt.s32 	%p32, %r166, 1024;
	@%p32 bra 	$L__BB11_114;
	add.s32 	%r601, %r601, 1024;
	setp.le.s32 	%p33, %r601, %r90;
	@%p33 bra 	$L__BB11_82;
$L__BB11_96:
	setp.le.s32 	%p34, %r162, %r601;
	@%p34 bra 	$L__BB11_114;
	sub.s32 	%r104, %r162, %r601;
	setp.ge.s32 	%p35, %r82, %r104;
	@%p35 bra 	$L__BB11_114;
	not.b32 	%r168, %r82;
	add.s32 	%r169, %r162, %r168;
	sub.s32 	%r105, %r169, %r601;
	and.b32  	%r170, %r105, 768;
	setp.eq.s32 	%p36, %r170, 768;
	mov.u32 	%r607, %r82;
	@%p36 bra 	$L__BB11_103;
	add.s32 	%r603, %r82, %r601;
	shr.u32 	%r171, %r105, 8;
	add.s32 	%r172, %r171, 1;
	and.b32  	%r173, %r172, 3;
	neg.s32 	%r602, %r173;
	mov.u32 	%r607, %r82;
	mov.u32 	%r605, %r617;
	mov.f64 	%fd218, %fd227;
$L__BB11_100:
	.pragma "nounroll";
	mul.wide.u32 	%rd51, %r603, 16;
	add.s64 	%rd48, %rd11, %rd51;
	// begin inline asm
	ld.global.nc.u64 %rd47, [%rd48];
	// end inline asm
	add.s64 	%rd50, %rd48, 8;
	// begin inline asm
	ld.global.nc.u64 %rd49, [%rd50];
	// end inline asm
	cvt.u32.u64 	%r617, %rd47;
	mov.b64 	%fd227, %rd49;
	setp.gt.f64 	%p37, %fd218, %fd227;
	@%p37 bra 	$L__BB11_102;
	setp.eq.f64 	%p38, %fd218, %fd227;
	setp.lt.s32 	%p39, %r617, %r605;
	and.pred  	%p40, %p38, %p39;
	selp.b32 	%r617, %r617, %r605, %p40;
	selp.f64 	%fd227, %fd227, %fd218, %p40;
$L__BB11_102:
	add.s32 	%r607, %r607, 256;
	add.s32 	%r603, %r603, 256;
	add.s32 	%r602, %r602, 1;
	setp.ne.s32 	%p41, %r602, 0;
	mov.u32 	%r605, %r617;
	mov.f64 	%fd218, %fd227;
	@%p41 bra 	$L__BB11_100;
$L__BB11_103:
	setp.lt.u32 	%p42, %r105, 768;
	@%p42 bra 	$L__BB11_114;
	cvt.u64.u32 	%rd52, %r607;
	cvt.u64.u32 	%rd53, %r601;
	add.s64 	%rd54, %rd52, %rd53;
	shl.b64 	%rd55, %rd54, 4;
	add.s64 	%rd56, %rd55, %rd11;
	add.s64 	%rd132, %rd56, 12296;
	add.s32 	%r610, %r607, %r601;
$L__BB11_105:
	mul.wide.u32 	%rd61, %r610, 16;
	add.s64 	%rd58, %rd11, %rd61;
	// begin inline asm
	ld.global.nc.u64 %rd57, [%rd58];
	// end inline asm
	add.s64 	%rd60, %rd58, 8;
	// begin inline asm
	ld.global.nc.u64 %rd59, [%rd60];
	// end inline asm
	cvt.u32.u64 	%r613, %rd57;
	mov.b64 	%fd223, %rd59;
	setp.gt.f64 	%p43, %fd227, %fd223;
	@%p43 bra 	$L__BB11_107;
	setp.eq.f64 	%p44, %fd227, %fd223;
	setp.lt.s32 	%p45, %r613, %r617;
	and.pred  	%p46, %p44, %p45;
	selp.b32 	%r613, %r613, %r617, %p46;
	selp.f64 	%fd223, %fd223, %fd227, %p46;
$L__BB11_107:
	add.s64 	%rd63, %rd132, -8200;
	// begin inline asm
	ld.global.nc.u64 %rd62, [%rd63];
	// end inline asm
	add.s64 	%rd65, %rd132, -8192;
	// begin inline asm
	ld.global.nc.u64 %rd64, [%rd65];
	// end inline asm
	cvt.u32.u64 	%r614, %rd62;
	mov.b64 	%fd224, %rd64;
	setp.gt.f64 	%p47, %fd223, %fd224;
	@%p47 bra 	$L__BB11_109;
	setp.eq.f64 	%p48, %fd223, %fd224;
	setp.lt.s32 	%p49, %r614, %r613;
	and.pred  	%p50, %p48, %p49;
	selp.b32 	%r614, %r614, %r613, %p50;
	selp.f64 	%fd224, %fd224, %fd223, %p50;
$L__BB11_109:
	add.s64 	%rd67, %rd132, -4104;
	// begin inline asm
	ld.global.nc.u64 %rd66, [%rd67];
	// end inline asm
	add.s64 	%rd69, %rd132, -4096;
	// begin inline asm
	ld.global.nc.u64 %rd68, [%rd69];
	// end inline asm
	cvt.u32.u64 	%r615, %rd66;
	mov.b64 	%fd225, %rd68;
	setp.gt.f64 	%p51, %fd224, %fd225;
	@%p51 bra 	$L__BB11_111;
	setp.eq.f64 	%p52, %fd224, %fd225;
	setp.lt.s32 	%p53, %r615, %r614;
	and.pred  	%p54, %p52, %p53;
	selp.b32 	%r615, %r615, %r614, %p54;
	selp.f64 	%fd225, %fd225, %fd224, %p54;
$L__BB11_111:
	add.s64 	%rd71, %rd132, -8;
	// begin inline asm
	ld.global.nc.u64 %rd70, [%rd71];
	// end inline asm
	// begin inline asm
	ld.global.nc.u64 %rd72, [%rd132];
	// end inline asm
	cvt.u32.u64 	%r617, %rd70;
	mov.b64 	%fd227, %rd72;
	setp.gt.f64 	%p55, %fd225, %fd227;
	@%p55 bra 	$L__BB11_113;
	setp.eq.f64 	%p56, %fd225, %fd227;
	setp.lt.s32 	%p57, %r617, %r615;
	and.pred  	%p58, %p56, %p57;
	selp.b32 	%r617, %r617, %r615, %p58;
	selp.f64 	%fd227, %fd227, %fd225, %p58;
$L__BB11_113:
	add.s32 	%r607, %r607, 1024;
	add.s64 	%rd132, %rd132, 16384;
	add.s32 	%r610, %r610, 1024;
	setp.lt.s32 	%p59, %r607, %r104;
	@%p59 bra 	$L__BB11_105;
$L__BB11_114:
	// begin inline asm
	mov.u32 %r174, %laneid;
	// end inline asm
	mov.b32 	%r192, 1;
	mov.b32 	%r193, 31;
	mov.b32 	%r194, -1;
	// begin inline asm
	shfl.sync.down.b32 %r175, %r617, %r192, %r193, %r194;
	// end inline asm
	// begin inline asm
	shfl.sync.down.b32 %r180, %r181, %r192, %r193, %r194;
	// end inline asm
	mov.b64 	%rd74, %fd227;
	mov.b64 	{%r186, %r191}, %rd74;
	// begin inline asm
	shfl.sync.down.b32 %r185, %r186, %r192, %r193, %r194;
	// end inline asm
	// begin inline asm
	shfl.sync.down.b32 %r190, %r191, %r192, %r193, %r194;
	// end inline asm
	mov.b64 	%rd75, {%r185, %r190};
	mov.b64 	%fd104, %rd75;
	setp.gt.s32 	%p60, %r174, 30;
	mov.u32 	%r618, %r617;
	mov.f64 	%fd228, %fd227;
	@%p60 bra 	$L__BB11_117;
	setp.gt.f64 	%p61, %fd227, %fd104;
	mov.u32 	%r618, %r175;
	mov.f64 	%fd228, %fd104;
	@%p61 bra 	$L__BB11_117;
	setp.eq.f64 	%p62, %fd227, %fd104;
	setp.lt.s32 	%p63, %r175, %r617;
	and.pred  	%p64, %p62, %p63;
	selp.b32 	%r618, %r175, %r617, %p64;
	selp.f64 	%fd228, %fd104, %fd227, %p64;
$L__BB11_117:
	mov.b32 	%r212, 2;
	mov.b32 	%r213, 31;
	mov.b32 	%r214, -1;
	// begin inline asm
	shfl.sync.down.b32 %r195, %r618, %r212, %r213, %r214;
	// end inline asm
	// begin inline asm
	shfl.sync.down.b32 %r200, %r201, %r212, %r213, %r214;
	// end inline asm
	mov.b64 	%rd76, %fd228;
	mov.b64 	{%r206, %r211}, %rd76;
	// begin inline asm
	shfl.sync.down.b32 %r205, %r206, %r212, %r213, %r214;
	// end inline asm
	// begin inline asm
	shfl.sync.down.b32 %r210, %r211, %r212, %r213, %r214;
	// end inline asm
	mov.b64 	%rd77, {%r205, %r210};
	mov.b64 	%fd107, %rd77;
	setp.gt.s32 	%p65, %r174, 29;
	mov.u32 	%r619, %r618;
	mov.f64 	%fd229, %fd228;
	@%p65 bra 	$L__BB11_120;
	setp.gt.f64 	%p66, %fd228, %fd107;
	mov.u32 	%r619, %r195;
	mov.f64 	%fd229, %fd107;
	@%p66 bra 	$L__BB11_120;
	setp.eq.f64 	%p67, %fd228, %fd107;
	setp.lt.s32 	%p68, %r195, %r618;
	and.pred  	%p69, %p67, %p68;
	selp.b32 	%r619, %r195, %r618, %p69;
	selp.f64 	%fd229, %fd107, %fd228, %p69;
$L__BB11_120:
	mov.b32 	%r232, 4;
	mov.b32 	%r233, 31;
	mov.b32 	%r234, -1;
	// begin inline asm
	shfl.sync.down.b32 %r215, %r619, %r232, %r233, %r234;
	// end inline asm
	// begin inline asm
	shfl.sync.down.b32 %r220, %r221, %r232, %r233, %r234;
	// end inline asm
	mov.b64 	%rd78, %fd229;
	mov.b64 	{%r226, %r231}, %rd78;
	// begin inline asm
	shfl.sync.down.b32 %r225, %r226, %r232, %r233, %r234;
	// end inline asm
	// begin inline asm
	shfl.sync.down.b32 %r230, %r231, %r232, %r233, %r234;
	// end inline asm
	mov.b64 	%rd79, {%r225, %r230};
	mov.b64 	%fd110, %rd79;
	setp.gt.s32 	%p70, %r174, 27;
	mov.u32 	%r620, %r619;
	mov.f64 	%fd230, %fd229;
	@%p70 bra 	$L__BB11_123;
	setp.gt.f64 	%p71, %fd229, %fd110;
	mov.u32 	%r620, %r215;
	mov.f64 	%fd230, %fd110;
	@%p71 bra 	$L__BB11_123;
	setp.eq.f64 	%p72, %fd229, %fd110;
	setp.lt.s32 	%p73, %r215, %r619;
	and.pred  	%p74, %p72, %p73;
	selp.b32 	%r620, %r215, %r619, %p74;
	selp.f64 	%fd230, %fd110, %fd229, %p74;
$L__BB11_123:
	mov.b32 	%r252, 8;
	mov.b32 	%r253, 31;
	mov.b32 	%r254, -1;
	// begin inline asm
	shfl.sync.down.b32 %r235, %r620, %r252, %r253, %r254;
	// end inline asm
	// begin inline asm
	shfl.sync.down.b32 %r240, %r241, %r252, %r253, %r254;
	// end inline asm
	mov.b64 	%rd80, %fd230;
	mov.b64 	{%r246, %r251}, %rd80;
	// begin inline asm
	shfl.sync.down.b32 %r245, %r246, %r252, %r253, %r254;
	// end inline asm
	// begin inline asm
	shfl.sync.down.b32 %r250, %r251, %r252, %r253, %r254;
	// end inline asm
	mov.b64 	%rd81, {%r245, %r250};
	mov.b64 	%fd113, %rd81;
	setp.gt.s32 	%p75, %r174, 23;
	mov.u32 	%r625, %r620;
	mov.f64 	%fd235, %fd230;
	@%p75 bra 	$L__BB11_126;
	setp.gt.f64 	%p76, %fd230, %fd113;
	mov.u32 	%r625, %r235;
	mov.f64 	%fd235, %fd113;
	@%p76 bra 	$L__BB11_126;
	setp.eq.f64 	%p77, %fd230, %fd113;
	setp.lt.s32 	%p78, %r235, %r620;
	and.pred  	%p79, %p77, %p78;
	selp.b32 	%r625, %r235, %r620, %p79;
	selp.f64 	%fd235, %fd113, %fd230, %p79;
$L__BB11_126:
	mov.b32 	%r272, 16;
	mov.b32 	%r273, 31;
	mov.b32 	%r274, -1;
	// begin inline asm
	shfl.sync.down.b32 %r622, %r625, %r272, %r273, %r274;
	// end inline asm
	// begin inline asm
	shfl.sync.down.b32 %r260, %r261, %r272, %r273, %r274;
	// end inline asm
	mov.b64 	%rd82, %fd235;
	mov.b64 	{%r266, %r271}, %rd82;
	// begin inline asm
	shfl.sync.down.b32 %r265, %r266, %r272, %r273, %r274;
	// end inline asm
	// begin inline asm
	shfl.sync.down.b32 %r270, %r271, %r272, %r273, %r274;
	// end inline asm
	mov.b64 	%rd83, {%r265, %r270};
	mov.b64 	%fd232, %rd83;
	setp.gt.s32 	%p80, %r174, 15;
	@%p80 bra 	$L__BB11_131;
	setp.gt.f64 	%p81, %fd235, %fd232;
	@%p81 bra 	$L__BB11_129;
	setp.eq.f64 	%p82, %fd235, %fd232;
	setp.lt.s32 	%p83, %r622, %r625;
	and.pred  	%p84, %p82, %p83;
	selp.b32 	%r622, %r622, %r625, %p84;
	selp.f64 	%fd232, %fd232, %fd235, %p84;
$L__BB11_129:
	setp.ne.s32 	%p85, %r174, 0;
	mov.f64 	%fd235, %fd232;
	mov.u32 	%r625, %r622;
	@%p85 bra 	$L__BB11_131;
	shr.u32 	%r275, %r82, 1;
	and.b32  	%r276, %r275, 496;
	mov.u32 	%r277, _ZZN3cub18CUB_300001_SM_10006detail6reduce28DeviceReduceSingleTileKernelINS2_10policy_hubINS0_12KeyValuePairIidEEiNS0_6ArgMinEE10Policy1000EPS6_SA_iS7_NS2_20empty_problem_init_tIS6_EES6_N4cuda3std3__410__identityEEEvT0_T1_T2_T3_T4_T6_E12temp_storage;
	add.s32 	%r278, %r277, %r276;
	st.shared.u32 	[%r278+8], %r622;
	st.shared.f64 	[%r278+16], %fd232;
$L__BB11_131:
	bar.sync 	0;
	setp.ne.s32 	%p86, %r82, 0;
	@%p86 bra 	$L__BB11_135;
	ld.shared.u32 	%r624, [_ZZN3cub18CUB_300001_SM_10006detail6reduce28DeviceReduceSingleTileKernelINS2_10policy_hubINS0_12KeyValuePairIidEEiNS0_6ArgMinEE10Policy1000EPS6_SA_iS7_NS2_20empty_problem_init_tIS6_EES6_N4cuda3std3__410__identityEEEvT0_T1_T2_T3_T4_T6_E12temp_storage+24];
	ld.shared.f64 	%fd234, [_ZZN3cub18CUB_300001_SM_10006detail6reduce28DeviceReduceSingleTileKernelINS2_10policy_hubINS0_12KeyValuePairIidEEiNS0_6ArgMinEE10Policy1000EPS6_SA_iS7_NS2_20empty_problem_init_tIS6_EES6_N4cuda3std3__410__identityEEEvT0_T1_T2_T3_T4_T6_E12temp_storage+32];
	setp.lt.f64 	%p87, %fd234, %fd235;
	@%p87 bra 	$L__BB11_134;
	setp.eq.f64 	%p88, %fd235, %fd234;
	setp.lt.s32 	%p89, %r624, %r625;
	and.pred  	%p90, %p88, %p89;
	selp.b32 	%r624, %r624, %r625, %p90;
	selp.f64 	%fd234, %fd234, %fd235, %p90;
$L__BB11_134:
	ld.shared.u32 	%r279, [_ZZN3cub18CUB_300001_SM_10006detail6reduce28DeviceReduceSingleTileKernelINS2_10policy_hubINS0_12KeyValuePairIidEEiNS0_6ArgMinEE10Policy1000EPS6_SA_iS7_NS2_20empty_problem_init_tIS6_EES6_N4cuda3std3__410__identityEEEvT0_T1_T2_T3_T4_T6_E12temp_storage+40];
	ld.shared.f64 	%fd127, [_ZZN3cub18CUB_300001_SM_10006detail6reduce28DeviceReduceSingleTileKernelINS2_10policy_hubINS0_12KeyValuePairIidEEiNS0_6ArgMinEE10Policy1000EPS6_SA_iS7_NS2_20empty_problem_init_tIS6_EES6_N4cuda3std3__410__identityEEEvT0_T1_T2_T3_T4_T6_E12temp_storage+48];
	setp.lt.f64 	%p91, %fd127, %fd234;
	setp.eq.f64 	%p92, %fd234, %fd127;
	setp.lt.s32 	%p93, %r279, %r624;
	and.pred  	%p94, %p92, %p93;
	or.pred  	%p95, %p91, %p94;
	selp.b32 	%r281, %r279, %r624, %p95;
	selp.f64 	%fd129, %fd127, %fd234, %p95;
	ld.shared.u32 	%r283, [_ZZN3cub18CUB_300001_SM_10006detail6reduce28DeviceReduceSingleTileKernelINS2_10policy_hubINS0_12KeyValuePairIidEEiNS0_6ArgMinEE10Policy1000EPS6_SA_iS7_NS2_20empty_problem_init_tIS6_EES6_N4cuda3std3__410__identityEEEvT0_T1_T2_T3_T4_T6_E12temp_storage+56];
	ld.shared.f64 	%fd131, [_ZZN3cub18CUB_300001_SM_10006detail6reduce28DeviceReduceSingleTileKernelINS2_10policy_hubINS0_12KeyValuePairIidEEiNS0_6ArgMinEE10Policy1000EPS6_SA_iS7_NS2_20empty_problem_init_tIS6_EES6_N4cuda3std3__410__identityEEEvT0_T1_T2_T3_T4_T6_E12temp_storage+64];
	setp.lt.f64 	%p96, %fd131, %fd129;
	setp.eq.f64 	%p97, %fd129, %fd131;
	setp.lt.s32 	%p98, %r283, %r281;
	and.pred  	%p99, %p97, %p98;
	or.pred  	%p100, %p96, %p99;
	selp.b32 	%r285, %r283, %r281, %p100;
	selp.f64 	%fd133, %fd131, %fd129, %p100;
	ld.shared.u32 	%r287, [_ZZN3cub18CUB_300001_SM_10006detail6reduce28DeviceReduceSingleTileKernelINS2_10policy_hubINS0_12KeyValuePairIidEEiNS0_6ArgMinEE10Policy1000EPS6_SA_iS7_NS2_20empty_problem_init_tIS6_EES6_N4cuda3std3__410__identityEEEvT0_T1_T2_T3_T4_T6_E12temp_storage+72];
	ld.shared.f64 	%fd135, [_ZZN3cub18CUB_300001_SM_10006detail6reduce28DeviceReduceSingleTileKernelINS2_10policy_hubINS0_12KeyValuePairIidEEiNS0_6ArgMinEE10Policy1000EPS6_SA_iS7_NS2_20empty_problem_init_tIS6_EES6_N4cuda3std3__410__identityEEEvT0_T1_T2_T3_T4_T6_E12temp_storage+80];
	setp.lt.f64 	%p101, %fd135, %fd133;
	setp.eq.f64 	%p102, %fd133, %fd135;
	setp.lt.s32 	%p103, %r287, %r285;
	and.pred  	%p104, %p102, %p103;
	or.pred  	%p105, %p101, %p104;
	selp.b32 	%r289, %r287, %r285, %p105;
	selp.f64 	%fd137, %fd135, %fd133, %p105;
	ld.shared.u32 	%r291, [_ZZN3cub18CUB_300001_SM_10006detail6reduce28DeviceReduceSingleTileKernelINS2_10policy_hubINS0_12KeyValuePairIidEEiNS0_6ArgMinEE10Policy1000EPS6_SA_iS7_NS2_20empty_problem_init_tIS6_EES6_N4cuda3std3__410__identityEEEvT0_T1_T2_T3_T4_T6_E12temp_storage+88];
	ld.shared.f64 	%fd139, [_ZZN3cub18CUB_300001_SM_10006detail6reduce28DeviceReduceSingleTileKernelINS2_10policy_hubINS0_12KeyValuePairIidEEiNS0_6ArgMinEE10Policy1000EPS6_SA_iS7_NS2_20empty_problem_init_tIS6_EES6_N4cuda3std3__410__identityEEEvT0_T1_T2_T3_T4_T6_E12temp_storage+96];
	setp.lt.f64 	%p106, %fd139, %fd137;
	setp.eq.f64 	%p107, %fd137, %fd139;
	setp.lt.s32 	%p108, %r291, %r289;
	and.pred  	%p109, %p107, %p108;
	or.pred  	%p110, %p106, %p109;
	selp.b32 	%r293, %r291, %r289, %p110;
	selp.f64 	%fd141, %fd139, %fd137, %p110;
	ld.shared.u32 	%r295, [_ZZN3cub18CUB_300001_SM_10006detail6reduce28DeviceReduceSingleTileKernelINS2_10policy_hubINS0_12KeyValuePairIidEEiNS0_6ArgMinEE10Policy1000EPS6_SA_iS7_NS2_20empty_problem_init_tIS6_EES6_N4cuda3std3__410__identityEEEvT0_T1_T2_T3_T4_T6_E12temp_storage+104];
	ld.shared.f64 	%fd143, [_ZZN3cub18CUB_300001_SM_10006detail6reduce28DeviceReduceSingleTileKernelINS2_10policy_hubINS0_12KeyValuePairIidEEiNS0_6ArgMinEE10Policy1000EPS6_SA_iS7_NS2_20empty_problem_init_tIS6_EES6_N4cuda3std3__410__identityEEEvT0_T1_T2_T3_T4_T6_E12temp_storage+112];
	setp.lt.f64 	%p111, %fd143, %fd141;
	setp.eq.f64 	%p112, %fd141, %fd143;
	setp.lt.s32 	%p113, %r295, %r293;
	and.pred  	%p114, %p112, %p113;
	or.pred  	%p115, %p111, %p114;
	selp.b32 	%r297, %r295, %r293, %p115;
	selp.f64 	%fd145, %fd143, %fd141, %p115;
	ld.shared.u32 	%r299, [_ZZN3cub18CUB_300001_SM_10006detail6reduce28DeviceReduceSingleTileKernelINS2_10policy_hubINS0_12KeyValuePairIidEEiNS0_6ArgMinEE10Policy1000EPS6_SA_iS7_NS2_20empty_problem_init_tIS6_EES6_N4cuda3std3__410__identityEEEvT0_T1_T2_T3_T4_T6_E12temp_storage+120];
	ld.shared.f64 	%fd147, [_ZZN3cub18CUB_300001_SM_10006detail6reduce28DeviceReduceSingleTileKernelINS2_10policy_hubINS0_12KeyValuePairIidEEiNS0_6ArgMinEE10Policy1000EPS6_SA_iS7_NS2_20empty_problem_init_tIS6_EES6_N4cuda3std3__410__identityEEEvT0_T1_T2_T3_T4_T6_E12temp_storage+128];
	setp.lt.f64 	%p116, %fd147, %fd145;
	setp.eq.f64 	%p117, %fd145, %fd147;
	setp.lt.s32 	%p118, %r299, %r297;
	and.pred  	%p119, %p117, %p118;
	or.pred  	%p120, %p116, %p119;
	selp.b32 	%r625, %r299, %r297, %p120;
	selp.f64 	%fd235, %fd147, %fd145, %p120;
$L__BB11_135:
	mov.u32 	%r560, %tid.x;
	setp.ne.s32 	%p279, %r560, 0;
	@%p279 bra 	$L__BB11_137;
	st.global.u32 	[%rd1], %r625;
	st.global.f64 	[%rd1+8], %fd235;
$L__BB11_137:
	ret;

}
.func  (.param .align 16 .b8 func_retval0[16]) __internal_trig_reduction_slowpathd(
	.param .b64 __internal_trig_reduction_slowpathd_param_0
)
{
	.local .align 8 .b8 	__local_depot12[40];
	.reg .b64 	%SP;
	.reg .b64 	%SPL;
	.reg .pred 	%p<10>;
	.reg .b32 	%r<47>;
	.reg .b64 	%rd<74>;
	.reg .b64 	%fd<5>;

	mov.u64 	%SPL, __local_depot12;
	ld.param.f64 	%fd4, [__internal_trig_reduction_slowpathd_param_0];
	add.u64 	%rd1, %SPL, 0;
	{
	.reg .b32 %temp; 
	mov.b64 	{%temp, %r1}, %fd4;
	}
	shr.u32 	%r2, %r1, 20;
	and.b32  	%r3, %r2, 2047;
	setp.eq.s32 	%p1, %r3, 2047;
	mov.b32 	%r46, 0;
	@%p1 bra 	$L__BB12_9;
	add.s32 	%r20, %r3, -1024;
	mov.b64 	%rd20, %fd4;
	shl.b64 	%rd2, %rd20, 11;
	shr.u32 	%r4, %r20, 6;
	sub.s32 	%r45, 15, %r4;
	sub.s32 	%r21, 19, %r4;
	setp.lt.u32 	%p2, %r20, 128;
	selp.b32 	%r6, 18, %r21, %p2;
	setp.ge.s32 	%p3, %r45, %r6;
	mov.b64 	%rd70, 0;
	@%p3 bra 	$L__BB12_4;
	add.s32 	%r23, %r6, %r4;
	neg.s32 	%r43, %r23;
	or.b64  	%rd3, %rd2, -9223372036854775808;
	mov.b64 	%rd70, 0;
	mov.b32 	%r42, 0;
	mov.u64 	%rd25, __cudart_i2opi_d;
	mov.u32 	%r44, %r45;
$L__BB12_3:
	.pragma "nounroll";
	mul.wide.s32 	%rd22, %r42, 8;
	add.s64 	%rd23, %rd1, %rd22;
	mul.wide.s32 	%rd24, %r44, 8;
	add.s64 	%rd26, %rd25, %rd24;
	ld.global.nc.u64 	%rd27, [%rd26];
	{
	.reg .u32 %r0, %r1, %r2, %r3, %alo, %ahi, %blo, %bhi, %clo, %chi;
	mov.b64 	{%alo,%ahi}, %rd27;
	mov.b64 	{%blo,%bhi}, %rd3;
	mov.b64 	{%clo,%chi}, %rd70;
	mad.lo.cc.u32 	%r0, %alo, %blo, %clo;
	madc.hi.cc.u32 	%r1, %alo, %blo, %chi;
	madc.hi.u32 	%r2, %alo, %bhi, 0;
	mad.lo.cc.u32 	%r1, %alo, %bhi, %r1;
	madc.hi.cc.u32 	%r2, %ahi, %blo, %r2;
	madc.hi.u32 	%r3, %ahi, %bhi, 0;
	mad.lo.cc.u32 	%r1, %ahi, %blo, %r1;
	madc.lo.cc.u32 	%r2, %ahi, %bhi, %r2;
	addc.u32 	%r3, %r3, 0;
	mov.b64 	%rd28, {%r0,%r1};
	mov.b64 	%rd70, {%r2,%r3};
	}
	st.local.u64 	[%rd23], %rd28;
	add.s32 	%r44, %r44, 1;
	add.s32 	%r43, %r43, 1;
	add.s32 	%r42, %r42, 1;
	setp.ne.s32 	%p4, %r43, -15;
	mov.u32 	%r45, %r6;
	@%p4 bra 	$L__BB12_3;
$L__BB12_4:
	cvt.s64.s32 	%rd29, %r45;
	cvt.u64.u32 	%rd30, %r4;
	add.s64 	%rd31, %rd30, %rd29;
	shl.b64 	%rd32, %rd31, 3;
	add.s64 	%rd33, %rd1, %rd32;
	st.local.u64 	[%rd33+-120], %rd70;
	and.b32  	%r15, %r2, 63;
	ld.local.u64 	%rd72, [%rd1+16];
	ld.local.u64 	%rd71, [%rd1+24];
	setp.eq.s32 	%p5, %r15, 0;
	@%p5 bra 	$L__BB12_6;
	shl.b64 	%rd34, %rd71, %r15;
	shr.u64 	%rd35, %rd72, 1;
	xor.b32  	%r24, %r15, 63;
	shr.u64 	%rd36, %rd35, %r24;
	or.b64  	%rd71, %rd34, %rd36;
	ld.local.u64 	%rd37, [%rd1+8];
	shl.b64 	%rd38, %rd72, %r15;
	shr.u64 	%rd39, %rd37, 1;
	shr.u64 	%rd40, %rd39, %r24;
	or.b64  	%rd72, %rd38, %rd40;
$L__BB12_6:
	and.b32  	%r25, %r1, -2147483648;
	shr.u64 	%rd41, %rd71, 62;
	cvt.u32.u64 	%r26, %rd41;
	mov.b64 	{%r27, %r28}, %rd71;
	mov.b64 	{%r29, %r30}, %rd72;
	shf.l.wrap.b32 	%r31, %r30, %r27, 2;
	shf.l.wrap.b32 	%r32, %r27, %r28, 2;
	mov.b64 	%rd42, {%r31, %r32};
	shl.b64 	%rd43, %rd72, 2;
	shr.u64 	%rd44, %rd42, 63;
	cvt.u32.u64 	%r33, %rd44;
	add.s32 	%r34, %r33, %r26;
	setp.eq.s32 	%p6, %r25, 0;
	neg.s32 	%r35, %r34;
	selp.b32 	%r46, %r34, %r35, %p6;
	setp.gt.s64 	%p7, %rd42, -1;
	mov.b64 	%rd45, 0;
	{
	.reg .u32 %r0, %r1, %r2, %r3, %a0, %a1, %a2, %a3, %b0, %b1, %b2, %b3;
	mov.b64 	{%a0,%a1}, %rd45;
	mov.b64 	{%a2,%a3}, %rd45;
	mov.b64 	{%b0,%b1}, %rd43;
	mov.b64 	{%b2,%b3}, %rd42;
	sub.cc.u32 	%r0, %a0, %b0;
	subc.cc.u32 	%r1, %a1, %b1;
	subc.cc.u32 	%r2, %a2, %b2;
	subc.u32 	%r3, %a3, %b3;
	mov.b64 	%rd46, {%r0,%r1};
	mov.b64 	%rd47, {%r2,%r3};
	}
	xor.b32  	%r36, %r25, -2147483648;
	selp.b64 	%rd73, %rd42, %rd47, %p7;
	selp.b64 	%rd14, %rd43, %rd46, %p7;
	selp.b32 	%r17, %r25, %r36, %p7;
	clz.b64 	%r37, %rd73;
	cvt.u64.u32 	%rd15, %r37;
	setp.eq.s32 	%p8, %r37, 0;
	@%p8 bra 	$L__BB12_8;
	cvt.u32.u64 	%r38, %rd15;
	and.b32  	%r39, %r38, 63;
	shl.b64 	%rd48, %rd73, %r39;
	shr.u64 	%rd49, %rd14, 1;
	not.b32 	%r40, %r38;
	and.b32  	%r41, %r40, 63;
	shr.u64 	%rd50, %rd49, %r41;
	or.b64  	%rd73, %rd48, %rd50;
$L__BB12_8:
	mov.b64 	%rd51, -3958705157555305931;
	{
	.reg .u32 %r0, %r1, %r2, %r3, %alo, %ahi, %blo, %bhi;
	mov.b64 	{%alo,%ahi}, %rd73;
	mov.b64 	{%blo,%bhi}, %rd51;
	mul.lo.u32 	%r0, %alo, %blo;
	mul.hi.u32 	%r1, %alo, %blo;
	mad.lo.cc.u32 	%r1, %alo, %bhi, %r1;
	madc.hi.u32 	%r2, %alo, %bhi, 0;
	mad.lo.cc.u32 	%r1, %ahi, %blo, %r1;
	madc.hi.cc.u32 	%r2, %ahi, %blo, %r2;
	madc.hi.u32 	%r3, %ahi, %bhi, 0;
	mad.lo.cc.u32 	%r2, %ahi, %bhi, %r2;
	addc.u32 	%r3, %r3, 0;
	mov.b64 	%rd52, {%r0,%r1};
	mov.b64 	%rd53, {%r2,%r3};
	}
	setp.gt.s64 	%p9, %rd53, 0;
	{
	.reg .u32 %r0, %r1, %r2, %r3, %a0, %a1, %a2, %a3, %b0, %b1, %b2, %b3;
	mov.b64 	{%a0,%a1}, %rd52;
	mov.b64 	{%a2,%a3}, %rd53;
	mov.b64 	{%b0,%b1}, %rd52;
	mov.b64 	{%b2,%b3}, %rd53;
	add.cc.u32 	%r0, %a0, %b0;
	addc.cc.u32 	%r1, %a1, %b1;
	addc.cc.u32 	%r2, %a2, %b2;
	addc.u32 	%r3, %a3, %b3;
	mov.b64 	%rd54, {%r0,%r1};
	mov.b64 	%rd55, {%r2,%r3};
	}
	selp.b64 	%rd56, %rd55, %rd53, %p9;
	selp.s64 	%rd57, -1, 0, %p9;
	sub.s64 	%rd58, %rd57, %rd15;
	cvt.u64.u32 	%rd59, %r17;
	shl.b64 	%rd60, %rd59, 32;
	add.s64 	%rd61, %rd56, 1;
	shr.u64 	%rd62, %rd61, 10;
	add.s64 	%rd63, %rd62, 1;
	shr.u64 	%rd64, %rd63, 1;
	shl.b64 	%rd65, %rd58, 52;
	add.s64 	%rd66, %rd65, %rd64;
	add.s64 	%rd67, %rd66, 4602678819172646912;
	or.b64  	%rd68, %rd67, %rd60;
	mov.b64 	%fd4, %rd68;
$L__BB12_9:
	st.param.f64 	[func_retval0], %fd4;
	st.param.b32 	[func_retval0+8], %r46;
	ret;

}
.func  (.param .b64 func_retval0) __internal_accurate_pow(
	.param .b64 __internal_accurate_pow_param_0
)
{
	.reg .pred 	%p<8>;
	.reg .b32 	%r<49>;
	.reg .b32 	%f<3>;
	.reg .b64 	%fd<109>;

	ld.param.f64 	%fd10, [__internal_accurate_pow_param_0];
	{
	.reg .b32 %temp; 
	mov.b64 	{%temp, %r46}, %fd10;
	}
	{
	.reg .b32 %temp; 
	mov.b64 	{%r45, %temp}, %fd10;
	}
	shr.u32 	%r47, %r46, 20;
	setp.gt.u32 	%p1, %r46, 1048575;
	@%p1 bra 	$L__BB13_2;
	mul.f64 	%fd11, %fd10, 0d4350000000000000;
	{
	.reg .b32 %temp; 
	mov.b64 	{%temp, %r46}, %fd11;
	}
	{
	.reg .b32 %temp; 
	mov.b64 	{%r45, %temp}, %fd11;
	}
	shr.u32 	%r16, %r46, 20;
	add.s32 	%r47, %r16, -54;
$L__BB13_2:
	add.s32 	%r48, %r47, -1023;
	and.b32  	%r17, %r46, -2146435073;
	or.b32  	%r18, %r17, 1072693248;
	mov.b64 	%fd107, {%r45, %r18};
	setp.lt.u32 	%p2, %r18, 1073127583;
	@%p2 bra 	$L__BB13_4;
	{
	.reg .b32 %temp; 
	mov.b64 	{%r19, %temp}, %fd107;
	}
	{
	.reg .b32 %temp; 
	mov.b64 	{%temp, %r20}, %fd107;
	}
	add.s32 	%r21, %r20, -1048576;
	mov.b64 	%fd107, {%r19, %r21};
	add.s32 	%r48, %r47, -1022;
$L__BB13_4:
	add.f64 	%fd12, %fd107, 0dBFF0000000000000;
	add.f64 	%fd13, %fd107, 0d3FF0000000000000;
	rcp.approx.ftz.f64 	%fd14, %fd13;
	neg.f64 	%fd15, %fd13;
	fma.rn.f64 	%fd16, %fd15, %fd14, 0d3FF0000000000000;
	fma.rn.f64 	%fd17, %fd16, %fd16, %fd16;
	fma.rn.f64 	%fd18, %fd17, %fd14, %fd14;
	mul.f64 	%fd19, %fd12, %fd18;
	fma.rn.f64 	%fd20, %fd12, %fd18, %fd19;
	mul.f64 	%fd21, %fd20, %fd20;
	fma.rn.f64 	%fd22, %fd21, 0d3EB0F5FF7D2CAFE2, 0d3ED0F5D241AD3B5A;
	fma.rn.f64 	%fd23, %fd22, %fd21, 0d3EF3B20A75488A3F;
	fma.rn.f64 	%fd24, %fd23, %fd21, 0d3F1745CDE4FAECD5;
	fma.rn.f64 	%fd25, %fd24, %fd21, 0d3F3C71C7258A578B;
	fma.rn.f64 	%fd26, %fd25, %fd21, 0d3F6249249242B910;
	fma.rn.f64 	%fd27, %fd26, %fd21, 0d3F89999999999DFB;
	sub.f64 	%fd28, %fd12, %fd20;
	add.f64 	%fd29, %fd28, %fd28;
	neg.f64 	%fd30, %fd20;
	fma.rn.f64 	%fd31, %fd30, %fd12, %fd29;
	mul.f64 	%fd32, %fd18, %fd31;
	fma.rn.f64 	%fd33, %fd21, %fd27, 0d3FB5555555555555;
	mov.f64 	%fd34, 0d3FB5555555555555;
	sub.f64 	%fd35, %fd34, %fd33;
	fma.rn.f64 	%fd36, %fd21, %fd27, %fd35;
	add.f64 	%fd37, %fd36, 0dBC46A4CB00B9E7B0;
	add.f64 	%fd38, %fd33, %fd37;
	sub.f64 	%fd39, %fd33, %fd38;
	add.f64 	%fd40, %fd37, %fd39;
	mul.rn.f64 	%fd41, %fd20, %fd20;
	neg.f64 	%fd42, %fd41;
	fma.rn.f64 	%fd43, %fd20, %fd20, %fd42;
	{
	.reg .b32 %temp; 
	mov.b64 	{%r22, %temp}, %fd32;
	}
	{
	.reg .b32 %temp; 
	mov.b64 	{%temp, %r23}, %fd32;
	}
	add.s32 	%r24, %r23, 1048576;
	mov.b64 	%fd44, {%r22, %r24};
	fma.rn.f64 	%fd45, %fd20, %fd44, %fd43;
	mul.rn.f64 	%fd46, %fd41, %fd20;
	neg.f64 	%fd47, %fd46;
	fma.rn.f64 	%fd48, %fd41, %fd20, %fd47;
	fma.rn.f64 	%fd49, %fd41, %fd32, %fd48;
	fma.rn.f64 	%fd50, %fd45, %fd20, %fd49;
	mul.rn.f64 	%fd51, %fd38, %fd46;
	neg.f64 	%fd52, %fd51;
	fma.rn.f64 	%fd53, %fd38, %fd46, %fd52;
	fma.rn.f64 	%fd54, %fd38, %fd50, %fd53;
	fma.rn.f64 	%fd55, %fd40, %fd46, %fd54;
	add.f64 	%fd56, %fd51, %fd55;
	sub.f64 	%fd57, %fd51, %fd56;
	add.f64 	%fd58, %fd55, %fd57;
	add.f64 	%fd59, %fd20, %fd56;
	sub.f64 	%fd60, %fd20, %fd59;
	add.f64 	%fd61, %fd56, %fd60;
	add.f64 	%fd62, %fd58, %fd61;
	add.f64 	%fd63, %fd32, %fd62;
	add.f64 	%fd64, %fd59, %fd63;
	sub.f64 	%fd65, %fd59, %fd64;
	add.f64 	%fd66, %fd63, %fd65;
	xor.b32  	%r25, %r48, -2147483648;
	mov.b32 	%r26, 1127219200;
	mov.b64 	%fd67, {%r25, %r26};
	mov.b32 	%r27, -2147483648;
	mov.b64 	%fd68, {%r27, %r26};
	sub.f64 	%fd69, %fd67, %fd68;
	fma.rn.f64 	%fd70, %fd69, 0d3FE62E42FEFA39EF, %fd64;
	fma.rn.f64 	%fd71, %fd69, 0dBFE62E42FEFA39EF, %fd70;
	sub.f64 	%fd72, %fd71, %fd64;
	sub.f64 	%fd73, %fd66, %fd72;
	fma.rn.f64 	%fd74, %fd69, 0d3C7ABC9E3B39803F, %fd73;
	add.f64 	%fd75, %fd70, %fd74;
	sub.f64 	%fd76, %fd70, %fd75;
	add.f64 	%fd77, %fd74, %fd76;
	mov.f64 	%fd78, 0d4000000000000000;
	{
	.reg .b32 %temp; 
	mov.b64 	{%temp, %r28}, %fd78;
	}
	{
	.reg .b32 %temp; 
	mov.b64 	{%r29, %temp}, %fd78;
	}
	shl.b32 	%r30, %r28, 1;
	setp.gt.u32 	%p3, %r30, -33554433;
	and.b32  	%r31, %r28, -15728641;
	selp.b32 	%r32, %r31, %r28, %p3;
	mov.b64 	%fd79, {%r29, %r32};
	mul.rn.f64 	%fd80, %fd75, %fd79;
	neg.f64 	%fd81, %fd80;
	fma.rn.f64 	%fd82, %fd75, %fd79, %fd81;
	fma.rn.f64 	%fd83, %fd77, %fd79, %fd82;
	add.f64 	%fd4, %fd80, %fd83;
	sub.f64 	%fd84, %fd80, %fd4;
	add.f64 	%fd5, %fd83, %fd84;
	fma.rn.f64 	%fd85, %fd4, 0d3FF71547652B82FE, 0d4338000000000000;
	{
	.reg .b32 %temp; 
	mov.b64 	{%r13, %temp}, %fd85;
	}
	mov.f64 	%fd86, 0dC338000000000000;
	add.rn.f64 	%fd87, %fd85, %fd86;
	fma.rn.f64 	%fd88, %fd87, 0dBFE62E42FEFA39EF, %fd4;
	fma.rn.f64 	%fd89, %fd87, 0dBC7ABC9E3B39803F, %fd88;
	fma.rn.f64 	%fd90, %fd89, 0d3E5ADE1569CE2BDF, 0d3E928AF3FCA213EA;
	fma.rn.f64 	%fd91, %fd90, %fd89, 0d3EC71DEE62401315;
	fma.rn.f64 	%fd92, %fd91, %fd89, 0d3EFA01997C89EB71;
	fma.rn.f64 	%fd93, %fd92, %fd89, 0d3F2A01A014761F65;
	fma.rn.f64 	%fd94, %fd93, %fd89, 0d3F56C16C1852B7AF;
	fma.rn.f64 	%fd95, %fd94, %fd89, 0d3F81111111122322;
	fma.rn.f64 	%fd96, %fd95, %fd89, 0d3FA55555555502A1;
	fma.rn.f64 	%fd97, %fd96, %fd89, 0d3FC5555555555511;
	fma.rn.f64 	%fd98, %fd97, %fd89, 0d3FE000000000000B;
	fma.rn.f64 	%fd99, %fd98, %fd89, 0d3FF0000000000000;
	fma.rn.f64 	%fd100, %fd99, %fd89, 0d3FF0000000000000;
	{
	.reg .b32 %temp; 
	mov.b64 	{%r14, %temp}, %fd100;
	}
	{
	.reg .b32 %temp; 
	mov.b64 	{%temp, %r15}, %fd100;
	}
	shl.b32 	%r33, %r13, 20;
	add.s32 	%r34, %r33, %r15;
	mov.b64 	%fd108, {%r14, %r34};
	{
	.reg .b32 %temp; 
	mov.b64 	{%temp, %r35}, %fd4;
	}
	mov.b32 	%f2, %r35;
	abs.f32 	%f1, %f2;
	setp.lt.f32 	%p4, %f1, 0f4086232B;
	@%p4 bra 	$L__BB13_7;
	setp.lt.f64 	%p5, %fd4, 0d0000000000000000;
	add.f64 	%fd101, %fd4, 0d7FF0000000000000;
	selp.f64 	%fd108, 0d0000000000000000, %fd101, %p5;
	setp.geu.f32 	%p6, %f1, 0f40874800;
	@%p6 bra 	$L__BB13_7;
	shr.u32 	%r36, %r13, 31;
	add.s32 	%r37, %r13, %r36;
	shr.s32 	%r38, %r37, 1;
	shl.b32 	%r39, %r38, 20;
	add.s32 	%r40, %r15, %r39;
	mov.b64 	%fd102, {%r14, %r40};
	sub.s32 	%r41, %r13, %r38;
	shl.b32 	%r42, %r41, 20;
	add.s32 	%r43, %r42, 1072693248;
	mov.b32 	%r44, 0;
	mov.b64 	%fd103, {%r44, %r43};
	mul.f64 	%fd108, %fd103, %fd102;
$L__BB13_7:
	abs.f64 	%fd104, %fd108;
	setp.eq.f64 	%p7, %fd104, 0d7FF0000000000000;
	fma.rn.f64 	%fd105, %fd108, %fd5, %fd108;
	selp.f64 	%fd106, %fd108, %fd105, %p7;
	st.param.f64 	[func_retval0], %fd106;
	ret;

}


// ===== COMPILED SASS (sm_100) =====

	.target	sm_100

	.elftype	@"ET_EXEC"


//--------------------- .note.nv.tkinfo           --------------------------
	.section	.note.nv.tkinfo,"",@"SHT_NOTE"
	.sectionflags	@"SHF_NOTE_NV_TKINFO"
	.tkinfo
        /*0018*/ 	.word	0x00000002
        /*0030*/ 	.string	""
        /*0030*/ 	.string	"ptxas"
        /*0030*/ 	.string	"Cuda compilation tools, release 13.0, V13.0.88"
        /*0030*/ 	.string	"Build cuda_13.0.r13.0/compiler.36424714_0"
        /*0030*/ 	.string	"-arch sm_100 -m 64 "



//--------------------- .note.nv.cuinfo           --------------------------
	.section	.note.nv.cuinfo,"",@"SHT_NOTE"
	.sectionflags	@"SHF_NOTE_NV_CUINFO"
        /*0018*/ 	.short	0x0002
        /*001a*/ 	.short	0x0064
        /*001c*/ 	.short	0x0082
	.zero		2


//--------------------- .nv.info                  --------------------------
	.section	.nv.info,"",@"SHT_CUDA_INFO"
	.align	4


	//----- nvinfo : EIATTR_REGCOUNT
	.align		4
        /*0000*/ 	.byte	0x04, 0x2f
        /*0002*/ 	.short	(.L_56 - .L_55)
	.align		4
.L_55:
        /*0004*/ 	.word	index@(_Z12setup_statesP17curandStateXORWOWi)
        /*0008*/ 	.word	0x0000001f


	//----- nvinfo : EIATTR_FRAME_SIZE
	.align		4
.L_56:
        /*000c*/ 	.byte	0x04, 0x11
        /*000e*/ 	.short	(.L_58 - .L_57)
	.align		4
.L_57:
        /*0010*/ 	.word	index@(_Z12setup_statesP17curandStateXORWOWi)
        /*0014*/ 	.word	0x00000000


	//----- nvinfo : EIATTR_REGCOUNT
	.align		4
.L_58:
        /*0018*/ 	.byte	0x04, 0x2f
        /*001a*/ 	.short	(.L_60 - .L_59)
	.align		4
.L_59:
        /*001c*/ 	.word	index@(_Z23generate_random_doublesP17curandStateXORWOWPdi)
        /*0020*/ 	.word	0x00000020


	//----- nvinfo : EIATTR_FRAME_SIZE
	.align		4
.L_60:
        /*0024*/ 	.byte	0x04, 0x11
        /*0026*/ 	.short	(.L_62 - .L_61)
	.align		4
.L_61:
        /*0028*/ 	.word	index@(_Z23generate_random_doublesP17curandStateXORWOWPdi)
        /*002c*/ 	.word	0x00000000


	//----- nvinfo : EIATTR_REGCOUNT
	.align		4
.L_62:
        /*0030*/ 	.byte	0x04, 0x2f
        /*0032*/ 	.short	(.L_64 - .L_63)
	.align		4
.L_63:
        /*0034*/ 	.word	index@(_Z14optimizeKernelIN4util10RosenbrockILi2EEELi2ELj128EEvddPdPiS3_S3_ii)
        /*0038*/ 	.word	0x00000037


	//----- nvinfo : EIATTR_FRAME_SIZE
	.align		4
.L_64:
        /*003c*/ 	.byte	0x04, 0x11
        /*003e*/ 	.short	(.L_66 - .L_65)
	.align		4
.L_65:
        /*0040*/ 	.word	index@($__internal_15_$__cuda_sm20_dsqrt_rn_f64_mediumpath_v1)
        /*0044*/ 	.word	0x00000050


	//----- nvinfo : EIATTR_FRAME_SIZE
	.align		4
.L_66:
        /*0048*/ 	.byte	0x04, 0x11
        /*004a*/ 	.short	(.L_68 - .L_67)
	.align		4
.L_67:
        /*004c*/ 	.word	index@($__internal_14_$__cuda_sm20_dblrcp_rn_slowpath_v3)
        /*0050*/ 	.word	0x00000050


	//----- nvinfo : EIATTR_FRAME_SIZE
	.align		4
.L_68:
        /*0054*/ 	.byte	0x04, 0x11
        /*0056*/ 	.short	(.L_70 - .L_69)
	.align		4
.L_69:
        /*0058*/ 	.word	index@(_Z14optimizeKernelIN4util10RosenbrockILi2EEELi2ELj128EEvddPdPiS3_S3_ii)
        /*005c*/ 	.word	0x00000050


	//----- nvinfo : EIATTR_REGCOUNT
	.align		4
.L_70:
        /*0060*/ 	.byte	0x04, 0x2f
        /*0062*/ 	.short	(.L_72 - .L_71)
	.align		4
.L_71:
        /*0064*/ 	.word	index@(_Z14optimizeKernelIN4util9RastriginILi2EEELi2ELj128EEvddPdPiS3_S3_ii)
        /*0068*/ 	.word	0x00000038


	//----- nvinfo : EIATTR_FRAME_SIZE
	.align		4
.L_72:
        /*006c*/ 	.byte	0x04, 0x11
        /*006e*/ 	.short	(.L_74 - .L_73)
	.align		4
.L_73:
        /*0070*/ 	.word	index@($__internal_13_$__cuda_sm20_dsqrt_rn_f64_mediumpath_v1)
        /*0074*/ 	.word	0x00000050


	//----- nvinfo : EIATTR_FRAME_SIZE
	.align		4
.L_74:
        /*0078*/ 	.byte	0x04, 0x11
        /*007a*/ 	.short	(.L_76 - .L_75)
	.align		4
.L_75:
        /*007c*/ 	.word	index@($__internal_12_$__cuda_sm20_dblrcp_rn_slowpath_v3)
        /*0080*/ 	.word	0x00000050


	//----- nvinfo : EIATTR_FRAME_SIZE
	.align		4
.L_76:
        /*0084*/ 	.byte	0x04, 0x11
        /*0086*/ 	.short	(.L_78 - .L_77)
	.align		4
.L_77:
        /*0088*/ 	.word	index@(_Z14optimizeKernelIN4util9RastriginILi2EEELi2ELj128EEvddPdPiS3_S3_ii)
        /*008c*/ 	.word	0x00000050


	//----- nvinfo : EIATTR_REGCOUNT
	.align		4
.L_78:
        /*0090*/ 	.byte	0x04, 0x2f
        /*0092*/ 	.short	(.L_80 - .L_79)
	.align		4
.L_79:
        /*0094*/ 	.word	index@(_Z14optimizeKernelIN4util6AckleyILi2EEELi2ELj128EEvddPdPiS3_S3_ii)
        /*0098*/ 	.word	0x00000052


	//----- nvinfo : EIATTR_FRAME_SIZE
	.align		4
.L_80:
        /*009c*/ 	.byte	0x04, 0x11
        /*009e*/ 	.short	(.L_82 - .L_81)
	.align		4
.L_81:
        /*00a0*/ 	.word	index@($_Z14optimizeKernelIN4util6AckleyILi2EEELi2ELj128EEvddPdPiS3_S3_ii$__internal_trig_reduction_slowpathd)
        /*00a4*/ 	.word	0x00000080


	//----- nvinfo : EIATTR_FRAME_SIZE
	.align		4
.L_82:
        /*00a8*/ 	.byte	0x04, 0x11
        /*00aa*/ 	.short	(.L_84 - .L_83)
	.align		4
.L_83:
        /*00ac*/ 	.word	index@($__internal_11_$__cuda_sm20_sqrt_rn_f32_slowpath)
        /*00b0*/ 	.word	0x00000080


	//----- nvinfo : EIATTR_FRAME_SIZE
	.align		4
.L_84:
        /*00b4*/ 	.byte	0x04, 0x11
        /*00b6*/ 	.short	(.L_86 - .L_85)
	.align		4
.L_85:
        /*00b8*/ 	.word	index@($__internal_10_$__cuda_sm20_dsqrt_rn_f64_mediumpath_v1)
        /*00bc*/ 	.word	0x00000080


	//----- nvinfo : EIATTR_FRAME_SIZE
	.align		4
.L_86:
        /*00c0*/ 	.byte	0x04, 0x11
        /*00c2*/ 	.short	(.L_88 - .L_87)
	.align		4
.L_87:
        /*00c4*/ 	.word	index@($__internal_9_$__cuda_sm20_div_rn_f64_full)
        /*00c8*/ 	.word	0x00000080


	//----- nvinfo : EIATTR_FRAME_SIZE
	.align		4
.L_88:
        /*00cc*/ 	.byte	0x04, 0x11
        /*00ce*/ 	.short	(.L_90 - .L_89)
	.align		4
.L_89:
        /*00d0*/ 	.word	index@($__internal_8_$__cuda_sm20_dblrcp_rn_slowpath_v3)
        /*00d4*/ 	.word	0x00000080


	//----- nvinfo : EIATTR_FRAME_SIZE
	.align		4
.L_90:
        /*00d8*/ 	.byte	0x04, 0x11
        /*00da*/ 	.short	(.L_92 - .L_91)
	.align		4
.L_91:
        /*00dc*/ 	.word	index@(_Z14optimizeKernelIN4util6AckleyILi2EEELi2ELj128EEvddPdPiS3_S3_ii)
        /*00e0*/ 	.word	0x00000080


	//----- nvinfo : EIATTR_REGCOUNT
	.align		4
.L_92:
        /*00e4*/ 	.byte	0x04, 0x2f
        /*00e6*/ 	.short	(.L_94 - .L_93)
	.align		4
.L_93:
        /*00e8*/ 	.word	index@(_Z14optimizeKernelIN4util14GoldsteinPriceILi2EEELi2ELj128EEvddPdPiS3_S3_ii)
        /*00ec*/ 	.word	0x00000049


	//----- nvinfo : EIATTR_FRAME_SIZE
	.align		4
.L_94:
        /*00f0*/ 	.byte	0x04, 0x11
        /*00f2*/ 	.short	(.L_96 - .L_95)
	.align		4
.L_95:
        /*00f4*/ 	.word	index@($_Z14optimizeKernelIN4util14GoldsteinPriceILi2EEELi2ELj128EEvddPdPiS3_S3_ii$__internal_accurate_pow)
        /*00f8*/ 	.word	0x00000050


	//----- nvinfo : EIATTR_FRAME_SIZE
	.align		4
.L_96:
        /*00fc*/ 	.byte	0x04, 0x11
        /*00fe*/ 	.short	(.L_98 - .L_97)
	.align		4
.L_97:
        /*0100*/ 	.word	index@($__internal_7_$__cuda_sm20_dsqrt_rn_f64_mediumpath_v1)
        /*0104*/ 	.word	0x00000050


	//----- nvinfo : EIATTR_FRAME_SIZE
	.align		4
.L_98:
        /*0108*/ 	.byte	0x04, 0x11
        /*010a*/ 	.short	(.L_100 - .L_99)
	.align		4
.L_99:
        /*010c*/ 	.word	index@($__internal_6_$__cuda_sm20_dblrcp_rn_slowpath_v3)
        /*0110*/ 	.word	0x00000050


	//----- nvinfo : EIATTR_FRAME_SIZE
	.align		4
.L_100:
        /*0114*/ 	.byte	0x04, 0x11
        /*0116*/ 	.short	(.L_102 - .L_101)
	.align		4
.L_101:
        /*0118*/ 	.word	index@(_Z14optimizeKernelIN4util14GoldsteinPriceILi2EEELi2ELj128EEvddPdPiS3_S3_ii)
        /*011c*/ 	.word	0x00000050


	//----- nvinfo : EIATTR_REGCOUNT
	.align		4
.L_102:
        /*0120*/ 	.byte	0x04, 0x2f
        /*0122*/ 	.short	(.L_104 - .L_103)
	.align		4
.L_103:
        /*0124*/ 	.word	index@(_Z14optimizeKernelIN4util9EggholderILi2EEELi2ELj128EEvddPdPiS3_S3_ii)
        /*0128*/ 	.word	0x0000004a


	//----- nvinfo : EIATTR_FRAME_SIZE
	.align		4
.L_104:
        /*012c*/ 	.byte	0x04, 0x11
        /*012e*/ 	.short	(.L_106 - .L_105)
	.align		4
.L_105:
        /*0130*/ 	.word	index@($_Z14optimizeKernelIN4util9EggholderILi2EEELi2ELj128EEvddPdPiS3_S3_ii$__internal_trig_reduction_slowpathd)
        /*0134*/ 	.word	0x00000080


	//----- nvinfo : EIATTR_FRAME_SIZE
	.align		4
.L_106:
        /*0138*/ 	.byte	0x04, 0x11
        /*013a*/ 	.short	(.L_108 - .L_107)
	.align		4
.L_107:
        /*013c*/ 	.word	index@($__internal_5_$__cuda_sm20_sqrt_rn_f32_slowpath)
        /*0140*/ 	.word	0x00000080


	//----- nvinfo : EIATTR_FRAME_SIZE
	.align		4
.L_108:
        /*0144*/ 	.byte	0x04, 0x11
        /*0146*/ 	.short	(.L_110 - .L_109)
	.align		4
.L_109:
        /*0148*/ 	.word	index@($__internal_4_$__cuda_sm20_dsqrt_rn_f64_mediumpath_v1)
        /*014c*/ 	.word	0x00000080


	//----- nvinfo : EIATTR_FRAME_SIZE
	.align		4
.L_110:
        /*0150*/ 	.byte	0x04, 0x11
        /*0152*/ 	.short	(.L_112 - .L_111)
	.align		4
.L_111:
        /*0154*/ 	.word	index@($__internal_3_$__cuda_sm20_div_rn_f64_full)
        /*0158*/ 	.word	0x00000080


	//----- nvinfo : EIATTR_FRAME_SIZE
	.align		4
.L_112:
        /*015c*/ 	.byte	0x04, 0x11
        /*015e*/ 	.short	(.L_114 - .L_113)
	.align		4
.L_113:
        /*0160*/ 	.word	index@($__internal_2_$__cuda_sm20_dblrcp_rn_slowpath_v3)
        /*0164*/ 	.word	0x00000080


	//----- nvinfo : EIATTR_FRAME_SIZE
	.align		4
.L_114:
        /*0168*/ 	.byte	0x04, 0x11
        /*016a*/ 	.short	(.L_116 - .L_115)
	.align		4
.L_115:
        /*016c*/ 	.word	index@(_Z14optimizeKernelIN4util9EggholderILi2EEELi2ELj128EEvddPdPiS3_S3_ii)
        /*0170*/ 	.word	0x00000080


	//----- nvinfo : EIATTR_REGCOUNT
	.align		4
.L_116:
        /*0174*/ 	.byte	0x04, 0x2f
        /*0176*/ 	.short	(.L_118 - .L_117)
	.align		4
.L_117:
        /*0178*/ 	.word	index@(_Z14optimizeKernelIN4util10HimmelblauILi2EEELi2ELj128EEvddPdPiS3_S3_ii)
        /*017c*/ 	.word	0x00000043


	//----- nvinfo : EIATTR_FRAME_SIZE
	.align		4
.L_118:
        /*0180*/ 	.byte	0x04, 0x11
        /*0182*/ 	.short	(.L_120 - .L_119)
	.align		4
.L_119:
        /*0184*/ 	.word	index@($_Z14optimizeKernelIN4util10HimmelblauILi2EEELi2ELj128EEvddPdPiS3_S3_ii$__internal_accurate_pow)
        /*0188*/ 	.word	0x00000050


	//----- nvinfo : EIATTR_FRAME_SIZE
	.align		4
.L_120:
        /*018c*/ 	.byte	0x04, 0x11
        /*018e*/ 	.short	(.L_122 - .L_121)
	.align		4
.L_121:
        /*0190*/ 	.word	index@($__internal_1_$__cuda_sm20_dsqrt_rn_f64_mediumpath_v1)
        /*0194*/ 	.word	0x00000050


	//----- nvinfo : EIATTR_FRAME_SIZE
	.align		4
.L_122:
        /*0198*/ 	.byte	0x04, 0x11
        /*019a*/ 	.short	(.L_124 - .L_123)
	.align		4
.L_123:
        /*019c*/ 	.word	index@($__internal_0_$__cuda_sm20_dblrcp_rn_slowpath_v3)
        /*01a0*/ 	.word	0x00000050


	//----- nvinfo : EIATTR_FRAME_SIZE
	.align		4
.L_124:
        /*01a4*/ 	.byte	0x04, 0x11
        /*01a6*/ 	.short	(.L_126 - .L_125)
	.align		4
.L_125:
        /*01a8*/ 	.word	index@(_Z14optimizeKernelIN4util10HimmelblauILi2EEELi2ELj128EEvddPdPiS3_S3_ii)
        /*01ac*/ 	.word	0x00000050


	//----- nvinfo : EIATTR_REGCOUNT
	.align		4
.L_126:
        /*01b0*/ 	.byte	0x04, 0x2f
        /*01b2*/ 	.short	(.L_128 - .L_127)
	.align		4
.L_127:
        /*01b4*/ 	.word	index@(_ZN3cub18CUB_300001_SM_10006detail11EmptyKernelIvEEvv)
        /*01b8*/ 	.word	0x00000004


	//----- nvinfo : EIATTR_FRAME_SIZE
	.align		4
.L_128:
        /*01bc*/ 	.byte	0x04, 0x11
        /*01be*/ 	.short	(.L_130 - .L_129)
	.align		4
.L_129:
        /*01c0*/ 	.word	index@(_ZN3cub18CUB_300001_SM_10006detail11EmptyKernelIvEEvv)
        /*01c4*/ 	.word	0x00000000


	//----- nvinfo : EIATTR_REGCOUNT
	.align		4
.L_130:
        /*01c8*/ 	.byte	0x04, 0x2f
        /*01ca*/ 	.short	(.L_132 - .L_131)
	.align		4
.L_131:
        /*01cc*/ 	.word	index@(_ZN3cub18CUB_300001_SM_10006detail6reduce28DeviceReduceSingleTileKernelINS2_10policy_hubINS0_12KeyValuePairIidEEiNS0_6ArgMinEE10Policy1000ENS0_21ArgIndexInputIteratorIPdidEEPS6_iS7_NS2_20empty_problem_init_tIS6_EES6_N4cuda3std3__410__identityEEEvT0_T1_T2_T3_T4_T6_)
        /*01d0*/ 	.word	0x00000022


	//----- nvinfo : EIATTR_FRAME_SIZE
	.align		4
.L_132:
        /*01d4*/ 	.byte	0x04, 0x11
        /*01d6*/ 	.short	(.L_134 - .L_133)
	.align		4
.L_133:
        /*01d8*/ 	.word	index@(_ZN3cub18CUB_300001_SM_10006detail6reduce28DeviceReduceSingleTileKernelINS2_10policy_hubINS0_12KeyValuePairIidEEiNS0_6ArgMinEE10Policy1000ENS0_21ArgIndexInputIteratorIPdidEEPS6_iS7_NS2_20empty_problem_init_tIS6_EES6_N4cuda3std3__410__identityEEEvT0_T1_T2_T3_T4_T6_)
        /*01dc*/ 	.word	0x00000000


	//----- nvinfo : EIATTR_REGCOUNT
	.align		4
.L_134:
        /*01e0*/ 	.byte	0x04, 0x2f
        /*01e2*/ 	.short	(.L_136 - .L_135)
	.align		4
.L_135:
        /*01e4*/ 	.word	index@(_ZN3cub18CUB_300001_SM_10006detail6reduce18DeviceReduceKernelINS2_10policy_hubINS0_12KeyValuePairIidEEiNS0_6ArgMinEE10Policy1000ENS0_21ArgIndexInputIteratorIPdidEEiS7_S6_N4cuda3std3__410__identityEEEvT0_PT3_T1_NS0_13GridEvenShareISK_EET2_T4_)
        /*01e8*/ 	.word	0x0000001f


	//----- nvinfo : EIATTR_FRAME_SIZE
	.align		4
.L_136:
        /*01ec*/ 	.byte	0x04, 0x11
        /*01ee*/ 	.short	(.L_138 - .L_137)
	.align		4
.L_137:
        /*01f0*/ 	.word	index@(_ZN3cub18CUB_300001_SM_10006detail6reduce18DeviceReduceKernelINS2_10policy_hubINS0_12KeyValuePairIidEEiNS0_6ArgMinEE10Policy1000ENS0_21ArgIndexInputIteratorIPdidEEiS7_S6_N4cuda3std3__410__identityEEEvT0_PT3_T1_NS0_13GridEvenShareISK_EET2_T4_)
        /*01f4*/ 	.word	0x00000000


	//----- nvinfo : EIATTR_REGCOUNT
	.align		4
.L_138:
        /*01f8*/ 	.byte	0x04, 0x2f
        /*01fa*/ 	.short	(.L_140 - .L_139)
	.align		4
.L_139:
        /*01fc*/ 	.word	index@(_ZN3cub18CUB_300001_SM_10006detail6reduce28DeviceReduceSingleTileKernelINS2_10policy_hubINS0_12KeyValuePairIidEEiNS0_6ArgMinEE10Policy1000EPS6_SA_iS7_NS2_20empty_problem_init_tIS6_EES6_N4cuda3std3__410__identityEEEvT0_T1_T2_T3_T4_T6_)
        /*0200*/ 	.word	0x0000001c


	//----- nvinfo : EIATTR_FRAME_SIZE
	.align		4
.L_140:
        /*0204*/ 	.byte	0x04, 0x11
        /*0206*/ 	.short	(.L_142 - .L_141)
	.align		4
.L_141:
        /*0208*/ 	.word	index@(_ZN3cub18CUB_300001_SM_10006detail6reduce28DeviceReduceSingleTileKernelINS2_10policy_hubINS0_12KeyValuePairIidEEiNS0_6ArgMinEE10Policy1000EPS6_SA_iS7_NS2_20empty_problem_init_tIS6_EES6_N4cuda3std3__410__identityEEEvT0_T1_T2_T3_T4_T6_)
        /*020c*/ 	.word	0x00000000


	//----- nvinfo : EIATTR_MIN_STACK_SIZE
	.align		4
.L_142:
        /*0210*/ 	.byte	0x04, 0x12
        /*0212*/ 	.short	(.L_144 - .L_143)
	.align		4
.L_143:
        /*0214*/ 	.word	index@(_ZN3cub18CUB_300001_SM_10006detail6reduce28DeviceReduceSingleTileKernelINS2_10policy_hubINS0_12KeyValuePairIidEEiNS0_6ArgMinEE10Policy1000EPS6_SA_iS7_NS2_20empty_problem_init_tIS6_EES6_N4cuda3std3__410__identityEEEvT0_T1_T2_T3_T4_T6_)
        /*0218*/ 	.word	0x00000000


	//----- nvinfo : EIATTR_MIN_STACK_SIZE
	.align		4
.L_144:
        /*021c*/ 	.byte	0x04, 0x12
        /*021e*/ 	.short	(.L_146 - .L_145)
	.align		4
.L_145:
        /*0220*/ 	.word	index@(_ZN3cub18CUB_300001_SM_10006detail6reduce18DeviceReduceKernelINS2_10policy_hubINS0_12KeyValuePairIidEEiNS0_6ArgMinEE10Policy1000ENS0_21ArgIndexInputIteratorIPdidEEiS7_S6_N4cuda3std3__410__identityEEEvT0_PT3_T1_NS0_13GridEvenShareISK_EET2_T4_)
        /*0224*/ 	.word	0x00000000


	//----- nvinfo : EIATTR_MIN_STACK_SIZE
	.align		4
.L_146:
        /*0228*/ 	.byte	0x04, 0x12
        /*022a*/ 	.short	(.L_148 - .L_147)
	.align		4
.L_147:
        /*022c*/ 	.word	index@(_ZN3cub18CUB_300001_SM_10006detail6reduce28DeviceReduceSingleTileKernelINS2_10policy_hubINS0_12KeyValuePairIidEEiNS0_6ArgMinEE10Policy1000ENS0_21ArgIndexInputIteratorIPdidEEPS6_iS7_NS2_20empty_problem_init_tIS6_EES6_N4cuda3std3__410__identityEEEvT0_T1_T2_T3_T4_T6_)
        /*0230*/ 	.word	0x00000000


	//----- nvinfo : EIATTR_MIN_STACK_SIZE
	.align		4
.L_148:
        /*0234*/ 	.byte	0x04, 0x12
        /*0236*/ 	.short	(.L_150 - .L_149)
	.align		4
.L_149:
        /*0238*/ 	.word	index@(_ZN3cub18CUB_300001_SM_10006detail11EmptyKernelIvEEvv)
        /*023c*/ 	.word	0x00000000


	//----- nvinfo : EIATTR_MIN_STACK_SIZE
	.align		4
.L_150:
        /*0240*/ 	.byte	0x04, 0x12
        /*0242*/ 	.short	(.L_152 - .L_151)
	.align		4
.L_151:
        /*0244*/ 	.word	index@(_Z14optimizeKernelIN4util10HimmelblauILi2EEELi2ELj128EEvddPdPiS3_S3_ii)
        /*0248*/ 	.word	0x00000050


	//----- nvinfo : EIATTR_MIN_STACK_SIZE
	.align		4
.L_152:
        /*024c*/ 	.byte	0x04, 0x12
        /*024e*/ 	.short	(.L_154 - .L_153)
	.align		4
.L_153:
        /*0250*/ 	.word	index@(_Z14optimizeKernelIN4util9EggholderILi2EEELi2ELj128EEvddPdPiS3_S3_ii)
        /*0254*/ 	.word	0x00000080


	//----- nvinfo : EIATTR_MIN_STACK_SIZE
	.align		4
.L_154:
        /*0258*/ 	.byte	0x04, 0x12
        /*025a*/ 	.short	(.L_156 - .L_155)
	.align		4
.L_155:
        /*025c*/ 	.word	index@(_Z14optimizeKernelIN4util14GoldsteinPriceILi2EEELi2ELj128EEvddPdPiS3_S3_ii)
        /*0260*/ 	.word	0x00000050


	//----- nvinfo : EIATTR_MIN_STACK_SIZE
	.align		4
.L_156:
        /*0264*/ 	.byte	0x04, 0x12
        /*0266*/ 	.short	(.L_158 - .L_157)
	.align		4
.L_157:
        /*0268*/ 	.word	index@(_Z14optimizeKernelIN4util6AckleyILi2EEELi2ELj128EEvddPdPiS3_S3_ii)
        /*026c*/ 	.word	0x00000080


	//----- nvinfo : EIATTR_MIN_STACK_SIZE
	.align		4
.L_158:
        /*0270*/ 	.byte	0x04, 0x12
        /*0272*/ 	.short	(.L_160 - .L_159)
	.align		4
.L_159:
        /*0274*/ 	.word	index@(_Z14optimizeKernelIN4util9RastriginILi2EEELi2ELj128EEvddPdPiS3_S3_ii)
        /*0278*/ 	.word	0x00000050


	//----- nvinfo : EIATTR_MIN_STACK_SIZE
	.align		4
.L_160:
        /*027c*/ 	.byte	0x04, 0x12
        /*027e*/ 	.short	(.L_162 - .L_161)
	.align		4
.L_161:
        /*0280*/ 	.word	index@(_Z14optimizeKernelIN4util10RosenbrockILi2EEELi2ELj128EEvddPdPiS3_S3_ii)
        /*0284*/ 	.word	0x00000050


	//----- nvinfo : EIATTR_MIN_STACK_SIZE
	.align		4
.L_162:
        /*0288*/ 	.byte	0x04, 0x12
        /*028a*/ 	.short	(.L_164 - .L_163)
	.align		4
.L_163:
        /*028c*/ 	.word	index@(_Z23generate_random_doublesP17curandStateXORWOWPdi)
        /*0290*/ 	.word	0x00000000


	//----- nvinfo : EIATTR_MIN_STACK_SIZE
	.align		4
.L_164:
        /*0294*/ 	.byte	0x04, 0x12
        /*0296*/ 	.short	(.L_166 - .L_165)
	.align		4
.L_165:
        /*0298*/ 	.word	index@(_Z12setup_statesP17curandStateXORWOWi)
        /*029c*/ 	.word	0x00000000
.L_166:


//--------------------- .nv.compat                --------------------------
	.section	.nv.compat,"",@"SHT_CUDA_COMPAT_INFO"
	.align	4
        /*0000*/ 	.byte	0x02, 0x09, 0x00, 0x00, 0x02, 0x02, 0x01, 0x00, 0x02, 0x05, 0x05, 0x00, 0x03, 0x07, 0x01, 0x01
        /*0010*/ 	.byte	0x02, 0x03, 0x00, 0x00, 0x02, 0x06, 0x01, 0x00, 0x04, 0x0b, 0x08, 0x00, 0x01, 0x00, 0x00, 0x00
        /*0020*/ 	.byte	0x00, 0x00, 0x00, 0x00


//--------------------- .nv.info._ZN3cub18CUB_300001_SM_10006detail6reduce28DeviceReduceSingleTileKernelINS2_10policy_hubINS0_12KeyValuePairIidEEiNS0_6ArgMinEE10Policy1000EPS6_SA_iS7_NS2_20empty_problem_init_tIS6_EES6_N4cuda3std3__410__identityEEEvT0_T1_T2_T3_T4_T6_ --------------------------
	.section	.nv.info._ZN3cub18CUB_300001_SM_10006detail6reduce28DeviceReduceSingleTileKernelINS2_10policy_hubINS0_12KeyValuePairIidEEiNS0_6ArgMinEE10Policy1000EPS6_SA_iS7_NS2_20empty_problem_init_tIS6_EES6_N4cuda3std3__410__identityEEEvT0_T1_T2_T3_T4_T6_,"",@"SHT_CUDA_INFO"
	.sectionflags	@""
	.align	4


	//----- nvinfo : EIATTR_CUDA_API_VERSION
	.align		4
        /*0000*/ 	.byte	0x04, 0x37
        /*0002*/ 	.short	(.L_168 - .L_167)
.L_167:
        /*0004*/ 	.word	0x00000082


	//----- nvinfo : EIATTR_KPARAM_INFO
	.align		4
.L_168:
        /*0008*/ 	.byte	0x04, 0x17
        /*000a*/ 	.short	(.L_170 - .L_169)
.L_169:
        /*000c*/ 	.word	0x00000000
        /*0010*/ 	.short	0x0005
        /*0012*/ 	.short	0x0028
        /*0014*/ 	.byte	0x00, 0xf0, 0x05, 0x00


	//----- nvinfo : EIATTR_KPARAM_INFO
	.align		4
.L_170:
        /*0018*/ 	.byte	0x04, 0x17
        /*001a*/ 	.short	(.L_172 - .L_171)
.L_171:
        /*001c*/ 	.word	0x00000000
        /*0020*/ 	.short	0x0004
        /*0022*/ 	.short	0x0018
        /*0024*/ 	.byte	0x00, 0xf0, 0x41, 0x00


	//----- nvinfo : EIATTR_KPARAM_INFO
	.align		4
.L_172:
        /*0028*/ 	.byte	0x04, 0x17
        /*002a*/ 	.short	(.L_174 - .L_173)
.L_173:
        /*002c*/ 	.word	0x00000000
        /*0030*/ 	.short	0x0003
        /*0032*/ 	.short	0x0014
        /*0034*/ 	.byte	0x00, 0xf0, 0x05, 0x00


	//----- nvinfo : EIATTR_KPARAM_INFO
	.align		4
.L_174:
        /*0038*/ 	.byte	0x04, 0x17
        /*003a*/ 	.short	(.L_176 - .L_175)
.L_175:
        /*003c*/ 	.word	0x00000000
        /*0040*/ 	.short	0x0002
        /*0042*/ 	.short	0x0010
        /*0044*/ 	.byte	0x00, 0xf0, 0x11, 0x00


	//----- nvinfo : EIATTR_KPARAM_INFO
	.align		4
.L_176:
        /*0048*/ 	.byte	0x04, 0x17
        /*004a*/ 	.short	(.L_178 - .L_177)
.L_177:
        /*004c*/ 	.word	0x00000000
        /*0050*/ 	.short	0x0001
        /*0052*/ 	.short	0x0008
        /*0054*/ 	.byte	0x00, 0xf5, 0x21, 0x00


	//----- nvinfo : EIATTR_KPARAM_INFO
	.align		4
.L_178:
        /*0058*/ 	.byte	0x04, 0x17
        /*005a*/ 	.short	(.L_180 - .L_179)
.L_179:
        /*005c*/ 	.word	0x00000000
        /*0060*/ 	.short	0x0000
        /*0062*/ 	.short	0x0000
        /*0064*/ 	.byte	0x00, 0xf5, 0x21, 0x00


	//----- nvinfo : EIATTR_SPARSE_MMA_MASK
	.align		4
.L_180:
        /*0068*/ 	.byte	0x03, 0x50
        /*006a*/ 	.short	0x0000


	//----- nvinfo : EIATTR_MAXREG_COUNT
	.align		4
        /*006c*/ 	.byte	0x03, 0x1b
        /*006e*/ 	.short	0x00ff


	//----- nvinfo : EIATTR_NUM_BARRIERS
	.align		4
        /*0070*/ 	.byte	0x02, 0x4c
        /*0072*/ 	.byte	0x01
	.zero		1


	//----- nvinfo : EIATTR_MERCURY_ISA_VERSION
	.align		4
        /*0074*/ 	.byte	0x03, 0x5f
        /*0076*/ 	.short	0x0101


	//----- nvinfo : EIATTR_COOP_GROUP_MASK_REGIDS
	.align		4
        /*0078*/ 	.byte	0x04, 0x29
        /*007a*/ 	.short	(.L_182 - .L_181)


	//   ....[0]....
.L_181:
        /*007c*/ 	.word	0xffffffff


	//   ....[1]....
        /*0080*/ 	.word	0xffffffff


	//   ....[2]....
        /*0084*/ 	.word	0xffffffff


	//   ....[3]....
        /*0088*/ 	.word	0xffffffff


	//   ....[4]....
        /*008c*/ 	.word	0xffffffff


	//   ....[5]....
        /*0090*/ 	.word	0xffffffff


	//   ....[6]....
        /*0094*/ 	.word	0xffffffff


	//   ....[7]....
        /*0098*/ 	.word	0xffffffff


	//   ....[8]....
        /*009c*/ 	.word	0xffffffff


	//   ....[9]....
        /*00a0*/ 	.word	0xffffffff


	//   ....[10]....
        /*00a4*/ 	.word	0xffffffff


	//   ....[11]....
        /*00a8*/ 	.word	0xffffffff


	//   ....[12]....
        /*00ac*/ 	.word	0xffffffff


	//   ....[13]....
        /*00b0*/ 	.word	0xffffffff


	//   ....[14]....
        /*00b4*/ 	.word	0xffffffff


	//   ....[15]....
        /*00b8*/ 	.word	0xffffffff


	//   ....[16]....
        /*00bc*/ 	.word	0xffffffff


	//   ....[17]....
        /*00c0*/ 	.word	0xffffffff


	//   ....[18]....
        /*00c4*/ 	.word	0xffffffff


	//   ....[19]....
        /*00c8*/ 	.word	0xffffffff


	//   ....[20]....
        /*00cc*/ 	.word	0xffffffff


	//   ....[21]....
        /*00d0*/ 	.word	0xffffffff


	//   ....[22]....
        /*00d4*/ 	.word	0xffffffff


	//   ....[23]....
        /*00d8*/ 	.word	0xffffffff


	//   ....[24]....
        /*00dc*/ 	.word	0xffffffff


	//   ....[25]....
        /*00e0*/ 	.word	0xffffffff


	//   ....[26]....
        /*00e4*/ 	.word	0xffffffff


	//   ....[27]....
        /*00e8*/ 	.word	0xffffffff


	//   ....[28]....
        /*00ec*/ 	.word	0xffffffff


	//   ....[29]....
        /*00f0*/ 	.word	0xffffffff


	//   ....[30]....
        /*00f4*/ 	.word	0xffffffff


	//   ....[31]....
        /*00f8*/ 	.word	0xffffffff


	//   ....[32]....
        /*00fc*/ 	.word	0xffffffff


	//   ....[33]....
        /*0100*/ 	.word	0xffffffff


	//   ....[34]....
        /*0104*/ 	.word	0xffffffff


	//   ....[35]....
        /*0108*/ 	.word	0xffffffff


	//   ....[36]....
        /*010c*/ 	.word	0xffffffff


	//   ....[37]....
        /*0110*/ 	.word	0xffffffff


	//   ....[38]....
        /*0114*/ 	.word	0xffffffff


	//   ....[39]....
        /*0118*/ 	.word	0xffffffff


	//   ....[40]....
        /*011c*/ 	.word	0xffffffff


	//   ....[41]....
        /*0120*/ 	.word	0xffffffff


	//   ....[42]....
        /*0124*/ 	.word	0xffffffff


	//   ....[43]....
        /*0128*/ 	.word	0xffffffff


	//   ....[44]....
        /*012c*/ 	.word	0xffffffff


	//----- nvinfo : EIATTR_COOP_GROUP_INSTR_OFFSETS
	.align		4
.L_182:
        /*0130*/ 	.byte	0x04, 0x28
        /*0132*/ 	.short	(.L_184 - .L_183)


	//   ....[0]....
.L_183:
        /*0134*/ 	.word	0x000007c0


	//   ....[1]....
        /*0138*/ 	.word	0x000007f0


	//   ....[2]....
        /*013c*/ 	.word	0x00000800


	//   ....[3]....
        /*0140*/ 	.word	0x00000920


	//   ....[4]....
        /*0144*/ 	.word	0x00000950


	//   ....[5]....
        /*0148*/ 	.word	0x00000980


	//   ....[6]....
        /*014c*/ 	.word	0x00000a60


	//   ....[7]....
        /*0150*/ 	.word	0x00000a90


	//   ....[8]....
        /*0154*/ 	.word	0x00000ac0


	//   ....[9]....
        /*0158*/ 	.word	0x00000ba0


	//   ....[10]....
        /*015c*/ 	.word	0x00000bd0


	//   ....[11]....
        /*0160*/ 	.word	0x00000c00


	//   ....[12]....
        /*0164*/ 	.word	0x00000cf0


	//   ....[13]....
        /*0168*/ 	.word	0x00000d10


	//   ....[14]....
        /*016c*/ 	.word	0x00000d20


	//   ....[15]....
        /*0170*/ 	.word	0x00001410


	//   ....[16]....
        /*0174*/ 	.word	0x00001440


	//   ....[17]....
        /*0178*/ 	.word	0x00001450


	//   ....[18]....
        /*017c*/ 	.word	0x00001530


	//   ....[19]....
        /*0180*/ 	.word	0x00001560


	//   ....[20]....
        /*0184*/ 	.word	0x00001590


	//   ....[21]....
        /*0188*/ 	.word	0x00001670


	//   ....[22]....
        /*018c*/ 	.word	0x000016a0


	//   ....[23]....
        /*0190*/ 	.word	0x000016d0


	//   ....[24]....
        /*0194*/ 	.word	0x000017b0


	//   ....[25]....
        /*0198*/ 	.word	0x000017e0


	//   ....[26]....
        /*019c*/ 	.word	0x00001810


	//   ....[27]....
        /*01a0*/ 	.word	0x000018f0


	//   ....[28]....
        /*01a4*/ 	.word	0x00001920


	//   ....[29]....
        /*01a8*/ 	.word	0x00001950


	//   ....[30]....
        /*01ac*/ 	.word	0x00002af0


	//   ....[31]....
        /*01b0*/ 	.word	0x00002b20


	//   ....[32]....
        /*01b4*/ 	.word	0x00002b30


	//   ....[33]....
        /*01b8*/ 	.word	0x00002c50


	//   ....[34]....
        /*01bc*/ 	.word	0x00002c80


	//   ....[35]....
        /*01c0*/ 	.word	0x00002cb0


	//   ....[36]....
        /*01c4*/ 	.word	0x00002d90


	//   ....[37]....
        /*01c8*/ 	.word	0x00002dc0


	//   ....[38]....
        /*01cc*/ 	.word	0x00002df0


	//   ....[39]....
        /*01d0*/ 	.word	0x00002ed0


	//   ....[40]....
        /*01d4*/ 	.word	0x00002f00


	//   ....[41]....
        /*01d8*/ 	.word	0x00002f30


	//   ....[42]....
        /*01dc*/ 	.word	0x00003020


	//   ....[43]....
        /*01e0*/ 	.word	0x00003040


	//   ....[44]....
        /*01e4*/ 	.word	0x00003050


	//----- nvinfo : EIATTR_VRC_CTA_INIT_COUNT
	.align		4
.L_184:
        /*01e8*/ 	.byte	0x02, 0x4a
	.zero		1
	.zero		1


	//----- nvinfo : EIATTR_EXIT_INSTR_OFFSETS
	.align		4
        /*01ec*/ 	.byte	0x04, 0x1c
        /*01ee*/ 	.short	(.L_186 - .L_185)


	//   ....[0]....
.L_185:
        /*01f0*/ 	.word	0x00000070


	//   ....[1]....
        /*01f4*/ 	.word	0x000000d0


	//   ....[2]....
        /*01f8*/ 	.word	0x000035f0


	//   ....[3]....
        /*01fc*/ 	.word	0x00003630


	//----- nvinfo : EIATTR_MAX_THREADS
	.align		4
.L_186:
        /*0200*/ 	.byte	0x04, 0x05
        /*0202*/ 	.short	(.L_188 - .L_187)
.L_187:
        /*0204*/ 	.word	0x00000100
        /*0208*/ 	.word	0x00000001
        /*020c*/ 	.word	0x00000001


	//----- nvinfo : EIATTR_CRS_STACK_SIZE
	.align		4
.L_188:
        /*0210*/ 	.byte	0x04, 0x1e
        /*0212*/ 	.short	(.L_190 - .L_189)
.L_189:
        /*0214*/ 	.word	0x00000000


	//----- nvinfo : EIATTR_CBANK_PARAM_SIZE
	.align		4
.L_190:
        /*0218*/ 	.byte	0x03, 0x19
        /*021a*/ 	.short	0x0029


	//----- nvinfo : EIATTR_PARAM_CBANK
	.align		4
        /*021c*/ 	.byte	0x04, 0x0a
        /*021e*/ 	.short	(.L_192 - .L_191)
	.align		4
.L_191:
        /*0220*/ 	.word	index@(.nv.constant0._ZN3cub18CUB_300001_SM_10006detail6reduce28DeviceReduceSingleTileKernelINS2_10policy_hubINS0_12KeyValuePairIidEEiNS0_6ArgMinEE10Policy1000EPS6_SA_iS7_NS2_20empty_problem_init_tIS6_EES6_N4cuda3std3__410__identityEEEvT0_T1_T2_T3_T4_T6_)
        /*0224*/ 	.short	0x0380
        /*0226*/ 	.short	0x0029


	//----- nvinfo : EIATTR_SW_WAR
	.align		4
.L_192:
        /*0228*/ 	.byte	0x04, 0x36
        /*022a*/ 	.short	(.L_194 - .L_193)
.L_193:
        /*022c*/ 	.word	0x00000008
.L_194:


//--------------------- .nv.info._ZN3cub18CUB_300001_SM_10006detail6reduce18DeviceReduceKernelINS2_10policy_hubINS0_12KeyValuePairIidEEiNS0_6ArgMinEE10Policy1000ENS0_21ArgIndexInputIteratorIPdidEEiS7_S6_N4cuda3std3__410__identityEEEvT0_PT3_T1_NS0_13GridEvenShareISK_EET2_T4_ --------------------------
	.section	.nv.info._ZN3cub18CUB_300001_SM_10006detail6reduce18DeviceReduceKernelINS2_10policy_hubINS0_12KeyValuePairIidEEiNS0_6ArgMinEE10Policy1000ENS0_21ArgIndexInputIteratorIPdidEEiS7_S6_N4cuda3std3__410__identityEEEvT0_PT3_T1_NS0_13GridEvenShareISK_EET2_T4_,"",@"SHT_CUDA_INFO"
	.sectionflags	@""
	.align	4


	//----- nvinfo : EIATTR_CUDA_API_VERSION
	.align		4
        /*0000*/ 	.byte	0x04, 0x37
        /*0002*/ 	.short	(.L_196 - .L_195)
.L_195:
        /*0004*/ 	.word	0x00000082


	//----- nvinfo : EIATTR_KPARAM_INFO
	.align		4
.L_196:
        /*0008*/ 	.byte	0x04, 0x17
        /*000a*/ 	.short	(.L_198 - .L_197)
.L_197:
        /*000c*/ 	.word	0x00000000
        /*0010*/ 	.short	0x0005
        /*0012*/ 	.short	0x0045
        /*0014*/ 	.byte	0x00, 0xf0, 0x05, 0x00


	//----- nvinfo : EIATTR_KPARAM_INFO
	.align		4
.L_198:
        /*0018*/ 	.byte	0x04, 0x17
        /*001a*/ 	.short	(.L_200 - .L_199)
.L_199:
        /*001c*/ 	.word	0x00000000
        /*0020*/ 	.short	0x0004
        /*0022*/ 	.short	0x0044
        /*0024*/ 	.byte	0x00, 0xf0, 0x05, 0x00


	//----- nvinfo : EIATTR_KPARAM_INFO
	.align		4
.L_200:
        /*0028*/ 	.byte	0x04, 0x17
        /*002a*/ 	.short	(.L_202 - .L_201)
.L_201:
        /*002c*/ 	.word	0x00000000
        /*0030*/ 	.short	0x0003
        /*0032*/ 	.short	0x001c
        /*0034*/ 	.byte	0x00, 0xf0, 0xa1, 0x00


	//----- nvinfo : EIATTR_KPARAM_INFO
	.align		4
.L_202:
        /*0038*/ 	.byte	0x04, 0x17
        /*003a*/ 	.short	(.L_204 - .L_203)
.L_203:
        /*003c*/ 	.word	0x00000000
        /*0040*/ 	.short	0x0002
        /*0042*/ 	.short	0x0018
        /*0044*/ 	.byte	0x00, 0xf0, 0x11, 0x00


	//----- nvinfo : EIATTR_KPARAM_INFO
	.align		4
.L_204:
        /*0048*/ 	.byte	0x04, 0x17
        /*004a*/ 	.short	(.L_206 - .L_205)
.L_205:
        /*004c*/ 	.word	0x00000000
        /*0050*/ 	.short	0x0001
        /*0052*/ 	.short	0x0010
        /*0054*/ 	.byte	0x00, 0xf5, 0x21, 0x00


	//----- nvinfo : EIATTR_KPARAM_INFO
	.align		4
.L_206:
        /*0058*/ 	.byte	0x04, 0x17
        /*005a*/ 	.short	(.L_208 - .L_207)
.L_207:
        /*005c*/ 	.word	0x00000000
        /*0060*/ 	.short	0x0000
        /*0062*/ 	.short	0x0000
        /*0064*/ 	.byte	0x00, 0xf0, 0x41, 0x00


	//----- nvinfo : EIATTR_SPARSE_MMA_MASK
	.align		4
.L_208:
        /*0068*/ 	.byte	0x03, 0x50
        /*006a*/ 	.short	0x0000


	//----- nvinfo : EIATTR_MAXREG_COUNT
	.align		4
        /*006c*/ 	.byte	0x03, 0x1b
        /*006e*/ 	.short	0x00ff


	//----- nvinfo : EIATTR_NUM_BARRIERS
	.align		4
        /*0070*/ 	.byte	0x02, 0x4c
        /*0072*/ 	.byte	0x01
	.zero		1


	//----- nvinfo : EIATTR_MERCURY_ISA_VERSION
	.align		4
        /*0074*/ 	.byte	0x03, 0x5f
        /*0076*/ 	.short	0x0101


	//----- nvinfo : EIATTR_COOP_GROUP_MASK_REGIDS
	.align		4
        /*0078*/ 	.byte	0x04, 0x29
        /*007a*/ 	.short	(.L_210 - .L_209)


	//   ....[0]....
.L_209:
        /*007c*/ 	.word	0xffffffff


	//   ....[1]....
        /*0080*/ 	.word	0xffffffff


	//   ....[2]....
        /*0084*/ 	.word	0xffffffff


	//   ....[3]....
        /*0088*/ 	.word	0xffffffff


	//   ....[4]....
        /*008c*/ 	.word	0xffffffff


	//   ....[5]....
        /*0090*/ 	.word	0xffffffff


	//   ....[6]....
        /*0094*/ 	.word	0xffffffff


	//   ....[7]....
        /*0098*/ 	.word	0xffffffff


	//   ....[8]....
        /*009c*/ 	.word	0xffffffff


	//   ....[9]....
        /*00a0*/ 	.word	0xffffffff


	//   ....[10]....
        /*00a4*/ 	.word	0xffffffff


	//   ....[11]....
        /*00a8*/ 	.word	0xffffffff


	//   ....[12]....
        /*00ac*/ 	.word	0xffffffff


	//   ....[13]....
        /*00b0*/ 	.word	0xffffffff


	//   ....[14]....
        /*00b4*/ 	.word	0xffffffff


	//   ....[15]....
        /*00b8*/ 	.word	0xffffffff


	//   ....[16]....
        /*00bc*/ 	.word	0xffffffff


	//   ....[17]....
        /*00c0*/ 	.word	0xffffffff


	//   ....[18]....
        /*00c4*/ 	.word	0xffffffff


	//   ....[19]....
        /*00c8*/ 	.word	0xffffffff


	//   ....[20]....
        /*00cc*/ 	.word	0xffffffff


	//   ....[21]....
        /*00d0*/ 	.word	0xffffffff


	//   ....[22]....
        /*00d4*/ 	.word	0xffffffff


	//   ....[23]....
        /*00d8*/ 	.word	0xffffffff


	//   ....[24]....
        /*00dc*/ 	.word	0xffffffff


	//   ....[25]....
        /*00e0*/ 	.word	0xffffffff


	//   ....[26]....
        /*00e4*/ 	.word	0xffffffff


	//   ....[27]....
        /*00e8*/ 	.word	0xffffffff


	//   ....[28]....
        /*00ec*/ 	.word	0xffffffff


	//   ....[29]....
        /*00f0*/ 	.word	0xffffffff


	//   ....[30]....
        /*00f4*/ 	.word	0xffffffff


	//   ....[31]....
        /*00f8*/ 	.word	0xffffffff


	//   ....[32]....
        /*00fc*/ 	.word	0xffffffff


	//   ....[33]....
        /*0100*/ 	.word	0xffffffff


	//   ....[34]....
        /*0104*/ 	.word	0xffffffff


	//   ....[35]....
        /*0108*/ 	.word	0xffffffff


	//   ....[36]....
        /*010c*/ 	.word	0xffffffff


	//   ....[37]....
        /*0110*/ 	.word	0xffffffff


	//   ....[38]....
        /*0114*/ 	.word	0xffffffff


	//   ....[39]....
        /*0118*/ 	.word	0xffffffff


	//   ....[40]....
        /*011c*/ 	.word	0xffffffff


	//   ....[41]....
        /*0120*/ 	.word	0xffffffff


	//   ....[42]....
        /*0124*/ 	.word	0xffffffff


	//   ....[43]....
        /*0128*/ 	.word	0xffffffff


	//   ....[44]....
        /*012c*/ 	.word	0xffffffff


	//----- nvinfo : EIATTR_COOP_GROUP_INSTR_OFFSETS
	.align		4
.L_210:
        /*0130*/ 	.byte	0x04, 0x28
        /*0132*/ 	.short	(.L_212 - .L_211)


	//   ....[0]....
.L_211:
        /*0134*/ 	.word	0x00000ee0


	//   ....[1]....
        /*0138*/ 	.word	0x00000f10


	//   ....[2]....
        /*013c*/ 	.word	0x00000f20


	//   ....[3]....
        /*0140*/ 	.word	0x00001040


	//   ....[4]....
        /*0144*/ 	.word	0x00001070


	//   ....[5]....
        /*0148*/ 	.word	0x000010a0


	//   ....[6]....
        /*014c*/ 	.word	0x00001180


	//   ....[7]....
        /*0150*/ 	.word	0x000011b0


	//   ....[8]....
        /*0154*/ 	.word	0x000011e0


	//   ....[9]....
        /*0158*/ 	.word	0x000012c0


	//   ....[10]....
        /*015c*/ 	.word	0x000012f0


	//   ....[11]....
        /*0160*/ 	.word	0x00001320


	//   ....[12]....
        /*0164*/ 	.word	0x00001410


	//   ....[13]....
        /*0168*/ 	.word	0x00001430


	//   ....[14]....
        /*016c*/ 	.word	0x00001440


	//   ....[15]....
        /*0170*/ 	.word	0x00001b40


	//   ....[16]....
        /*0174*/ 	.word	0x00001b60


	//   ....[17]....
        /*0178*/ 	.word	0x00001b70


	//   ....[18]....
        /*017c*/ 	.word	0x00001c50


	//   ....[19]....
        /*0180*/ 	.word	0x00001c80


	//   ....[20]....
        /*0184*/ 	.word	0x00001cb0


	//   ....[21]....
        /*0188*/ 	.word	0x00001d90


	//   ....[22]....
        /*018c*/ 	.word	0x00001dc0


	//   ....[23]....
        /*0190*/ 	.word	0x00001df0


	//   ....[24]....
        /*0194*/ 	.word	0x00001ed0


	//   ....[25]....
        /*0198*/ 	.word	0x00001f00


	//   ....[26]....
        /*019c*/ 	.word	0x00001f30


	//   ....[27]....
        /*01a0*/ 	.word	0x00002010


	//   ....[28]....
        /*01a4*/ 	.word	0x00002040


	//   ....[29]....
        /*01a8*/ 	.word	0x00002070


	//   ....[30]....
        /*01ac*/ 	.word	0x00003960


	//   ....[31]....
        /*01b0*/ 	.word	0x00003990


	//   ....[32]....
        /*01b4*/ 	.word	0x000039a0


	//   ....[33]....
        /*01b8*/ 	.word	0x00003ac0


	//   ....[34]....
        /*01bc*/ 	.word	0x00003af0


	//   ....[35]....
        /*01c0*/ 	.word	0x00003b20


	//   ....[36]....
        /*01c4*/ 	.word	0x00003c00


	//   ....[37]....
        /*01c8*/ 	.word	0x00003c30


	//   ....[38]....
        /*01cc*/ 	.word	0x00003c60


	//   ....[39]....
        /*01d0*/ 	.word	0x00003d40


	//   ....[40]....
        /*01d4*/ 	.word	0x00003d70


	//   ....[41]....
        /*01d8*/ 	.word	0x00003da0


	//   ....[42]....
        /*01dc*/ 	.word	0x00003e90


	//   ....[43]....
        /*01e0*/ 	.word	0x00003eb0


	//   ....[44]....
        /*01e4*/ 	.word	0x00003ec0


	//----- nvinfo : EIATTR_VRC_CTA_INIT_COUNT
	.align		4
.L_212:
        /*01e8*/ 	.byte	0x02, 0x4a
	.zero		1
	.zero		1


	//----- nvinfo : EIATTR_EXIT_INSTR_OFFSETS
	.align		4
        /*01ec*/ 	.byte	0x04, 0x1c
        /*01ee*/ 	.short	(.L_214 - .L_213)


	//   ....[0]....
.L_213:
        /*01f0*/ 	.word	0x00004460


	//   ....[1]....
        /*01f4*/ 	.word	0x000044b0


	//----- nvinfo : EIATTR_MAX_THREADS
	.align		4
.L_214:
        /*01f8*/ 	.byte	0x04, 0x05
        /*01fa*/ 	.short	(.L_216 - .L_215)
.L_215:
        /*01fc*/ 	.word	0x00000100
        /*0200*/ 	.word	0x00000001
        /*0204*/ 	.word	0x00000001


	//----- nvinfo : EIATTR_CRS_STACK_SIZE
	.align		4
.L_216:
        /*0208*/ 	.byte	0x04, 0x1e
        /*020a*/ 	.short	(.L_218 - .L_217)
.L_217:
        /*020c*/ 	.word	0x00000000


	//----- nvinfo : EIATTR_CBANK_PARAM_SIZE
	.align		4
.L_218:
        /*0210*/ 	.byte	0x03, 0x19
        /*0212*/ 	.short	0x0046


	//----- nvinfo : EIATTR_PARAM_CBANK
	.align		4
        /*0214*/ 	.byte	0x04, 0x0a
        /*0216*/ 	.short	(.L_220 - .L_219)
	.align		4
.L_219:
        /*0218*/ 	.word	index@(.nv.constant0._ZN3cub18CUB_300001_SM_10006detail6reduce18DeviceReduceKernelINS2_10policy_hubINS0_12KeyValuePairIidEEiNS0_6ArgMinEE10Policy1000ENS0_21ArgIndexInputIteratorIPdidEEiS7_S6_N4cuda3std3__410__identityEEEvT0_PT3_T1_NS0_13GridEvenShareISK_EET2_T4_)
        /*021c*/ 	.short	0x0380
        /*021e*/ 	.short	0x0046


	//----- nvinfo : EIATTR_SW_WAR
	.align		4
.L_220:
        /*0220*/ 	.byte	0x04, 0x36
        /*0222*/ 	.short	(.L_222 - .L_221)
.L_221:
        /*0224*/ 	.word	0x00000008
.L_222:


//--------------------- .nv.info._ZN3cub18CUB_300001_SM_10006detail6reduce28DeviceReduceSingleTileKernelINS2_10policy_hubINS0_12KeyValuePairIidEEiNS0_6ArgMinEE10Policy1000ENS0_21ArgIndexInputIteratorIPdidEEPS6_iS7_NS2_20empty_problem_init_tIS6_EES6_N4cuda3std3__410__identityEEEvT0_T1_T2_T3_T4_T6_ --------------------------
	.section	.nv.info._ZN3cub18CUB_300001_SM_10006detail6reduce28DeviceReduceSingleTileKernelINS2_10policy_hubINS0_12KeyValuePairIidEEiNS0_6ArgMinEE10Policy1000ENS0_21ArgIndexInputIteratorIPdidEEPS6_iS7_NS2_20empty_problem_init_tIS6_EES6_N4cuda3std3__410__identityEEEvT0_T1_T2_T3_T4_T6_,"",@"SHT_CUDA_INFO"
	.sectionflags	@""
	.align	4


	//----- nvinfo : EIATTR_CUDA_API_VERSION
	.align		4
        /*0000*/ 	.byte	0x04, 0x37
        /*0002*/ 	.short	(.L_224 - .L_223)
.L_223:
        /*0004*/ 	.word	0x00000082


	//----- nvinfo : EIATTR_KPARAM_INFO
	.align		4
.L_224:
        /*0008*/ 	.byte	0x04, 0x17
        /*000a*/ 	.short	(.L_226 - .L_225)
.L_225:
        /*000c*/ 	.word	0x00000000
        /*0010*/ 	.short	0x0005
        /*0012*/ 	.short	0x0030
        /*0014*/ 	.byte	0x00, 0xf0, 0x05, 0x00


	//----- nvinfo : EIATTR_KPARAM_INFO
	.align		4
.L_226:
        /*0018*/ 	.byte	0x04, 0x17
        /*001a*/ 	.short	(.L_228 - .L_227)
.L_227:
        /*001c*/ 	.word	0x00000000
        /*0020*/ 	.short	0x0004
        /*0022*/ 	.short	0x0020
        /*0024*/ 	.byte	0x00, 0xf0, 0x41, 0x00


	//----- nvinfo : EIATTR_KPARAM_INFO
	.align		4
.L_228:
        /*0028*/ 	.byte	0x04, 0x17
        /*002a*/ 	.short	(.L_230 - .L_229)
.L_229:
        /*002c*/ 	.word	0x00000000
        /*0030*/ 	.short	0x0003
        /*0032*/ 	.short	0x001c
        /*0034*/ 	.byte	0x00, 0xf0, 0x05, 0x00


	//----- nvinfo : EIATTR_KPARAM_INFO
	.align		4
.L_230:
        /*0038*/ 	.byte	0x04, 0x17
        /*003a*/ 	.short	(.L_232 - .L_231)
.L_231:
        /*003c*/ 	.word	0x00000000
        /*0040*/ 	.short	0x0002
        /*0042*/ 	.short	0x0018
        /*0044*/ 	.byte	0x00, 0xf0, 0x11, 0x00


	//----- nvinfo : EIATTR_KPARAM_INFO
	.align		4
.L_232:
        /*0048*/ 	.byte	0x04, 0x17
        /*004a*/ 	.short	(.L_234 - .L_233)
.L_233:
        /*004c*/ 	.word	0x00000000
        /*0050*/ 	.short	0x0001
        /*0052*/ 	.short	0x0010
        /*0054*/ 	.byte	0x00, 0xf5, 0x21, 0x00


	//----- nvinfo : EIATTR_KPARAM_INFO
	.align		4
.L_234:
        /*0058*/ 	.byte	0x04, 0x17
        /*005a*/ 	.short	(.L_236 - .L_235)
.L_235:
        /*005c*/ 	.word	0x00000000
        /*0060*/ 	.short	0x0000
        /*0062*/ 	.short	0x0000
        /*0064*/ 	.byte	0x00, 0xf0, 0x41, 0x00


	//----- nvinfo : EIATTR_SPARSE_MMA_MASK
	.align		4
.L_236:
        /*0068*/ 	.byte	0x03, 0x50
        /*006a*/ 	.short	0x0000


	//----- nvinfo : EIATTR_MAXREG_COUNT
	.align		4
        /*006c*/ 	.byte	0x03, 0x1b
        /*006e*/ 	.short	0x00ff


	//----- nvinfo : EIATTR_NUM_BARRIERS
	.align		4
        /*0070*/ 	.byte	0x02, 0x4c
        /*0072*/ 	.byte	0x01
	.zero		1


	//----- nvinfo : EIATTR_MERCURY_ISA_VERSION
	.align		4
        /*0074*/ 	.byte	0x03, 0x5f
        /*0076*/ 	.short	0x0101


	//----- nvinfo : EIATTR_COOP_GROUP_MASK_REGIDS
	.align		4
        /*0078*/ 	.byte	0x04, 0x29
        /*007a*/ 	.short	(.L_238 - .L_237)


	//   ....[0]....
.L_237:
        /*007c*/ 	.word	0xffffffff


	//   ....[1]....
        /*0080*/ 	.word	0xffffffff


	//   ....[2]....
        /*0084*/ 	.word	0xffffffff


	//   ....[3]....
        /*0088*/ 	.word	0xffffffff


	//   ....[4]....
        /*008c*/ 	.word	0xffffffff


	//   ....[5]....
        /*0090*/ 	.word	0xffffffff


	//   ....[6]....
        /*0094*/ 	.word	0xffffffff


	//   ....[7]....
        /*0098*/ 	.word	0xffffffff


	//   ....[8]....
        /*009c*/ 	.word	0xffffffff


	//   ....[9]....
        /*00a0*/ 	.word	0xffffffff


	//   ....[10]....
        /*00a4*/ 	.word	0xffffffff


	//   ....[11]....
        /*00a8*/ 	.word	0xffffffff


	//   ....[12]....
        /*00ac*/ 	.word	0xffffffff


	//   ....[13]....
        /*00b0*/ 	.word	0xffffffff


	//   ....[14]....
        /*00b4*/ 	.word	0xffffffff


	//   ....[15]....
        /*00b8*/ 	.word	0xffffffff


	//   ....[16]....
        /*00bc*/ 	.word	0xffffffff


	//   ....[17]....
        /*00c0*/ 	.word	0xffffffff


	//   ....[18]....
        /*00c4*/ 	.word	0xffffffff


	//   ....[19]....
        /*00c8*/ 	.word	0xffffffff


	//   ....[20]....
        /*00cc*/ 	.word	0xffffffff


	//   ....[21]....
        /*00d0*/ 	.word	0xffffffff


	//   ....[22]....
        /*00d4*/ 	.word	0xffffffff


	//   ....[23]....
        /*00d8*/ 	.word	0xffffffff


	//   ....[24]....
        /*00dc*/ 	.word	0xffffffff


	//   ....[25]....
        /*00e0*/ 	.word	0xffffffff


	//   ....[26]....
        /*00e4*/ 	.word	0xffffffff


	//   ....[27]....
        /*00e8*/ 	.word	0xffffffff


	//   ....[28]....
        /*00ec*/ 	.word	0xffffffff


	//   ....[29]....
        /*00f0*/ 	.word	0xffffffff


	//   ....[30]....
        /*00f4*/ 	.word	0xffffffff


	//   ....[31]....
        /*00f8*/ 	.word	0xffffffff


	//   ....[32]....
        /*00fc*/ 	.word	0xffffffff


	//   ....[33]....
        /*0100*/ 	.word	0xffffffff


	//   ....[34]....
        /*0104*/ 	.word	0xffffffff


	//   ....[35]....
        /*0108*/ 	.word	0xffffffff


	//   ....[36]....
        /*010c*/ 	.word	0xffffffff


	//   ....[37]....
        /*0110*/ 	.word	0xffffffff


	//   ....[38]....
        /*0114*/ 	.word	0xffffffff


	//   ....[39]....
        /*0118*/ 	.word	0xffffffff


	//   ....[40]....
        /*011c*/ 	.word	0xffffffff


	//   ....[41]....
        /*0120*/ 	.word	0xffffffff


	//   ....[42]....
        /*0124*/ 	.word	0xffffffff


	//   ....[43]....
        /*0128*/ 	.word	0xffffffff


	//   ....[44]....
        /*012c*/ 	.word	0xffffffff


	//----- nvinfo : EIATTR_COOP_GROUP_INSTR_OFFSETS
	.align		4
.L_238:
        /*0130*/ 	.byte	0x04, 0x28
        /*0132*/ 	.short	(.L_240 - .L_239)


	//   ....[0]....
.L_239:
        /*0134*/ 	.word	0x00000f70


	//   ....[1]....
        /*0138*/ 	.word	0x00000fa0


	//   ....[2]....
        /*013c*/ 	.word	0x00000fb0


	//   ....[3]....
        /*0140*/ 	.word	0x000010d0


	//   ....[4]....
        /*0144*/ 	.word	0x00001100


	//   ....[5]....
        /*0148*/ 	.word	0x00001130


	//   ....[6]....
        /*014c*/ 	.word	0x00001210


	//   ....[7]....
        /*0150*/ 	.word	0x00001240


	//   ....[8]....
        /*0154*/ 	.word	0x00001270


	//   ....[9]....
        /*0158*/ 	.word	0x00001350


	//   ....[10]....
        /*015c*/ 	.word	0x00001380


	//   ....[11]....
        /*0160*/ 	.word	0x000013b0


	//   ....[12]....
        /*0164*/ 	.word	0x000014a0


	//   ....[13]....
        /*0168*/ 	.word	0x000014c0


	//   ....[14]....
        /*016c*/ 	.word	0x000014d0


	//   ....[15]....
        /*0170*/ 	.word	0x00001ad0


	//   ....[16]....
        /*0174*/ 	.word	0x00001b60


	//   ....[17]....
        /*0178*/ 	.word	0x00001c00


	//   ....[18]....
        /*017c*/ 	.word	0x00001ce0


	//   ....[19]....
        /*0180*/ 	.word	0x00001d10


	//   ....[20]....
        /*0184*/ 	.word	0x00001d40


	//   ....[21]....
        /*0188*/ 	.word	0x00001e20


	//   ....[22]....
        /*018c*/ 	.word	0x00001e50


	//   ....[23]....
        /*0190*/ 	.word	0x00001e80


	//   ....[24]....
        /*0194*/ 	.word	0x00001f60


	//   ....[25]....
        /*0198*/ 	.word	0x00001f90


	//   ....[26]....
        /*019c*/ 	.word	0x00001fc0


	//   ....[27]....
        /*01a0*/ 	.word	0x000020a0


	//   ....[28]....
        /*01a4*/ 	.word	0x000020d0


	//   ....[29]....
        /*01a8*/ 	.word	0x00002100


	//   ....[30]....
        /*01ac*/ 	.word	0x000039a0


	//   ....[31]....
        /*01b0*/ 	.word	0x000039d0


	//   ....[32]....
        /*01b4*/ 	.word	0x000039e0


	//   ....[33]....
        /*01b8*/ 	.word	0x00003b00


	//   ....[34]....
        /*01bc*/ 	.word	0x00003b30


	//   ....[35]....
        /*01c0*/ 	.word	0x00003b60


	//   ....[36]....
        /*01c4*/ 	.word	0x00003c40


	//   ....[37]....
        /*01c8*/ 	.word	0x00003c70


	//   ....[38]....
        /*01cc*/ 	.word	0x00003ca0


	//   ....[39]....
        /*01d0*/ 	.word	0x00003d80


	//   ....[40]....
        /*01d4*/ 	.word	0x00003db0


	//   ....[41]....
        /*01d8*/ 	.word	0x00003de0


	//   ....[42]....
        /*01dc*/ 	.word	0x00003ed0


	//   ....[43]....
        /*01e0*/ 	.word	0x00003ef0


	//   ....[44]....
        /*01e4*/ 	.word	0x00003f00


	//----- nvinfo : EIATTR_VRC_CTA_INIT_COUNT
	.align		4
.L_240:
        /*01e8*/ 	.byte	0x02, 0x4a
	.zero		1
	.zero		1


	//----- nvinfo : EIATTR_EXIT_INSTR_OFFSETS
	.align		4
        /*01ec*/ 	.byte	0x04, 0x1c
        /*01ee*/ 	.short	(.L_242 - .L_241)


	//   ....[0]....
.L_241:
        /*01f0*/ 	.word	0x00000070


	//   ....[1]....
        /*01f4*/ 	.word	0x000000d0


	//   ....[2]....
        /*01f8*/ 	.word	0x000044a0


	//   ....[3]....
        /*01fc*/ 	.word	0x000044e0


	//----- nvinfo : EIATTR_MAX_THREADS
	.align		4
.L_242:
        /*0200*/ 	.byte	0x04, 0x05
        /*0202*/ 	.short	(.L_244 - .L_243)
.L_243:
        /*0204*/ 	.word	0x00000100
        /*0208*/ 	.word	0x00000001
        /*020c*/ 	.word	0x00000001


	//----- nvinfo : EIATTR_CRS_STACK_SIZE
	.align		4
.L_244:
        /*0210*/ 	.byte	0x04, 0x1e
        /*0212*/ 	.short	(.L_246 - .L_245)
.L_245:
        /*0214*/ 	.word	0x00000000


	//----- nvinfo : EIATTR_CBANK_PARAM_SIZE
	.align		4
.L_246:
        /*0218*/ 	.byte	0x03, 0x19
        /*021a*/ 	.short	0x0031


	//----- nvinfo : EIATTR_PARAM_CBANK
	.align		4
        /*021c*/ 	.byte	0x04, 0x0a
        /*021e*/ 	.short	(.L_248 - .L_247)
	.align		4
.L_247:
        /*0220*/ 	.word	index@(.nv.constant0._ZN3cub18CUB_300001_SM_10006detail6reduce28DeviceReduceSingleTileKernelINS2_10policy_hubINS0_12KeyValuePairIidEEiNS0_6ArgMinEE10Policy1000ENS0_21ArgIndexInputIteratorIPdidEEPS6_iS7_NS2_20empty_problem_init_tIS6_EES6_N4cuda3std3__410__identityEEEvT0_T1_T2_T3_T4_T6_)
        /*0224*/ 	.short	0x0380
        /*0226*/ 	.short	0x0031


	//----- nvinfo : EIATTR_SW_WAR
	.align		4
.L_248:
        /*0228*/ 	.byte	0x04, 0x36
        /*022a*/ 	.short	(.L_250 - .L_249)
.L_249:
        /*022c*/ 	.word	0x00000008
.L_250:


//--------------------- .nv.info._ZN3cub18CUB_300001_SM_10006detail11EmptyKernelIvEEvv --------------------------
	.section	.nv.info._ZN3cub18CUB_300001_SM_10006detail11EmptyKernelIvEEvv,"",@"SHT_CUDA_INFO"
	.sectionflags	@""
	.align	4


	//----- nvinfo : EIATTR_CUDA_API_VERSION
	.align		4
        /*0000*/ 	.byte	0x04, 0x37
        /*0002*/ 	.short	(.L_252 - .L_251)
.L_251:
        /*0004*/ 	.word	0x00000082


	//----- nvinfo : EIATTR_SPARSE_MMA_MASK
	.align		4
.L_252:
        /*0008*/ 	.byte	0x03, 0x50
        /*000a*/ 	.short	0x0000


	//----- nvinfo : EIATTR_MAXREG_COUNT
	.align		4
        /*000c*/ 	.byte	0x03, 0x1b
        /*000e*/ 	.short	0x00ff


	//----- nvinfo : EIATTR_MERCURY_ISA_VERSION
	.align		4
        /*0010*/ 	.byte	0x03, 0x5f
        /*0012*/ 	.short	0x0101


	//----- nvinfo : EIATTR_VRC_CTA_INIT_COUNT
	.align		4
        /*0014*/ 	.byte	0x02, 0x4a
	.zero		1
	.zero		1


	//----- nvinfo : EIATTR_EXIT_INSTR_OFFSETS
	.align		4
        /*0018*/ 	.byte	0x04, 0x1c
        /*001a*/ 	.short	(.L_254 - .L_253)


	//   ....[0]....
.L_253:
        /*001c*/ 	.word	0x00000010


	//----- nvinfo : EIATTR_SW_WAR
	.align		4
.L_254:
        /*0020*/ 	.byte	0x04, 0x36
        /*0022*/ 	.short	(.L_256 - .L_255)
.L_255:
        /*0024*/ 	.word	0x00000008
.L_256:


//--------------------- .nv.info._Z14optimizeKernelIN4util10HimmelblauILi2EEELi2ELj128EEvddPdPiS3_S3_ii --------------------------
	.section	.nv.info._Z14optimizeKernelIN4util10HimmelblauILi2EEELi2ELj128EEvddPdPiS3_S3_ii,"",@"SHT_CUDA_INFO"
	.sectionflags	@""
	.align	4


	//----- nvinfo : EIATTR_CUDA_API_VERSION
	.align		4
        /*0000*/ 	.byte	0x04, 0x37
        /*0002*/ 	.short	(.L_258 - .L_257)
.L_257:
        /*0004*/ 	.word	0x00000082


	//----- nvinfo : EIATTR_KPARAM_INFO
	.align		4
.L_258:
        /*0008*/ 	.byte	0x04, 0x17
        /*000a*/ 	.short	(.L_260 - .L_259)
.L_259:
        /*000c*/ 	.word	0x00000000
        /*0010*/ 	.short	0x0007
        /*0012*/ 	.short	0x0034
        /*0014*/ 	.byte	0x00, 0xf0, 0x11, 0x00


	//----- nvinfo : EIATTR_KPARAM_INFO
	.align		4
.L_260:
        /*0018*/ 	.byte	0x04, 0x17
        /*001a*/ 	.short	(.L_262 - .L_261)
.L_261:
        /*001c*/ 	.word	0x00000000
        /*0020*/ 	.short	0x0006
        /*0022*/ 	.short	0x0030
        /*0024*/ 	.byte	0x00, 0xf0, 0x11, 0x00


	//----- nvinfo : EIATTR_KPARAM_INFO
	.align		4
.L_262:
        /*0028*/ 	.byte	0x04, 0x17
        /*002a*/ 	.short	(.L_264 - .L_263)
.L_263:
        /*002c*/ 	.word	0x00000000
        /*0030*/ 	.short	0x0005
        /*0032*/ 	.short	0x0028
        /*0034*/ 	.byte	0x00, 0xf5, 0x21, 0x00


	//----- nvinfo : EIATTR_KPARAM_INFO
	.align		4
.L_264:
        /*0038*/ 	.byte	0x04, 0x17
        /*003a*/ 	.short	(.L_266 - .L_265)
.L_265:
        /*003c*/ 	.word	0x00000000
        /*0040*/ 	.short	0x0004
        /*0042*/ 	.short	0x0020
        /*0044*/ 	.byte	0x00, 0xf5, 0x21, 0x00


	//----- nvinfo : EIATTR_KPARAM_INFO
	.align		4
.L_266:
        /*0048*/ 	.byte	0x04, 0x17
        /*004a*/ 	.short	(.L_268 - .L_267)
.L_267:
        /*004c*/ 	.word	0x00000000
        /*0050*/ 	.short	0x0003
        /*0052*/ 	.short	0x0018
        /*0054*/ 	.byte	0x00, 0xf5, 0x21, 0x00


	//----- nvinfo : EIATTR_KPARAM_INFO
	.align		4
.L_268:
        /*0058*/ 	.byte	0x04, 0x17
        /*005a*/ 	.short	(.L_270 - .L_269)
.L_269:
        /*005c*/ 	.word	0x00000000
        /*0060*/ 	.short	0x0002
        /*0062*/ 	.short	0x0010
        /*0064*/ 	.byte	0x00, 0xf5, 0x21, 0x00


	//----- nvinfo : EIATTR_KPARAM_INFO
	.align		4
.L_270:
        /*0068*/ 	.byte	0x04, 0x17
        /*006a*/ 	.short	(.L_272 - .L_271)
.L_271:
        /*006c*/ 	.word	0x00000000
        /*0070*/ 	.short	0x0001
        /*0072*/ 	.short	0x0008
        /*0074*/ 	.byte	0x00, 0xf0, 0x21, 0x00


	//----- nvinfo : EIATTR_KPARAM_INFO
	.align		4
.L_272:
        /*0078*/ 	.byte	0x04, 0x17
        /*007a*/ 	.short	(.L_274 - .L_273)
.L_273:
        /*007c*/ 	.word	0x00000000
        /*0080*/ 	.short	0x0000
        /*0082*/ 	.short	0x0000
        /*0084*/ 	.byte	0x00, 0xf0, 0x21, 0x00


	//----- nvinfo : EIATTR_SPARSE_MMA_MASK
	.align		4
.L_274:
        /*0088*/ 	.byte	0x03, 0x50
        /*008a*/ 	.short	0x0000


	//----- nvinfo : EIATTR_MAXREG_COUNT
	.align		4
        /*008c*/ 	.byte	0x03, 0x1b
        /*008e*/ 	.short	0x00ff


	//----- nvinfo : EIATTR_EXTERNS
	.align		4
        /*0090*/ 	.byte	0x04, 0x0f
        /*0092*/ 	.short	(.L_276 - .L_275)


	//   ....[0]....
	.align		4
.L_275:
        /*0094*/ 	.word	index@(vprintf)


	//----- nvinfo : EIATTR_MERCURY_ISA_VERSION
	.align		4
.L_276:
        /*0098*/ 	.byte	0x03, 0x5f
        /*009a*/ 	.short	0x0101


	//----- nvinfo : EIATTR_VRC_CTA_INIT_COUNT
	.align		4
        /*009c*/ 	.byte	0x02, 0x4a
	.zero		1
	.zero		1


	//----- nvinfo : EIATTR_SYSCALL_OFFSETS
	.align		4
        /*00a0*/ 	.byte	0x04, 0x46
        /*00a2*/ 	.short	(.L_278 - .L_277)


	//   ....[0]....
.L_277:
        /*00a4*/ 	.word	0x00002db0


	//   ....[1]....
        /*00a8*/ 	.word	0x000043c0


	//   ....[2]....
        /*00ac*/ 	.word	0x00005770


	//----- nvinfo : EIATTR_EXIT_INSTR_OFFSETS
	.align		4
.L_278:
        /*00b0*/ 	.byte	0x04, 0x1c
        /*00b2*/ 	.short	(.L_280 - .L_279)


	//   ....[0]....
.L_279:
        /*00b4*/ 	.word	0x000000c0


	//   ....[1]....
        /*00b8*/ 	.word	0x00005b70


	//----- nvinfo : EIATTR_CRS_STACK_SIZE
	.align		4
.L_280:
        /*00bc*/ 	.byte	0x04, 0x1e
        /*00be*/ 	.short	(.L_282 - .L_281)
.L_281:
        /*00c0*/ 	.word	0x00000000


	//----- nvinfo : EIATTR_CBANK_PARAM_SIZE
	.align		4
.L_282:
        /*00c4*/ 	.byte	0x03, 0x19
        /*00c6*/ 	.short	0x0038


	//----- nvinfo : EIATTR_PARAM_CBANK
	.align		4
        /*00c8*/ 	.byte	0x04, 0x0a
        /*00ca*/ 	.short	(.L_284 - .L_283)
	.align		4
.L_283:
        /*00cc*/ 	.word	index@(.nv.constant0._Z14optimizeKernelIN4util10HimmelblauILi2EEELi2ELj128EEvddPdPiS3_S3_ii)
        /*00d0*/ 	.short	0x0380
        /*00d2*/ 	.short	0x0038


	//----- nvinfo : EIATTR_SW_WAR
	.align		4
.L_284:
        /*00d4*/ 	.byte	0x04, 0x36
        /*00d6*/ 	.short	(.L_286 - .L_285)
.L_285:
        /*00d8*/ 	.word	0x00000008
.L_286:


//--------------------- .nv.info._Z14optimizeKernelIN4util9EggholderILi2EEELi2ELj128EEvddPdPiS3_S3_ii --------------------------
	.section	.nv.info._Z14optimizeKernelIN4util9EggholderILi2EEELi2ELj128EEvddPdPiS3_S3_ii,"",@"SHT_CUDA_INFO"
	.sectionflags	@""
	.align	4


	//----- nvinfo : EIATTR_CUDA_API_VERSION
	.align		4
        /*0000*/ 	.byte	0x04, 0x37
        /*0002*/ 	.short	(.L_288 - .L_287)
.L_287:
        /*0004*/ 	.word	0x00000082


	//----- nvinfo : EIATTR_KPARAM_INFO
	.align		4
.L_288:
        /*0008*/ 	.byte	0x04, 0x17
        /*000a*/ 	.short	(.L_290 - .L_289)
.L_289:
        /*000c*/ 	.word	0x00000000
        /*0010*/ 	.short	0x0007
        /*0012*/ 	.short	0x0034
        /*0014*/ 	.byte	0x00, 0xf0, 0x11, 0x00


	//----- nvinfo : EIATTR_KPARAM_INFO
	.align		4
.L_290:
        /*0018*/ 	.byte	0x04, 0x17
        /*001a*/ 	.short	(.L_292 - .L_291)
.L_291:
        /*001c*/ 	.word	0x00000000
        /*0020*/ 	.short	0x0006
        /*0022*/ 	.short	0x0030
        /*0024*/ 	.byte	0x00, 0xf0, 0x11, 0x00


	//----- nvinfo : EIATTR_KPARAM_INFO
	.align		4
.L_292:
        /*0028*/ 	.byte	0x04, 0x17
        /*002a*/ 	.short	(.L_294 - .L_293)
.L_293:
        /*002c*/ 	.word	0x00000000
        /*0030*/ 	.short	0x0005
        /*0032*/ 	.short	0x0028
        /*0034*/ 	.byte	0x00, 0xf5, 0x21, 0x00


	//----- nvinfo : EIATTR_KPARAM_INFO
	.align		4
.L_294:
        /*0038*/ 	.byte	0x04, 0x17
        /*003a*/ 	.short	(.L_296 - .L_295)
.L_295:
        /*003c*/ 	.word	0x00000000
        /*0040*/ 	.short	0x0004
        /*0042*/ 	.short	0x0020
        /*0044*/ 	.byte	0x00, 0xf5, 0x21, 0x00


	//----- nvinfo : EIATTR_KPARAM_INFO
	.align		4
.L_296:
        /*0048*/ 	.byte	0x04, 0x17
        /*004a*/ 	.short	(.L_298 - .L_297)
.L_297:
        /*004c*/ 	.word	0x00000000
        /*0050*/ 	.short	0x0003
        /*0052*/ 	.short	0x0018
        /*0054*/ 	.byte	0x00, 0xf5, 0x21, 0x00


	//----- nvinfo : EIATTR_KPARAM_INFO
	.align		4
.L_298:
        /*0058*/ 	.byte	0x04, 0x17
        /*005a*/ 	.short	(.L_300 - .L_299)
.L_299:
        /*005c*/ 	.word	0x00000000
        /*0060*/ 	.short	0x0002
        /*0062*/ 	.short	0x0010
        /*0064*/ 	.byte	0x00, 0xf5, 0x21, 0x00


	//----- nvinfo : EIATTR_KPARAM_INFO
	.align		4
.L_300:
        /*0068*/ 	.byte	0x04, 0x17
        /*006a*/ 	.short	(.L_302 - .L_301)
.L_301:
        /*006c*/ 	.word	0x00000000
        /*0070*/ 	.short	0x0001
        /*0072*/ 	.short	0x0008
        /*0074*/ 	.byte	0x00, 0xf0, 0x21, 0x00


	//----- nvinfo : EIATTR_KPARAM_INFO
	.align		4
.L_302:
        /*0078*/ 	.byte	0x04, 0x17
        /*007a*/ 	.short	(.L_304 - .L_303)
.L_303:
        /*007c*/ 	.word	0x00000000
        /*0080*/ 	.short	0x0000
        /*0082*/ 	.short	0x0000
        /*0084*/ 	.byte	0x00, 0xf0, 0x21, 0x00


	//----- nvinfo : EIATTR_SPARSE_MMA_MASK
	.align		4
.L_304:
        /*0088*/ 	.byte	0x03, 0x50
        /*008a*/ 	.short	0x0000


	//----- nvinfo : EIATTR_MAXREG_COUNT
	.align		4
        /*008c*/ 	.byte	0x03, 0x1b
        /*008e*/ 	.short	0x00ff


	//----- nvinfo : EIATTR_EXTERNS
	.align		4
        /*0090*/ 	.byte	0x04, 0x0f
        /*0092*/ 	.short	(.L_306 - .L_305)


	//   ....[0]....
	.align		4
.L_305:
        /*0094*/ 	.word	index@(vprintf)


	//----- nvinfo : EIATTR_MERCURY_ISA_VERSION
	.align		4
.L_306:
        /*0098*/ 	.byte	0x03, 0x5f
        /*009a*/ 	.short	0x0101


	//----- nvinfo : EIATTR_VRC_CTA_INIT_COUNT
	.align		4
        /*009c*/ 	.byte	0x02, 0x4a
	.zero		1
	.zero		1


	//----- nvinfo : EIATTR_SYSCALL_OFFSETS
	.align		4
        /*00a0*/ 	.byte	0x04, 0x46
        /*00a2*/ 	.short	(.L_308 - .L_307)


	//   ....[0]....
.L_307:
        /*00a4*/ 	.word	0x00003580


	//   ....[1]....
        /*00a8*/ 	.word	0x000075f0


	//   ....[2]....
        /*00ac*/ 	.word	0x0000b380


	//----- nvinfo : EIATTR_EXIT_INSTR_OFFSETS
	.align		4
.L_308:
        /*00b0*/ 	.byte	0x04, 0x1c
        /*00b2*/ 	.short	(.L_310 - .L_309)


	//   ....[0]....
.L_309:
        /*00b4*/ 	.word	0x000000c0


	//   ....[1]....
        /*00b8*/ 	.word	0x0000bf40


	//----- nvinfo : EIATTR_CRS_STACK_SIZE
	.align		4
.L_310:
        /*00bc*/ 	.byte	0x04, 0x1e
        /*00be*/ 	.short	(.L_312 - .L_311)
.L_311:
        /*00c0*/ 	.word	0x00000000


	//----- nvinfo : EIATTR_CBANK_PARAM_SIZE
	.align		4
.L_312:
        /*00c4*/ 	.byte	0x03, 0x19
        /*00c6*/ 	.short	0x0038


	//----- nvinfo : EIATTR_PARAM_CBANK
	.align		4
        /*00c8*/ 	.byte	0x04, 0x0a
        /*00ca*/ 	.short	(.L_314 - .L_313)
	.align		4
.L_313:
        /*00cc*/ 	.word	index@(.nv.constant0._Z14optimizeKernelIN4util9EggholderILi2EEELi2ELj128EEvddPdPiS3_S3_ii)
        /*00d0*/ 	.short	0x0380
        /*00d2*/ 	.short	0x0038


	//----- nvinfo : EIATTR_SW_WAR
	.align		4
.L_314:
        /*00d4*/ 	.byte	0x04, 0x36
        /*00d6*/ 	.short	(.L_316 - .L_315)
.L_315:
        /*00d8*/ 	.word	0x00000008
.L_316:


//--------------------- .nv.info._Z14optimizeKernelIN4util14GoldsteinPriceILi2EEELi2ELj128EEvddPdPiS3_S3_ii --------------------------
	.section	.nv.info._Z14optimizeKernelIN4util14GoldsteinPriceILi2EEELi2ELj128EEvddPdPiS3_S3_ii,"",@"SHT_CUDA_INFO"
	.sectionflags	@""
	.align	4


	//----- nvinfo : EIATTR_CUDA_API_VERSION
	.align		4
        /*0000*/ 	.byte	0x04, 0x37
        /*0002*/ 	.short	(.L_318 - .L_317)
.L_317:
        /*0004*/ 	.word	0x00000082


	//----- nvinfo : EIATTR_KPARAM_INFO
	.align		4
.L_318:
        /*0008*/ 	.byte	0x04, 0x17
        /*000a*/ 	.short	(.L_320 - .L_319)
.L_319:
        /*000c*/ 	.word	0x00000000
        /*0010*/ 	.short	0x0007
        /*0012*/ 	.short	0x0034
        /*0014*/ 	.byte	0x00, 0xf0, 0x11, 0x00


	//----- nvinfo : EIATTR_KPARAM_INFO
	.align		4
.L_320:
        /*0018*/ 	.byte	0x04, 0x17
        /*001a*/ 	.short	(.L_322 - .L_321)
.L_321:
        /*001c*/ 	.word	0x00000000
        /*0020*/ 	.short	0x0006
        /*0022*/ 	.short	0x0030
        /*0024*/ 	.byte	0x00, 0xf0, 0x11, 0x00


	//----- nvinfo : EIATTR_KPARAM_INFO
	.align		4
.L_322:
        /*0028*/ 	.byte	0x04, 0x17
        /*002a*/ 	.short	(.L_324 - .L_323)
.L_323:
        /*002c*/ 	.word	0x00000000
        /*0030*/ 	.short	0x0005
        /*0032*/ 	.short	0x0028
        /*0034*/ 	.byte	0x00, 0xf5, 0x21, 0x00


	//----- nvinfo : EIATTR_KPARAM_INFO
	.align		4
.L_324:
        /*0038*/ 	.byte	0x04, 0x17
        /*003a*/ 	.short	(.L_326 - .L_325)
.L_325:
        /*003c*/ 	.word	0x00000000
        /*0040*/ 	.short	0x0004
        /*0042*/ 	.short	0x0020
        /*0044*/ 	.byte	0x00, 0xf5, 0x21, 0x00


	//----- nvinfo : EIATTR_KPARAM_INFO
	.align		4
.L_326:
        /*0048*/ 	.byte	0x04, 0x17
        /*004a*/ 	.short	(.L_328 - .L_327)
.L_327:
        /*004c*/ 	.word	0x00000000
        /*0050*/ 	.short	0x0003
        /*0052*/ 	.short	0x0018
        /*0054*/ 	.byte	0x00, 0xf5, 0x21, 0x00


	//----- nvinfo : EIATTR_KPARAM_INFO
	.align		4
.L_328:
        /*0058*/ 	.byte	0x04, 0x17
        /*005a*/ 	.short	(.L_330 - .L_329)
.L_329:
        /*005c*/ 	.word	0x00000000
        /*0060*/ 	.short	0x0002
        /*0062*/ 	.short	0x0010
        /*0064*/ 	.byte	0x00, 0xf5, 0x21, 0x00


	//----- nvinfo : EIATTR_KPARAM_INFO
	.align		4
.L_330:
        /*0068*/ 	.byte	0x04, 0x17
        /*006a*/ 	.short	(.L_332 - .L_331)
.L_331:
        /*006c*/ 	.word	0x00000000
        /*0070*/ 	.short	0x0001
        /*0072*/ 	.short	0x0008
        /*0074*/ 	.byte	0x00, 0xf0, 0x21, 0x00


	//----- nvinfo : EIATTR_KPARAM_INFO
	.align		4
.L_332:
        /*0078*/ 	.byte	0x04, 0x17
        /*007a*/ 	.short	(.L_334 - .L_333)
.L_333:
        /*007c*/ 	.word	0x00000000
        /*0080*/ 	.short	0x0000
        /*0082*/ 	.short	0x0000
        /*0084*/ 	.byte	0x00, 0xf0, 0x21, 0x00


	//----- nvinfo : EIATTR_SPARSE_MMA_MASK
	.align		4
.L_334:
        /*0088*/ 	.byte	0x03, 0x50
        /*008a*/ 	.short	0x0000


	//----- nvinfo : EIATTR_MAXREG_COUNT
	.align		4
        /*008c*/ 	.byte	0x03, 0x1b
        /*008e*/ 	.short	0x00ff


	//----- nvinfo : EIATTR_EXTERNS
	.align		4
        /*0090*/ 	.byte	0x04, 0x0f
        /*0092*/ 	.short	(.L_336 - .L_335)


	//   ....[0]....
	.align		4
.L_335:
        /*0094*/ 	.word	index@(vprintf)


	//----- nvinfo : EIATTR_MERCURY_ISA_VERSION
	.align		4
.L_336:
        /*0098*/ 	.byte	0x03, 0x5f
        /*009a*/ 	.short	0x0101


	//----- nvinfo : EIATTR_VRC_CTA_INIT_COUNT
	.align		4
        /*009c*/ 	.byte	0x02, 0x4a
	.zero		1
	.zero		1


	//----- nvinfo : EIATTR_SYSCALL_OFFSETS
	.align		4
        /*00a0*/ 	.byte	0x04, 0x46
        /*00a2*/ 	.short	(.L_338 - .L_337)


	//   ....[0]....
.L_337:
        /*00a4*/ 	.word	0x000031b0


	//   ....[1]....
        /*00a8*/ 	.word	0x000058f0


	//   ....[2]....
        /*00ac*/ 	.word	0x00008350


	//----- nvinfo : EIATTR_EXIT_INSTR_OFFSETS
	.align		4
.L_338:
        /*00b0*/ 	.byte	0x04, 0x1c
        /*00b2*/ 	.short	(.L_340 - .L_339)


	//   ....[0]....
.L_339:
        /*00b4*/ 	.word	0x000000c0


	//   ....[1]....
        /*00b8*/ 	.word	0x00008b20


	//----- nvinfo : EIATTR_CRS_STACK_SIZE
	.align		4
.L_340:
        /*00bc*/ 	.byte	0x04, 0x1e
        /*00be*/ 	.short	(.L_342 - .L_341)
.L_341:
        /*00c0*/ 	.word	0x00000000


	//----- nvinfo : EIATTR_CBANK_PARAM_SIZE
	.align		4
.L_342:
        /*00c4*/ 	.byte	0x03, 0x19
        /*00c6*/ 	.short	0x0038


	//----- nvinfo : EIATTR_PARAM_CBANK
	.align		4
        /*00c8*/ 	.byte	0x04, 0x0a
        /*00ca*/ 	.short	(.L_344 - .L_343)
	.align		4
.L_343:
        /*00cc*/ 	.word	index@(.nv.constant0._Z14optimizeKernelIN4util14GoldsteinPriceILi2EEELi2ELj128EEvddPdPiS3_S3_ii)
        /*00d0*/ 	.short	0x0380
        /*00d2*/ 	.short	0x0038


	//----- nvinfo : EIATTR_SW_WAR
	.align		4
.L_344:
        /*00d4*/ 	.byte	0x04, 0x36
        /*00d6*/ 	.short	(.L_346 - .L_345)
.L_345:
        /*00d8*/ 	.word	0x00000008
.L_346:


//--------------------- .nv.info._Z14optimizeKernelIN4util6AckleyILi2EEELi2ELj128EEvddPdPiS3_S3_ii --------------------------
	.section	.nv.info._Z14optimizeKernelIN4util6AckleyILi2EEELi2ELj128EEvddPdPiS3_S3_ii,"",@"SHT_CUDA_INFO"
	.sectionflags	@""
	.align	4


	//----- nvinfo : EIATTR_CUDA_API_VERSION
	.align		4
        /*0000*/ 	.byte	0x04, 0x37
        /*0002*/ 	.short	(.L_348 - .L_347)
.L_347:
        /*0004*/ 	.word	0x00000082


	//----- nvinfo : EIATTR_KPARAM_INFO
	.align		4
.L_348:
        /*0008*/ 	.byte	0x04, 0x17
        /*000a*/ 	.short	(.L_350 - .L_349)
.L_349:
        /*000c*/ 	.word	0x00000000
        /*0010*/ 	.short	0x0007
        /*0012*/ 	.short	0x0034
        /*0014*/ 	.byte	0x00, 0xf0, 0x11, 0x00


	//----- nvinfo : EIATTR_KPARAM_INFO
	.align		4
.L_350:
        /*0018*/ 	.byte	0x04, 0x17
        /*001a*/ 	.short	(.L_352 - .L_351)
.L_351:
        /*001c*/ 	.word	0x00000000
        /*0020*/ 	.short	0x0006
        /*0022*/ 	.short	0x0030
        /*0024*/ 	.byte	0x00, 0xf0, 0x11, 0x00


	//----- nvinfo : EIATTR_KPARAM_INFO
	.align		4
.L_352:
        /*0028*/ 	.byte	0x04, 0x17
        /*002a*/ 	.short	(.L_354 - .L_353)
.L_353:
        /*002c*/ 	.word	0x00000000
        /*0030*/ 	.short	0x0005
        /*0032*/ 	.short	0x0028
        /*0034*/ 	.byte	0x00, 0xf5, 0x21, 0x00


	//----- nvinfo : EIATTR_KPARAM_INFO
	.align		4
.L_354:
        /*0038*/ 	.byte	0x04, 0x17
        /*003a*/ 	.short	(.L_356 - .L_355)
.L_355:
        /*003c*/ 	.word	0x00000000
        /*0040*/ 	.short	0x0004
        /*0042*/ 	.short	0x0020
        /*0044*/ 	.byte	0x00, 0xf5, 0x21, 0x00


	//----- nvinfo : EIATTR_KPARAM_INFO
	.align		4
.L_356:
        /*0048*/ 	.byte	0x04, 0x17
        /*004a*/ 	.short	(.L_358 - .L_357)
.L_357:
        /*004c*/ 	.word	0x00000000
        /*0050*/ 	.short	0x0003
        /*0052*/ 	.short	0x0018
        /*0054*/ 	.byte	0x00, 0xf5, 0x21, 0x00


	//----- nvinfo : EIATTR_KPARAM_INFO
	.align		4
.L_358:
        /*0058*/ 	.byte	0x04, 0x17
        /*005a*/ 	.short	(.L_360 - .L_359)
.L_359:
        /*005c*/ 	.word	0x00000000
        /*0060*/ 	.short	0x0002
        /*0062*/ 	.short	0x0010
        /*0064*/ 	.byte	0x00, 0xf5, 0x21, 0x00


	//----- nvinfo : EIATTR_KPARAM_INFO
	.align		4
.L_360:
        /*0068*/ 	.byte	0x04, 0x17
        /*006a*/ 	.short	(.L_362 - .L_361)
.L_361:
        /*006c*/ 	.word	0x00000000
        /*0070*/ 	.short	0x0001
        /*0072*/ 	.short	0x0008
        /*0074*/ 	.byte	0x00, 0xf0, 0x21, 0x00


	//----- nvinfo : EIATTR_KPARAM_INFO
	.align		4
.L_362:
        /*0078*/ 	.byte	0x04, 0x17
        /*007a*/ 	.short	(.L_364 - .L_363)
.L_363:
        /*007c*/ 	.word	0x00000000
        /*0080*/ 	.short	0x0000
        /*0082*/ 	.short	0x0000
        /*0084*/ 	.byte	0x00, 0xf0, 0x21, 0x00


	//----- nvinfo : EIATTR_SPARSE_MMA_MASK
	.align		4
.L_364:
        /*0088*/ 	.byte	0x03, 0x50
        /*008a*/ 	.short	0x0000


	//----- nvinfo : EIATTR_MAXREG_COUNT
	.align		4
        /*008c*/ 	.byte	0x03, 0x1b
        /*008e*/ 	.short	0x00ff


	//----- nvinfo : EIATTR_EXTERNS
	.align		4
        /*0090*/ 	.byte	0x04, 0x0f
        /*0092*/ 	.short	(.L_366 - .L_365)


	//   ....[0]....
	.align		4
.L_365:
        /*0094*/ 	.word	index@(vprintf)


	//----- nvinfo : EIATTR_MERCURY_ISA_VERSION
	.align		4
.L_366:
        /*0098*/ 	.byte	0x03, 0x5f
        /*009a*/ 	.short	0x0101


	//----- nvinfo : EIATTR_VRC_CTA_INIT_COUNT
	.align		4
        /*009c*/ 	.byte	0x02, 0x4a
	.zero		1
	.zero		1


	//----- nvinfo : EIATTR_SYSCALL_OFFSETS
	.align		4
        /*00a0*/ 	.byte	0x04, 0x46
        /*00a2*/ 	.short	(.L_368 - .L_367)


	//   ....[0]....
.L_367:
        /*00a4*/ 	.word	0x00003bd0


	//   ....[1]....
        /*00a8*/ 	.word	0x000096c0


	//   ....[2]....
        /*00ac*/ 	.word	0x0000eff0


	//----- nvinfo : EIATTR_EXIT_INSTR_OFFSETS
	.align		4
.L_368:
        /*00b0*/ 	.byte	0x04, 0x1c
        /*00b2*/ 	.short	(.L_370 - .L_369)


	//   ....[0]....
.L_369:
        /*00b4*/ 	.word	0x000000c0


	//   ....[1]....
        /*00b8*/ 	.word	0x000100a0


	//----- nvinfo : EIATTR_CRS_STACK_SIZE
	.align		4
.L_370:
        /*00bc*/ 	.byte	0x04, 0x1e
        /*00be*/ 	.short	(.L_372 - .L_371)
.L_371:
        /*00c0*/ 	.word	0x00000000


	//----- nvinfo : EIATTR_CBANK_PARAM_SIZE
	.align		4
.L_372:
        /*00c4*/ 	.byte	0x03, 0x19
        /*00c6*/ 	.short	0x0038


	//----- nvinfo : EIATTR_PARAM_CBANK
	.align		4
        /*00c8*/ 	.byte	0x04, 0x0a
        /*00ca*/ 	.short	(.L_374 - .L_373)
	.align		4
.L_373:
        /*00cc*/ 	.word	index@(.nv.constant0._Z14optimizeKernelIN4util6AckleyILi2EEELi2ELj128EEvddPdPiS3_S3_ii)
        /*00d0*/ 	.short	0x0380
        /*00d2*/ 	.short	0x0038


	//----- nvinfo : EIATTR_SW_WAR
	.align		4
.L_374:
        /*00d4*/ 	.byte	0x04, 0x36
        /*00d6*/ 	.short	(.L_376 - .L_375)
.L_375:
        /*00d8*/ 	.word	0x00000008
.L_376:


//--------------------- .nv.info._Z14optimizeKernelIN4util9RastriginILi2EEELi2ELj128EEvddPdPiS3_S3_ii --------------------------
	.section	.nv.info._Z14optimizeKernelIN4util9RastriginILi2EEELi2ELj128EEvddPdPiS3_S3_ii,"",@"SHT_CUDA_INFO"
	.sectionflags	@""
	.align	4


	//----- nvinfo : EIATTR_CUDA_API_VERSION
	.align		4
        /*0000*/ 	.byte	0x04, 0x37
        /*0002*/ 	.short	(.L_378 - .L_377)
.L_377:
        /*0004*/ 	.word	0x00000082


	//----- nvinfo : EIATTR_KPARAM_INFO
	.align		4
.L_378:
        /*0008*/ 	.byte	0x04, 0x17
        /*000a*/ 	.short	(.L_380 - .L_379)
.L_379:
        /*000c*/ 	.word	0x00000000
        /*0010*/ 	.short	0x0007
        /*0012*/ 	.short	0x0034
        /*0014*/ 	.byte	0x00, 0xf0, 0x11, 0x00


	//----- nvinfo : EIATTR_KPARAM_INFO
	.align		4
.L_380:
        /*0018*/ 	.byte	0x04, 0x17
        /*001a*/ 	.short	(.L_382 - .L_381)
.L_381:
        /*001c*/ 	.word	0x00000000
        /*0020*/ 	.short	0x0006
        /*0022*/ 	.short	0x0030
        /*0024*/ 	.byte	0x00, 0xf0, 0x11, 0x00


	//----- nvinfo : EIATTR_KPARAM_INFO
	.align		4
.L_382:
        /*0028*/ 	.byte	0x04, 0x17
        /*002a*/ 	.short	(.L_384 - .L_383)
.L_383:
        /*002c*/ 	.word	0x00000000
        /*0030*/ 	.short	0x0005
        /*0032*/ 	.short	0x0028
        /*0034*/ 	.byte	0x00, 0xf5, 0x21, 0x00


	//----- nvinfo : EIATTR_KPARAM_INFO
	.align		4
.L_384:
        /*0038*/ 	.byte	0x04, 0x17
        /*003a*/ 	.short	(.L_386 - .L_385)
.L_385:
        /*003c*/ 	.word	0x00000000
        /*0040*/ 	.short	0x0004
        /*0042*/ 	.short	0x0020
        /*0044*/ 	.byte	0x00, 0xf5, 0x21, 0x00


	//----- nvinfo : EIATTR_KPARAM_INFO
	.align		4
.L_386:
        /*0048*/ 	.byte	0x04, 0x17
        /*004a*/ 	.short	(.L_388 - .L_387)
.L_387:
        /*004c*/ 	.word	0x00000000
        /*0050*/ 	.short	0x0003
        /*0052*/ 	.short	0x0018
        /*0054*/ 	.byte	0x00, 0xf5, 0x21, 0x00


	//----- nvinfo : EIATTR_KPARAM_INFO
	.align		4
.L_388:
        /*0058*/ 	.byte	0x04, 0x17
        /*005a*/ 	.short	(.L_390 - .L_389)
.L_389:
        /*005c*/ 	.word	0x00000000
        /*0060*/ 	.short	0x0002
        /*0062*/ 	.short	0x0010
        /*0064*/ 	.byte	0x00, 0xf5, 0x21, 0x00


	//----- nvinfo : EIATTR_KPARAM_INFO
	.align		4
.L_390:
        /*0068*/ 	.byte	0x04, 0x17
        /*006a*/ 	.short	(.L_392 - .L_391)
.L_391:
        /*006c*/ 	.word	0x00000000
        /*0070*/ 	.short	0x0001
        /*0072*/ 	.short	0x0008
        /*0074*/ 	.byte	0x00, 0xf0, 0x21, 0x00


	//----- nvinfo : EIATTR_KPARAM_INFO
	.align		4
.L_392:
        /*0078*/ 	.byte	0x04, 0x17
        /*007a*/ 	.short	(.L_394 - .L_393)
.L_393:
        /*007c*/ 	.word	0x00000000
        /*0080*/ 	.short	0x0000
        /*0082*/ 	.short	0x0000
        /*0084*/ 	.byte	0x00, 0xf0, 0x21, 0x00


	//----- nvinfo : EIATTR_SPARSE_MMA_MASK
	.align		4
.L_394:
        /*0088*/ 	.byte	0x03, 0x50
        /*008a*/ 	.short	0x0000


	//----- nvinfo : EIATTR_MAXREG_COUNT
	.align		4
        /*008c*/ 	.byte	0x03, 0x1b
        /*008e*/ 	.short	0x00ff


	//----- nvinfo : EIATTR_EXTERNS
	.align		4
        /*0090*/ 	.byte	0x04, 0x0f
        /*0092*/ 	.short	(.L_396 - .L_395)


	//   ....[0]....
	.align		4
.L_395:
        /*0094*/ 	.word	index@(vprintf)


	//----- nvinfo : EIATTR_MERCURY_ISA_VERSION
	.align		4
.L_396:
        /*0098*/ 	.byte	0x03, 0x5f
        /*009a*/ 	.short	0x0101


	//----- nvinfo : EIATTR_VRC_CTA_INIT_COUNT
	.align		4
        /*009c*/ 	.byte	0x02, 0x4a
	.zero		1
	.zero		1


	//----- nvinfo : EIATTR_SYSCALL_OFFSETS
	.align		4
        /*00a0*/ 	.byte	0x04, 0x46
        /*00a2*/ 	.short	(.L_398 - .L_397)


	//   ....[0]....
.L_397:
        /*00a4*/ 	.word	0x000035b0


	//   ....[1]....
        /*00a8*/ 	.word	0x00005a10


	//   ....[2]....
        /*00ac*/ 	.word	0x00007e90


	//----- nvinfo : EIATTR_EXIT_INSTR_OFFSETS
	.align		4
.L_398:
        /*00b0*/ 	.byte	0x04, 0x1c
        /*00b2*/ 	.short	(.L_400 - .L_399)


	//   ....[0]....
.L_399:
        /*00b4*/ 	.word	0x000000c0


	//   ....[1]....
        /*00b8*/ 	.word	0x00008ac0


	//----- nvinfo : EIATTR_CRS_STACK_SIZE
	.align		4
.L_400:
        /*00bc*/ 	.byte	0x04, 0x1e
        /*00be*/ 	.short	(.L_402 - .L_401)
.L_401:
        /*00c0*/ 	.word	0x00000000


	//----- nvinfo : EIATTR_CBANK_PARAM_SIZE
	.align		4
.L_402:
        /*00c4*/ 	.byte	0x03, 0x19
        /*00c6*/ 	.short	0x0038


	//----- nvinfo : EIATTR_PARAM_CBANK
	.align		4
        /*00c8*/ 	.byte	0x04, 0x0a
        /*00ca*/ 	.short	(.L_404 - .L_403)
	.align		4
.L_403:
        /*00cc*/ 	.word	index@(.nv.constant0._Z14optimizeKernelIN4util9RastriginILi2EEELi2ELj128EEvddPdPiS3_S3_ii)
        /*00d0*/ 	.short	0x0380
        /*00d2*/ 	.short	0x0038


	//----- nvinfo : EIATTR_SW_WAR
	.align		4
.L_404:
        /*00d4*/ 	.byte	0x04, 0x36
        /*00d6*/ 	.short	(.L_406 - .L_405)
.L_405:
        /*00d8*/ 	.word	0x00000008
.L_406:


//--------------------- .nv.info._Z14optimizeKernelIN4util10RosenbrockILi2EEELi2ELj128EEvddPdPiS3_S3_ii --------------------------
	.section	.nv.info._Z14optimizeKernelIN4util10RosenbrockILi2EEELi2ELj128EEvddPdPiS3_S3_ii,"",@"SHT_CUDA_INFO"
	.sectionflags	@""
	.align	4


	//----- nvinfo : EIATTR_CUDA_API_VERSION
	.align		4
        /*0000*/ 	.byte	0x04, 0x37
        /*0002*/ 	.short	(.L_408 - .L_407)
.L_407:
        /*0004*/ 	.word	0x00000082


	//----- nvinfo : EIATTR_KPARAM_INFO
	.align		4
.L_408:
        /*0008*/ 	.byte	0x04, 0x17
        /*000a*/ 	.short	(.L_410 - .L_409)
.L_409:
        /*000c*/ 	.word	0x00000000
        /*0010*/ 	.short	0x0007
        /*0012*/ 	.short	0x0034
        /*0014*/ 	.byte	0x00, 0xf0, 0x11, 0x00


	//----- nvinfo : EIATTR_KPARAM_INFO
	.align		4
.L_410:
        /*0018*/ 	.byte	0x04, 0x17
        /*001a*/ 	.short	(.L_412 - .L_411)
.L_411:
        /*001c*/ 	.word	0x00000000
        /*0020*/ 	.short	0x0006
        /*0022*/ 	.short	0x0030
        /*0024*/ 	.byte	0x00, 0xf0, 0x11, 0x00


	//----- nvinfo : EIATTR_KPARAM_INFO
	.align		4
.L_412:
        /*0028*/ 	.byte	0x04, 0x17
        /*002a*/ 	.short	(.L_414 - .L_413)
.L_413:
        /*002c*/ 	.word	0x00000000
        /*0030*/ 	.short	0x0005
        /*0032*/ 	.short	0x0028
        /*0034*/ 	.byte	0x00, 0xf5, 0x21, 0x00


	//----- nvinfo : EIATTR_KPARAM_INFO
	.align		4
.L_414:
        /*0038*/ 	.byte	0x04, 0x17
        /*003a*/ 	.short	(.L_416 - .L_415)
.L_415:
        /*003c*/ 	.word	0x00000000
        /*0040*/ 	.short	0x0004
        /*0042*/ 	.short	0x0020
        /*0044*/ 	.byte	0x00, 0xf5, 0x21, 0x00


	//----- nvinfo : EIATTR_KPARAM_INFO
	.align		4
.L_416:
        /*0048*/ 	.byte	0x04, 0x17
        /*004a*/ 	.short	(.L_418 - .L_417)
.L_417:
        /*004c*/ 	.word	0x00000000
        /*0050*/ 	.short	0x0003
        /*0052*/ 	.short	0x0018
        /*0054*/ 	.byte	0x00, 0xf5, 0x21, 0x00


	//----- nvinfo : EIATTR_KPARAM_INFO
	.align		4
.L_418:
        /*0058*/ 	.byte	0x04, 0x17
        /*005a*/ 	.short	(.L_420 - .L_419)
.L_419:
        /*005c*/ 	.word	0x00000000
        /*0060*/ 	.short	0x0002
        /*0062*/ 	.short	0x0010
        /*0064*/ 	.byte	0x00, 0xf5, 0x21, 0x00


	//----- nvinfo : EIATTR_KPARAM_INFO
	.align		4
.L_420:
        /*0068*/ 	.byte	0x04, 0x17
        /*006a*/ 	.short	(.L_422 - .L_421)
.L_421:
        /*006c*/ 	.word	0x00000000
        /*0070*/ 	.short	0x0001
        /*0072*/ 	.short	0x0008
        /*0074*/ 	.byte	0x00, 0xf0, 0x21, 0x00


	//----- nvinfo : EIATTR_KPARAM_INFO
	.align		4
.L_422:
        /*0078*/ 	.byte	0x04, 0x17
        /*007a*/ 	.short	(.L_424 - .L_423)
.L_423:
        /*007c*/ 	.word	0x00000000
        /*0080*/ 	.short	0x0000
        /*0082*/ 	.short	0x0000
        /*0084*/ 	.byte	0x00, 0xf0, 0x21, 0x00


	//----- nvinfo : EIATTR_SPARSE_MMA_MASK
	.align		4
.L_424:
        /*0088*/ 	.byte	0x03, 0x50
        /*008a*/ 	.short	0x0000


	//----- nvinfo : EIATTR_MAXREG_COUNT
	.align		4
        /*008c*/ 	.byte	0x03, 0x1b
        /*008e*/ 	.short	0x00ff


	//----- nvinfo : EIATTR_EXTERNS
	.align		4
        /*0090*/ 	.byte	0x04, 0x0f
        /*0092*/ 	.short	(.L_426 - .L_425)


	//   ....[0]....
	.align		4
.L_425:
        /*0094*/ 	.word	index@(vprintf)


	//----- nvinfo : EIATTR_MERCURY_ISA_VERSION
	.align		4
.L_426:
        /*0098*/ 	.byte	0x03, 0x5f
        /*009a*/ 	.short	0x0101


	//----- nvinfo : EIATTR_VRC_CTA_INIT_COUNT
	.align		4
        /*009c*/ 	.byte	0x02, 0x4a
	.zero		1
	.zero		1


	//----- nvinfo : EIATTR_SYSCALL_OFFSETS
	.align		4
        /*00a0*/ 	.byte	0x04, 0x46
        /*00a2*/ 	.short	(.L_428 - .L_427)


	//   ....[0]....
.L_427:
        /*00a4*/ 	.word	0x00002a80


	//   ....[1]....
        /*00a8*/ 	.word	0x000069a0


	//----- nvinfo : EIATTR_EXIT_INSTR_OFFSETS
	.align		4
.L_428:
        /*00ac*/ 	.byte	0x04, 0x1c
        /*00ae*/ 	.short	(.L_430 - .L_429)


	//   ....[0]....
.L_429:
        /*00b0*/ 	.word	0x00000090


	//   ....[1]....
        /*00b4*/ 	.word	0x00006ad0


	//----- nvinfo : EIATTR_CRS_STACK_SIZE
	.align		4
.L_430:
        /*00b8*/ 	.byte	0x04, 0x1e
        /*00ba*/ 	.short	(.L_432 - .L_431)
.L_431:
        /*00bc*/ 	.word	0x00000000


	//----- nvinfo : EIATTR_CBANK_PARAM_SIZE
	.align		4
.L_432:
        /*00c0*/ 	.byte	0x03, 0x19
        /*00c2*/ 	.short	0x0038


	//----- nvinfo : EIATTR_PARAM_CBANK
	.align		4
        /*00c4*/ 	.byte	0x04, 0x0a
        /*00c6*/ 	.short	(.L_434 - .L_433)
	.align		4
.L_433:
        /*00c8*/ 	.word	index@(.nv.constant0._Z14optimizeKernelIN4util10RosenbrockILi2EEELi2ELj128EEvddPdPiS3_S3_ii)
        /*00cc*/ 	.short	0x0380
        /*00ce*/ 	.short	0x0038


	//----- nvinfo : EIATTR_SW_WAR
	.align		4
.L_434:
        /*00d0*/ 	.byte	0x04, 0x36
        /*00d2*/ 	.short	(.L_436 - .L_435)
.L_435:
        /*00d4*/ 	.word	0x00000008
.L_436:


//--------------------- .nv.info._Z23generate_random_doublesP17curandStateXORWOWPdi --------------------------
	.section	.nv.info._Z23generate_random_doublesP17curandStateXORWOWPdi,"",@"SHT_CUDA_INFO"
	.sectionflags	@""
	.align	4


	//----- nvinfo : EIATTR_CUDA_API_VERSION
	.align		4
        /*0000*/ 	.byte	0x04, 0x37
        /*0002*/ 	.short	(.L_438 - .L_437)
.L_437:
        /*0004*/ 	.word	0x00000082


	//----- nvinfo : EIATTR_KPARAM_INFO
	.align		4
.L_438:
        /*0008*/ 	.byte	0x04, 0x17
        /*000a*/ 	.short	(.L_440 - .L_439)
.L_439:
        /*000c*/ 	.word	0x00000000
        /*0010*/ 	.short	0x0002
        /*0012*/ 	.short	0x0010
        /*0014*/ 	.byte	0x00, 0xf0, 0x11, 0x00


	//----- nvinfo : EIATTR_KPARAM_INFO
	.align		4
.L_440:
        /*0018*/ 	.byte	0x04, 0x17
        /*001a*/ 	.short	(.L_442 - .L_441)
.L_441:
        /*001c*/ 	.word	0x00000000
        /*0020*/ 	.short	0x0001
        /*0022*/ 	.short	0x0008
        /*0024*/ 	.byte	0x00, 0xf5, 0x21, 0x00


	//----- nvinfo : EIATTR_KPARAM_INFO
	.align		4
.L_442:
        /*0028*/ 	.byte	0x04, 0x17
        /*002a*/ 	.short	(.L_444 - .L_443)
.L_443:
        /*002c*/ 	.word	0x00000000
        /*0030*/ 	.short	0x0000
        /*0032*/ 	.short	0x0000
        /*0034*/ 	.byte	0x00, 0xf5, 0x21, 0x00


	//----- nvinfo : EIATTR_SPARSE_MMA_MASK
	.align		4
.L_444:
        /*0038*/ 	.byte	0x03, 0x50
        /*003a*/ 	.short	0x0000


	//----- nvinfo : EIATTR_MAXREG_COUNT
	.align		4
        /*003c*/ 	.byte	0x03, 0x1b
        /*003e*/ 	.short	0x00ff


	//----- nvinfo : EIATTR_MERCURY_ISA_VERSION
	.align		4
        /*0040*/ 	.byte	0x03, 0x5f
        /*0042*/ 	.short	0x0101


	//----- nvinfo : EIATTR_VRC_CTA_INIT_COUNT
	.align		4
        /*0044*/ 	.byte	0x02, 0x4a
	.zero		1
	.zero		1


	//----- nvinfo : EIATTR_EXIT_INSTR_OFFSETS
	.align		4
        /*0048*/ 	.byte	0x04, 0x1c
        /*004a*/ 	.short	(.L_446 - .L_445)


	//   ....[0]....
.L_445:
        /*004c*/ 	.word	0x00000080


	//   ....[1]....
        /*0050*/ 	.word	0x000005f0


	//   ....[2]....
        /*0054*/ 	.word	0x00000810


	//----- nvinfo : EIATTR_CRS_STACK_SIZE
	.align		4
.L_446:
        /*0058*/ 	.byte	0x04, 0x1e
        /*005a*/ 	.short	(.L_448 - .L_447)
.L_447:
        /*005c*/ 	.word	0x00000000


	//----- nvinfo : EIATTR_CBANK_PARAM_SIZE
	.align		4
.L_448:
        /*0060*/ 	.byte	0x03, 0x19
        /*0062*/ 	.short	0x0014


	//----- nvinfo : EIATTR_PARAM_CBANK
	.align		4
        /*0064*/ 	.byte	0x04, 0x0a
        /*0066*/ 	.short	(.L_450 - .L_449)
	.align		4
.L_449:
        /*0068*/ 	.word	index@(.nv.constant0._Z23generate_random_doublesP17curandStateXORWOWPdi)
        /*006c*/ 	.short	0x0380
        /*006e*/ 	.short	0x0014


	//----- nvinfo : EIATTR_SW_WAR
	.align		4
.L_450:
        /*0070*/ 	.byte	0x04, 0x36
        /*0072*/ 	.short	(.L_452 - .L_451)
.L_451:
        /*0074*/ 	.word	0x00000008
.L_452:


//--------------------- .nv.info._Z12setup_statesP17curandStateXORWOWi --------------------------
	.section	.nv.info._Z12setup_statesP17curandStateXORWOWi,"",@"SHT_CUDA_INFO"
	.sectionflags	@""
	.align	4


	//----- nvinfo : EIATTR_CUDA_API_VERSION
	.align		4
        /*0000*/ 	.byte	0x04, 0x37
        /*0002*/ 	.short	(.L_454 - .L_453)
.L_453:
        /*0004*/ 	.word	0x00000082


	//----- nvinfo : EIATTR_KPARAM_INFO
	.align		4
.L_454:
        /*0008*/ 	.byte	0x04, 0x17
        /*000a*/ 	.short	(.L_456 - .L_455)
.L_455:
        /*000c*/ 	.word	0x00000000
        /*0010*/ 	.short	0x0001
        /*0012*/ 	.short	0x0008
        /*0014*/ 	.byte	0x00, 0xf0, 0x11, 0x00


	//----- nvinfo : EIATTR_KPARAM_INFO
	.align		4
.L_456:
        /*0018*/ 	.byte	0x04, 0x17
        /*001a*/ 	.short	(.L_458 - .L_457)
.L_457:
        /*001c*/ 	.word	0x00000000
        /*0020*/ 	.short	0x0000
        /*0022*/ 	.short	0x0000
        /*0024*/ 	.byte	0x00, 0xf5, 0x21, 0x00


	//----- nvinfo : EIATTR_SPARSE_MMA_MASK
	.align		4
.L_458:
        /*0028*/ 	.byte	0x03, 0x50
        /*002a*/ 	.short	0x0000


	//----- nvinfo : EIATTR_MAXREG_COUNT
	.align		4
        /*002c*/ 	.byte	0x03, 0x1b
        /*002e*/ 	.short	0x00ff


	//----- nvinfo : EIATTR_MERCURY_ISA_VERSION
	.align		4
        /*0030*/ 	.byte	0x03, 0x5f
        /*0032*/ 	.short	0x0101


	//----- nvinfo : EIATTR_VRC_CTA_INIT_COUNT
	.align		4
        /*0034*/ 	.byte	0x02, 0x4a
	.zero		1
	.zero		1


	//----- nvinfo : EIATTR_EXIT_INSTR_OFFSETS
	.align		4
        /*0038*/ 	.byte	0x04, 0x1c
        /*003a*/ 	.short	(.L_460 - .L_459)


	//   ....[0]....
.L_459:
        /*003c*/ 	.word	0x00000070


	//   ....[1]....
        /*0040*/ 	.word	0x00000eb0


	//----- nvinfo : EIATTR_CRS_STACK_SIZE
	.align		4
.L_460:
        /*0044*/ 	.byte	0x04, 0x1e
        /*0046*/ 	.short	(.L_462 - .L_461)
.L_461:
        /*0048*/ 	.word	0x00000000


	//----- nvinfo : EIATTR_CBANK_PARAM_SIZE
	.align		4
.L_462:
        /*004c*/ 	.byte	0x03, 0x19
        /*004e*/ 	.short	0x000c


	//----- nvinfo : EIATTR_PARAM_CBANK
	.align		4
        /*0050*/ 	.byte	0x04, 0x0a
        /*0052*/ 	.short	(.L_464 - .L_463)
	.align		4
.L_463:
        /*0054*/ 	.word	index@(.nv.constant0._Z12setup_statesP17curandStateXORWOWi)
        /*0058*/ 	.short	0x0380
        /*005a*/ 	.short	0x000c


	//----- nvinfo : EIATTR_SW_WAR
	.align		4
.L_464:
        /*005c*/ 	.byte	0x04, 0x36
        /*005e*/ 	.short	(.L_466 - .L_465)
.L_465:
        /*0060*/ 	.word	0x00000008
.L_466:


//--------------------- .nv.callgraph             --------------------------
	.section	.nv.callgraph,"",@"SHT_CUDA_CALLGRAPH"
	.align	4
	.sectionentsize	8
	.align		4
        /*0000*/ 	.word	0x00000000
	.align		4
        /*0004*/ 	.word	0xffffffff
	.align		4
        /*0008*/ 	.word	index@(_Z14optimizeKernelIN4util10HimmelblauILi2EEELi2ELj128EEvddPdPiS3_S3_ii)
	.align		4
        /*000c*/ 	.word	index@(vprintf)
	.align		4
        /*0010*/ 	.word	index@(_Z14optimizeKernelIN4util9EggholderILi2EEELi2ELj128EEvddPdPiS3_S3_ii)
	.align		4
        /*0014*/ 	.word	index@(vprintf)
	.align		4
        /*0018*/ 	.word	index@(_Z14optimizeKernelIN4util14GoldsteinPriceILi2EEELi2ELj128EEvddPdPiS3_S3_ii)
	.align		4
        /*001c*/ 	.word	index@(vprintf)
	.align		4
        /*0020*/ 	.word	index@(_Z14optimizeKernelIN4util6AckleyILi2EEELi2ELj128EEvddPdPiS3_S3_ii)
	.align		4
        /*0024*/ 	.word	index@(vprintf)
	.align		4
        /*0028*/ 	.word	index@(_Z14optimizeKernelIN4util9RastriginILi2EEELi2ELj128EEvddPdPiS3_S3_ii)
	.align		4
        /*002c*/ 	.word	index@(vprintf)
	.align		4
        /*0030*/ 	.word	index@(_Z14optimizeKernelIN4util10RosenbrockILi2EEELi2ELj128EEvddPdPiS3_S3_ii)
	.align		4
        /*0034*/ 	.word	index@(vprintf)
	.align		4
        /*0038*/ 	.word	0x00000000
	.align		4
        /*003c*/ 	.word	0xfffffffe
	.align		4
        /*0040*/ 	.word	0x00000000
	.align		4
        /*0044*/ 	.word	0xfffffffd
	.align		4
        /*0048*/ 	.word	0x00000000
	.align		4
        /*004c*/ 	.word	0xfffffffc


//--------------------- .nv.constant4             --------------------------
	.section	.nv.constant4,"a",@progbits
	.align	8
	.align		8
.nv.constant4:
        /*0000*/ 	.dword	precalc_xorwow_matrix
	.align		8
        /*0008*/ 	.dword	precalc_xorwow_offset_matrix
	.align		8
        /*0010*/ 	.dword	mrg32k3aM1
	.align		8
        /*0018*/ 	.dword	mrg32k3aM2
	.align		8
        /*0020*/ 	.dword	mrg32k3aM1SubSeq
	.align		8
        /*0028*/ 	.dword	mrg32k3aM2SubSeq
	.align		8
        /*0030*/ 	.dword	mrg32k3aM1Seq
	.align		8
        /*0038*/ 	.dword	mrg32k3aM2Seq
	.align		8
        /*0040*/ 	.dword	_ZN34_INTERNAL_868acca0_4_k_cu_3f6c161c4cuda3std3__45__cpo5beginE
	.align		8
        /*0048*/ 	.dword	_ZN34_INTERNAL_868acca0_4_k_cu_3f6c161c4cuda3std3__45__cpo3endE
	.align		8
        /*0050*/ 	.dword	_ZN34_INTERNAL_868acca0_4_k_cu_3f6c161c4cuda3std3__45__cpo6cbeginE
	.align		8
        /*0058*/ 	.dword	_ZN34_INTERNAL_868acca0_4_k_cu_3f6c161c4cuda3std3__45__cpo4cendE
	.align		8
        /*0060*/ 	.dword	_ZN34_INTERNAL_868acca0_4_k_cu_3f6c161c4cuda3std3__45__cpo6rbeginE
	.align		8
        /*0068*/ 	.dword	_ZN34_INTERNAL_868acca0_4_k_cu_3f6c161c4cuda3std3__45__cpo4rendE
	.align		8
        /*0070*/ 	.dword	_ZN34_INTERNAL_868acca0_4_k_cu_3f6c161c4cuda3std3__45__cpo7crbeginE
	.align		8
        /*0078*/ 	.dword	_ZN34_INTERNAL_868acca0_4_k_cu_3f6c161c4cuda3std3__45__cpo5crendE
	.align		8
        /*0080*/ 	.dword	_ZN34_INTERNAL_868acca0_4_k_cu_3f6c161c4cuda3std3__436_GLOBAL__N__868acca0_4_k_cu_3f6c161c6ignoreE
	.align		8
        /*0088*/ 	.dword	_ZN34_INTERNAL_868acca0_4_k_cu_3f6c161c4cuda3std3__419piecewise_constructE
	.align		8
        /*0090*/ 	.dword	_ZN34_INTERNAL_868acca0_4_k_cu_3f6c161c4cuda3std3__48in_placeE
	.align		8
        /*0098*/ 	.dword	_ZN34_INTERNAL_868acca0_4_k_cu_3f6c161c4cuda3std3__420unreachable_sentinelE
	.align		8
        /*00a0*/ 	.dword	_ZN34_INTERNAL_868acca0_4_k_cu_3f6c161c4cuda3std3__47nulloptE
	.align		8
        /*00a8*/ 	.dword	_ZN34_INTERNAL_868acca0_4_k_cu_3f6c161c4cuda3std3__48unexpectE
	.align		8
        /*00b0*/ 	.dword	_ZN34_INTERNAL_868acca0_4_k_cu_3f6c161c4cuda3std6ranges3__45__cpo4swapE
	.align		8
        /*00b8*/ 	.dword	_ZN34_INTERNAL_868acca0_4_k_cu_3f6c161c4cuda3std6ranges3__45__cpo9iter_moveE
	.align		8
        /*00c0*/ 	.dword	_ZN34_INTERNAL_868acca0_4_k_cu_3f6c161c4cuda3std6ranges3__45__cpo5beginE
	.align		8
        /*00c8*/ 	.dword	_ZN34_INTERNAL_868acca0_4_k_cu_3f6c161c4cuda3std6ranges3__45__cpo3endE
	.align		8
        /*00d0*/ 	.dword	_ZN34_INTERNAL_868acca0_4_k_cu_3f6c161c4cuda3std6ranges3__45__cpo6cbeginE
	.align		8
        /*00d8*/ 	.dword	_ZN34_INTERNAL_868acca0_4_k_cu_3f6c161c4cuda3std6ranges3__45__cpo4cendE
	.align		8
        /*00e0*/ 	.dword	_ZN34_INTERNAL_868acca0_4_k_cu_3f6c161c4cuda3std6ranges3__45__cpo7advanceE
	.align		8
        /*00e8*/ 	.dword	_ZN34_INTERNAL_868acca0_4_k_cu_3f6c161c4cuda3std6ranges3__45__cpo9iter_swapE
	.align		8
        /*00f0*/ 	.dword	_ZN34_INTERNAL_868acca0_4_k_cu_3f6c161c4cuda3std6ranges3__45__cpo4nextE
	.align		8
        /*00f8*/ 	.dword	_ZN34_INTERNAL_868acca0_4_k_cu_3f6c161c4cuda3std6ranges3__45__cpo4prevE
	.align		8
        /*0100*/ 	.dword	_ZN34_INTERNAL_868acca0_4_k_cu_3f6c161c4cuda3std6ranges3__45__cpo4dataE
	.align		8
        /*0108*/ 	.dword	_ZN34_INTERNAL_868acca0_4_k_cu_3f6c161c4cuda3std6ranges3__45__cpo5cdataE
	.align		8
        /*0110*/ 	.dword	_ZN34_INTERNAL_868acca0_4_k_cu_3f6c161c4cuda3std6ranges3__45__cpo4sizeE
	.align		8
        /*0118*/ 	.dword	_ZN34_INTERNAL_868acca0_4_k_cu_3f6c161c4cuda3std6ranges3__45__cpo5ssizeE
	.align		8
        /*0120*/ 	.dword	_ZN34_INTERNAL_868acca0_4_k_cu_3f6c161c4cuda3std6ranges3__45__cpo8distanceE
	.align		8
        /*0128*/ 	.dword	_ZN34_INTERNAL_868acca0_4_k_cu_3f6c161c6thrust24THRUST_300001_SM_1000_NS6system6detail10sequential3seqE
	.align		8
        /*0130*/ 	.dword	_ZN34_INTERNAL_868acca0_4_k_cu_3f6c161c6thrust24THRUST_300001_SM_1000_NS12placeholders2_1E
	.align		8
        /*0138*/ 	.dword	_ZN34_INTERNAL_868acca0_4_k_cu_3f6c161c6thrust24THRUST_300001_SM_1000_NS12placeholders2_2E
	.align		8
        /*0140*/ 	.dword	_ZN34_INTERNAL_868acca0_4_k_cu_3f6c161c6thrust24THRUST_300001_SM_1000_NS12placeholders2_3E
	.align		8
        /*0148*/ 	.dword	_ZN34_INTERNAL_868acca0_4_k_cu_3f6c161c6thrust24THRUST_300001_SM_1000_NS12placeholders2_4E
	.align		8
        /*0150*/ 	.dword	_ZN34_INTERNAL_868acca0_4_k_cu_3f6c161c6thrust24THRUST_300001_SM_1000_NS12placeholders2_5E
	.align		8
        /*0158*/ 	.dword	_ZN34_INTERNAL_868acca0_4_k_cu_3f6c161c6thrust24THRUST_300001_SM_1000_NS12placeholders2_6E
	.align		8
        /*0160*/ 	.dword	_ZN34_INTERNAL_868acca0_4_k_cu_3f6c161c6thrust24THRUST_300001_SM_1000_NS12placeholders2_7E
	.align		8
        /*0168*/ 	.dword	_ZN34_INTERNAL_868acca0_4_k_cu_3f6c161c6thrust24THRUST_300001_SM_1000_NS12placeholders2_8E
	.align		8
        /*0170*/ 	.dword	_ZN34_INTERNAL_868acca0_4_k_cu_3f6c161c6thrust24THRUST_300001_SM_1000_NS12placeholders2_9E
	.align		8
        /*0178*/ 	.dword	_ZN34_INTERNAL_868acca0_4_k_cu_3f6c161c6thrust24THRUST_300001_SM_1000_NS12placeholders3_10E
	.align		8
        /*0180*/ 	.dword	$str
	.align		8
        /*0188*/ 	.dword	$str$1
	.align		8
        /*0190*/ 	.dword	$str$2
	.align		8
        /*0198*/ 	.dword	__cudart_i2opi_f
	.align		8
        /*01a0*/ 	.dword	__cudart_i2opi_d
	.align		8
        /*01a8*/ 	.dword	__cudart_sin_cos_coeffs
	.align		8
        /*01b0*/ 	.dword	vprintf


//--------------------- .nv.constant3             --------------------------
	.section	.nv.constant3,"a",@progbits
	.align	8
.nv.constant3:
	.type		__cr_lgamma_table,@object
	.size		__cr_lgamma_table,(.L_8 - __cr_lgamma_table)
__cr_lgamma_table:
        /*0000*/ 	.byte	0x00, 0x00, 0x00, 0x00, 0x00, 0x00, 0x00, 0x00, 0x00, 0x00, 0x00, 0x00, 0x00, 0x00, 0x00, 0x00
        /*0010*/ 	.byte	0xef, 0x39, 0xfa, 0xfe, 0x42, 0x2e, 0xe6, 0x3f, 0x02, 0x20, 0x2a, 0xfa, 0x0b, 0xab, 0xfc, 0x3f
        /*0020*/ 	.byte	0xf9, 0x2c, 0x92, 0x7c, 0xa7, 0x6c, 0x09, 0x40, 0xc9, 0x79, 0x44, 0x3c, 0x64, 0x26, 0x13, 0x40
        /*0030*/ 	.byte	0xca, 0x01, 0xcf, 0x3a, 0x27, 0x51, 0x1a, 0x40, 0x30, 0xcc, 0x2d, 0xf3, 0xe1, 0x0c, 0x21, 0x40
        /*0040*/ 	.byte	0x0d, 0xb7, 0xfc, 0x82, 0x8e, 0x35, 0x25, 0x40
.L_8:


//--------------------- .text._ZN3cub18CUB_300001_SM_10006detail6reduce28DeviceReduceSingleTileKernelINS2_10policy_hubINS0_12KeyValuePairIidEEiNS0_6ArgMinEE10Policy1000EPS6_SA_iS7_NS2_20empty_problem_init_tIS6_EES6_N4cuda3std3__410__identityEEEvT0_T1_T2_T3_T4_T6_ --------------------------
	.section	.text._ZN3cub18CUB_300001_SM_10006detail6reduce28DeviceReduceSingleTileKernelINS2_10policy_hubINS0_12KeyValuePairIidEEiNS0_6ArgMinEE10Policy1000EPS6_SA_iS7_NS2_20empty_problem_init_tIS6_EES6_N4cuda3std3__410__identityEEEvT0_T1_T2_T3_T4_T6_,"ax",@progbits
	.align	128
        .global         _ZN3cub18CUB_300001_SM_10006detail6reduce28DeviceReduceSingleTileKernelINS2_10policy_hubINS0_12KeyValuePairIidEEiNS0_6ArgMinEE10Policy1000EPS6_SA_iS7_NS2_20empty_problem_init_tIS6_EES6_N4cuda3std3__410__identityEEEvT0_T1_T2_T3_T4_T6_
        .type           _ZN3cub18CUB_300001_SM_10006detail6reduce28DeviceReduceSingleTileKernelINS2_10policy_hubINS0_12KeyValuePairIidEEiNS0_6ArgMinEE10Policy1000EPS6_SA_iS7_NS2_20empty_problem_init_tIS6_EES6_N4cuda3std3__410__identityEEEvT0_T1_T2_T3_T4_T6_,@function
        .size           _ZN3cub18CUB_300001_SM_10006detail6reduce28DeviceReduceSingleTileKernelINS2_10policy_hubINS0_12KeyValuePairIidEEiNS0_6ArgMinEE10Policy1000EPS6_SA_iS7_NS2_20empty_problem_init_tIS6_EES6_N4cuda3std3__410__identityEEEvT0_T1_T2_T3_T4_T6_,(.L_x_962 - _ZN3cub18CUB_300001_SM_10006detail6reduce28DeviceReduceSingleTileKernelINS2_10policy_hubINS0_12KeyValuePairIidEEiNS0_6ArgMinEE10Policy1000EPS6_SA_iS7_NS2_20empty_problem_init_tIS6_EES6_N4cuda3std3__410__identityEEEvT0_T1_T2_T3_T4_T6_)
        .other          _ZN3cub18CUB_300001_SM_10006detail6reduce28DeviceReduceSingleTileKernelINS2_10policy_hubINS0_12KeyValuePairIidEEiNS0_6ArgMinEE10Policy1000EPS6_SA_iS7_NS2_20empty_problem_init_tIS6_EES6_N4cuda3std3__410__identityEEEvT0_T1_T2_T3_T4_T6_,@"STO_CUDA_ENTRY STV_DEFAULT"
_ZN3cub18CUB_300001_SM_10006detail6reduce28DeviceReduceSingleTileKernelINS2_10policy_hubINS0_12KeyValuePairIidEEiNS0_6ArgMinEE10Policy1000EPS6_SA_iS7_NS2_20empty_problem_init_tIS6_EES6_N4cuda3std3__410__identityEEEvT0_T1_T2_T3_T4_T6_:
.text._ZN3cub18CUB_300001_SM_10006detail6reduce28DeviceReduceSingleTileKernelINS2_10policy_hubINS0_12KeyValuePairIidEEiNS0_6ArgMinEE10Policy1000EPS6_SA_iS7_NS2_20empty_problem_init_tIS6_EES6_N4cuda3std3__410__identityEEEvT0_T1_T2_T3_T4_T6_:
[----:B------:R-:W-:Y:S01]  /*0000*/  LDC R1, c[0x0][0x37c] ;  /* 0x0000df00ff017b82 */ /* 0x000fe20000000800 */
[----:B------:R-:W0:Y:S01]  /*0010*/  LDCU UR4, c[0x0][0x390] ;  /* 0x00007200ff0477ac */ /* 0x000e220008000800 */
[----:B------:R-:W1:Y:S01]  /*0020*/  LDCU.64 UR8, c[0x0][0x358] ;  /* 0x00006b00ff0877ac */ /* 0x000e620008000a00 */
[----:B0-----:R-:W-:-:S09]  /*0030*/  UISETP.NE.AND UP0, UPT, UR4, URZ, UPT ;  /* 0x000000ff0400728c */ /* 0x001fd2000bf05270 */
[----:B-1----:R-:W-:Y:S05]  /*0040*/  BRA.U UP0, `(.L_x_0) ;  /* 0x0000000100247547 */ /* 0x002fea000b800000 */
[----:B------:R-:W0:Y:S02]  /*0050*/  S2R R0, SR_TID.X ;  /* 0x0000000000007919 */ /* 0x000e240000002100 */
[----:B0-----:R-:W-:-:S13]  /*0060*/  ISETP.NE.AND P0, PT, R0, RZ, PT ;  /* 0x000000ff0000720c */ /* 0x001fda0003f05270 */
[----:B------:R-:W-:Y:S05]  /*0070*/  @P0 EXIT ;  /* 0x000000000000094d */ /* 0x000fea0003800000 */
[----:B------:R-:W0:Y:S08]  /*0080*/  LDC R7, c[0x0][0x398] ;  /* 0x0000e600ff077b82 */ /* 0x000e300000000800 */
[----:B------:R-:W0:Y:S08]  /*0090*/  LDC.64 R2, c[0x0][0x388] ;  /* 0x0000e200ff027b82 */ /* 0x000e300000000a00 */
[----:B------:R-:W1:Y:S01]  /*00a0*/  LDC.64 R4, c[0x0][0x3a0] ;  /* 0x0000e800ff047b82 */ /* 0x000e620000000a00 */
[----:B0-----:R-:W-:Y:S04]  /*00b0*/  STG.E desc[UR8][R2.64], R7 ;  /* 0x0000000702007986 */ /* 0x001fe8000c101908 */
[----:B-1----:R-:W-:Y:S01]  /*00c0*/  STG.E.64 desc[UR8][R2.64+0x8], R4 ;  /* 0x0000080402007986 */ /* 0x002fe2000c101b08 */
[----:B------:R-:W-:Y:S05]  /*00d0*/  EXIT ;  /* 0x000000000000794d */ /* 0x000fea0003800000 */
.L_x_0:
[----:B------:R-:W-:Y:S01]  /*00e0*/  UISETP.GT.AND UP0, UPT, UR4, 0x3ff, UPT ;  /* 0x000003ff0400788c */ /* 0x000fe2000bf04270 */
[----:B------:R-:W-:Y:S08]  /*00f0*/  BSSY.RECONVERGENT B0, `(.L_x_1) ;  /* 0x000034d000007945 */ /* 0x000ff00003800200 */
[----:B------:R-:W-:Y:S05]  /*0100*/  BRA.U UP0, `(.L_x_2) ;  /* 0x0000001d00947547 */ /* 0x000fea000b800000 */
[----:B------:R-:W0:Y:S01]  /*0110*/  S2R R0, SR_TID.X ;  /* 0x0000000000007919 */ /* 0x000e220000002100 */
[----:B------:R-:W1:Y:S01]  /*0120*/  LDCU UR5, c[0x0][0x390] ;  /* 0x00007200ff0577ac */ /* 0x000e620008000800 */
[----:B------:R-:W-:Y:S01]  /*0130*/  BSSY.RECONVERGENT B1, `(.L_x_3) ;  /* 0x0000009000017945 */ /* 0x000fe20003800200 */
[----:B0-----:R-:W-:Y:S01]  /*0140*/  ISETP.GE.AND P0, PT, R0, UR4, PT ;  /* 0x0000000400007c0c */ /* 0x001fe2000bf06270 */
[----:B------:R-:W-:-:S12]  /*0150*/  IMAD.MOV.U32 R9, RZ, RZ, R0 ;  /* 0x000000ffff097224 */ /* 0x000fd800078e0000 */
[----:B-1----:R-:W-:Y:S05]  /*0160*/  @P0 BRA `(.L_x_4) ;  /* 0x0000000000140947 */ /* 0x002fea0003800000 */
[----:B------:R-:W0:Y:S02]  /*0170*/  LDC.64 R6, c[0x0][0x380] ;  /* 0x0000e000ff067b82 */ /* 0x000e240000000a00 */
[----:B0-----:R-:W-:-:S05]  /*0180*/  IMAD.WIDE.U32 R6, R0, 0x10, R6 ;  /* 0x0000001000067825 */ /* 0x001fca00078e0006 */
[----:B------:R0:W5:Y:S04]  /*0190*/  LDG.E.CONSTANT R5, desc[UR8][R6.64] ;  /* 0x0000000806057981 */ /* 0x000168000c1e9900 */
[----:B------:R0:W5:Y:S01]  /*01a0*/  LDG.E.64.CONSTANT R2, desc[UR8][R6.64+0x8] ;  /* 0x0000080806027981 */ /* 0x000162000c1e9b00 */
[----:B------:R-:W-:-:S07]  /*01b0*/  VIADD R9, R0, 0x100 ;  /* 0x0000010000097836 */ /* 0x000fce0000000000 */
.L_x_4:
[----:B------:R-:W-:Y:S05]  /*01c0*/  BSYNC.RECONVERGENT B1 ;  /* 0x0000000000017941 */ /* 0x000fea0003800200 */
.L_x_3:
[----:B------:R-:W-:Y:S01]  /*01d0*/  ISETP.GE.AND P0, PT, R9, UR4, PT ;  /* 0x0000000409007c0c */ /* 0x000fe2000bf06270 */
[----:B------:R-:W-:-:S12]  /*01e0*/  BSSY.RECONVERGENT B1, `(.L_x_5) ;  /* 0x0000057000017945 */ /* 0x000fd80003800200 */
[----:B------:R-:W-:Y:S05]  /*01f0*/  @P0 BRA `(.L_x_6) ;  /* 0x0000000400540947 */ /* 0x000fea0003800000 */
[----:B------:R-:W-:Y:S01]  /*0200*/  LOP3.LUT R4, RZ, R9, RZ, 0x33, !PT ;  /* 0x00000009ff047212 */ /* 0x000fe200078e33ff */
[----:B0-----:R-:W0:Y:S01]  /*0210*/  LDC.64 R6, c[0x0][0x380] ;  /* 0x0000e000ff067b82 */ /* 0x001e220000000a00 */
[----:B------:R-:W-:Y:S03]  /*0220*/  BSSY.RECONVERGENT B2, `(.L_x_7) ;  /* 0x0000025000027945 */ /* 0x000fe60003800200 */
[----:B------:R-:W-:-:S05]  /*0230*/  VIADD R4, R4, UR4 ;  /* 0x0000000404047c36 */ /* 0x000fca0008000000 */
[C---:B------:R-:W-:Y:S02]  /*0240*/  LOP3.LUT R8, R4.reuse, 0x300, RZ, 0xc0, !PT ;  /* 0x0000030004087812 */ /* 0x040fe400078ec0ff */
[----:B------:R-:W-:Y:S02]  /*0250*/  ISETP.GE.U32.AND P2, PT, R4, 0x300, PT ;  /* 0x000003000400780c */ /* 0x000fe40003f46070 */
[----:B------:R-:W-:-:S13]  /*0260*/  ISETP.NE.AND P0, PT, R8, 0x300, PT ;  /* 0x000003000800780c */ /* 0x000fda0003f05270 */
[----:B------:R-:W-:Y:S05]  /*0270*/  @!P0 BRA `(.L_x_8) ;  /* 0x00000000007c8947 */ /* 0x000fea0003800000 */
[----:B------:R-:W1:Y:S01]  /*0280*/  LDC.64 R10, c[0x0][0x380] ;  /* 0x0000e000ff0a7b82 */ /* 0x000e620000000a00 */
[----:B------:R-:W-:Y:S01]  /*0290*/  LEA.HI R4, R4, 0x1, RZ, 0x18 ;  /* 0x0000000104047811 */ /* 0x000fe200078fc0ff */
[----:B-----5:R-:W-:-:S03]  /*02a0*/  IMAD.MOV.U32 R8, RZ, RZ, R5 ;  /* 0x000000ffff087224 */ /* 0x020fc600078e0005 */
[----:B------:R-:W-:-:S05]  /*02b0*/  LOP3.LUT R4, R4, 0x3, RZ, 0xc0, !PT ;  /* 0x0000000304047812 */ /* 0x000fca00078ec0ff */
[----:B------:R-:W-:Y:S02]  /*02c0*/  IMAD.MOV R4, RZ, RZ, -R4 ;  /* 0x000000ffff047224 */ /* 0x000fe400078e0a04 */
[----:B-1----:R-:W-:-:S04]  /*02d0*/  IMAD.WIDE.U32 R10, R9, 0x10, R10 ;  /* 0x00000010090a7825 */ /* 0x002fc800078e000a */
[----:B------:R-:W-:Y:S02]  /*02e0*/  IMAD.MOV.U32 R14, RZ, RZ, R10 ;  /* 0x000000ffff0e7224 */ /* 0x000fe400078e000a */
[----:B------:R-:W-:Y:S02]  /*02f0*/  IMAD.MOV.U32 R15, RZ, RZ, R11 ;  /* 0x000000ffff0f7224 */ /* 0x000fe400078e000b */
[----:B------:R-:W-:Y:S02]  /*0300*/  IMAD.MOV.U32 R10, RZ, RZ, R2 ;  /* 0x000000ffff0a7224 */ /* 0x000fe400078e0002 */
[----:B------:R-:W-:-:S07]  /*0310*/  IMAD.MOV.U32 R11, RZ, RZ, R3 ;  /* 0x000000ffff0b7224 */ /* 0x000fce00078e0003 */
.L_x_9:
[----:B------:R-:W-:Y:S02]  /*0320*/  IMAD.MOV.U32 R12, RZ, RZ, R14 ;  /* 0x000000ffff0c7224 */ /* 0x000fe400078e000e */
[----:B------:R-:W-:-:S05]  /*0330*/  IMAD.MOV.U32 R13, RZ, RZ, R15 ;  /* 0x000000ffff0d7224 */ /* 0x000fca00078e000f */
[----:B------:R-:W2:Y:S04]  /*0340*/  LDG.E.64.CONSTANT R2, desc[UR8][R12.64+0x8] ;  /* 0x000008080c027981 */ /* 0x000ea8000c1e9b00 */
[----:B------:R-:W3:Y:S01]  /*0350*/  LDG.E.CONSTANT R5, desc[UR8][R12.64] ;  /* 0x000000080c057981 */ /* 0x000ee2000c1e9900 */
[----:B------:R-:W-:Y:S01]  /*0360*/  VIADD R4, R4, 0x1 ;  /* 0x0000000104047836 */ /* 0x000fe20000000000 */
[----:B------:R-:W-:Y:S01]  /*0370*/  IADD3 R14, P3, PT, R12, 0x1000, RZ ;  /* 0x000010000c0e7810 */ /* 0x000fe20007f7e0ff */
[----:B------:R-:W-:-:S03]  /*0380*/  VIADD R9, R9, 0x100 ;  /* 0x0000010009097836 */ /* 0x000fc60000000000 */
[----:B------:R-:W-:Y:S01]  /*0390*/  ISETP.NE.AND P4, PT, R4, RZ, PT ;  /* 0x000000ff0400720c */ /* 0x000fe20003f85270 */
[----:B------:R-:W-:Y:S01]  /*03a0*/  IMAD.X R15, RZ, RZ, R13, P3 ;  /* 0x000000ffff0f7224 */ /* 0x000fe200018e060d */
[----:B--2---:R-:W-:-:S14]  /*03b0*/  DSETP.GT.AND P1, PT, R10, R2, PT ;  /* 0x000000020a00722a */ /* 0x004fdc0003f24000 */
[----:B---3--:R-:W-:-:S13]  /*03c0*/  @!P1 ISETP.GE.AND P0, PT, R5, R8, PT ;  /* 0x000000080500920c */ /* 0x008fda0003f06270 */
[----:B------:R-:W-:-:S06]  /*03d0*/  @!P1 DSETP.EQ.AND P0, PT, R10, R2, !P0 ;  /* 0x000000020a00922a */ /* 0x000fcc0004702000 */
[----:B------:R-:W-:Y:S02]  /*03e0*/  @!P1 FSEL R10, R2, R10, P0 ;  /* 0x0000000a020a9208 */ /* 0x000fe40000000000 */
[----:B------:R-:W-:Y:S02]  /*03f0*/  @!P1 FSEL R11, R3, R11, P0 ;  /* 0x0000000b030b9208 */ /* 0x000fe40000000000 */
[----:B------:R-:W-:Y:S01]  /*0400*/  @!P1 SEL R5, R5, R8, P0 ;  /* 0x0000000805059207 */ /* 0x000fe20000000000 */
[----:B------:R-:W-:Y:S02]  /*0410*/  @!P1 IMAD.MOV.U32 R2, RZ, RZ, R10 ;  /* 0x000000ffff029224 */ /* 0x000fe400078e000a */
[----:B------:R-:W-:Y:S02]  /*0420*/  @!P1 IMAD.MOV.U32 R3, RZ, RZ, R11 ;  /* 0x000000ffff039224 */ /* 0x000fe400078e000b */
[----:B------:R-:W-:Y:S02]  /*0430*/  IMAD.MOV.U32 R8, RZ, RZ, R5 ;  /* 0x000000ffff087224 */ /* 0x000fe400078e0005 */
[----:B------:R-:W-:-:S02]  /*0440*/  IMAD.MOV.U32 R10, RZ, RZ, R2 ;  /* 0x000000ffff0a7224 */ /* 0x000fc400078e0002 */
[----:B------:R-:W-:Y:S01]  /*0450*/  IMAD.MOV.U32 R11, RZ, RZ, R3 ;  /* 0x000000ffff0b7224 */ /* 0x000fe200078e0003 */
[----:B------:R-:W-:Y:S06]  /*0460*/  @P4 BRA `(.L_x_9) ;  /* 0xfffffffc00ac4947 */ /* 0x000fec000383ffff */
.L_x_8:
[----:B------:R-:W-:Y:S05]  /*0470*/  BSYNC.RECONVERGENT B2 ;  /* 0x0000000000027941 */ /* 0x000fea0003800200 */
.L_x_7:
[----:B------:R-:W-:Y:S05]  /*0480*/  @!P2 BRA `(.L_x_6) ;  /* 0x0000000000b0a947 */ /* 0x000fea0003800000 */
.L_x_10:
[----:B0-----:R-:W-:-:S05]  /*0490*/  IMAD.WIDE R16, R9, 0x10, R6 ;  /* 0x0000001009107825 */ /* 0x001fca00078e0206 */
[----:B------:R-:W2:Y:S04]  /*04a0*/  LDG.E.64.CONSTANT R14, desc[UR8][R16.64+0x8] ;  /* 0x00000808100e7981 */ /* 0x000ea8000c1e9b00 */
[----:B------:R-:W3:Y:S04]  /*04b0*/  LDG.E.CONSTANT R4, desc[UR8][R16.64] ;  /* 0x0000000810047981 */ /* 0x000ee8000c1e9900 */
[----:B------:R-:W4:Y:S04]  /*04c0*/  LDG.E.64.CONSTANT R12, desc[UR8][R16.64+0x1008] ;  /* 0x00100808100c7981 */ /* 0x000f28000c1e9b00 */
[----:B------:R-:W4:Y:S04]  /*04d0*/  LDG.E.CONSTANT R19, desc[UR8][R16.64+0x1000] ;  /* 0x0010000810137981 */ /* 0x000f28000c1e9900 */
[----:B------:R-:W4:Y:S04]  /*04e0*/  LDG.E.64.CONSTANT R10, desc[UR8][R16.64+0x2008] ;  /* 0x00200808100a7981 */ /* 0x000f28000c1e9b00 */
[----:B------:R-:W4:Y:S01]  /*04f0*/  LDG.E.CONSTANT R8, desc[UR8][R16.64+0x2000] ;  /* 0x0020000810087981 */ /* 0x000f22000c1e9900 */
[----:B--2--5:R-:W-:-:S14]  /*0500*/  DSETP.GT.AND P1, PT, R2, R14, PT ;  /* 0x0000000e0200722a */ /* 0x024fdc0003f24000 */
[----:B---3--:R-:W-:-:S13]  /*0510*/  @!P1 ISETP.GE.AND P0, PT, R4, R5, PT ;  /* 0x000000050400920c */ /* 0x008fda0003f06270 */
[----:B------:R-:W-:-:S06]  /*0520*/  @!P1 DSETP.EQ.AND P0, PT, R2, R14, !P0 ;  /* 0x0000000e0200922a */ /* 0x000fcc0004702000 */
[----:B------:R-:W-:Y:S02]  /*0530*/  @!P1 FSEL R18, R14, R2, P0 ;  /* 0x000000020e129208 */ /* 0x000fe40000000000 */
[----:B------:R-:W-:Y:S02]  /*0540*/  @!P1 FSEL R21, R15, R3, P0 ;  /* 0x000000030f159208 */ /* 0x000fe40000000000 */
[----:B------:R-:W2:Y:S01]  /*0550*/  LDG.E.64.CONSTANT R2, desc[UR8][R16.64+0x3008] ;  /* 0x0030080810027981 */ /* 0x000ea2000c1e9b00 */
[----:B------:R-:W-:-:S03]  /*0560*/  @!P1 SEL R4, R4, R5, P0 ;  /* 0x0000000504049207 */ /* 0x000fc60000000000 */
[----:B------:R-:W3:Y:S01]  /*0570*/  LDG.E.CONSTANT R5, desc[UR8][R16.64+0x3000] ;  /* 0x0030000810057981 */ /* 0x000ee2000c1e9900 */
[----:B------:R-:W-:Y:S02]  /*0580*/  @!P1 IMAD.MOV.U32 R14, RZ, RZ, R18 ;  /* 0x000000ffff0e9224 */ /* 0x000fe400078e0012 */
[----:B------:R-:W-:-:S06]  /*0590*/  @!P1 IMAD.MOV.U32 R15, RZ, RZ, R21 ;  /* 0x000000ffff0f9224 */ /* 0x000fcc00078e0015 */
[----:B----4-:R-:W-:-:S14]  /*05a0*/  DSETP.GT.AND P1, PT, R14, R12, PT ;  /* 0x0000000c0e00722a */ /* 0x010fdc0003f24000 */
[----:B------:R-:W-:-:S13]  /*05b0*/  @!P1 ISETP.GE.AND P0, PT, R19, R4, PT ;  /* 0x000000041300920c */ /* 0x000fda0003f06270 */
[----:B------:R-:W-:-:S06]  /*05c0*/  @!P1 DSETP.EQ.AND P0, PT, R14, R12, !P0 ;  /* 0x0000000c0e00922a */ /* 0x000fcc0004702000 */
[----:B------:R-:W-:Y:S02]  /*05d0*/  @!P1 FSEL R14, R12, R14, P0 ;  /* 0x0000000e0c0e9208 */ /* 0x000fe40000000000 */
[----:B------:R-:W-:-:S03]  /*05e0*/  @!P1 FSEL R15, R13, R15, P0 ;  /* 0x0000000f0d0f9208 */ /* 0x000fc60000000000 */
[----:B------:R-:W-:Y:S02]  /*05f0*/  @!P1 IMAD.MOV.U32 R12, RZ, RZ, R14 ;  /* 0x000000ffff0c9224 */ /* 0x000fe400078e000e */
[----:B------:R-:W-:-:S06]  /*0600*/  @!P1 IMAD.MOV.U32 R13, RZ, RZ, R15 ;  /* 0x000000ffff0d9224 */ /* 0x000fcc00078e000f */
[----:B------:R-:W-:Y:S01]  /*0610*/  DSETP.GT.AND P2, PT, R12, R10, PT ;  /* 0x0000000a0c00722a */ /* 0x000fe20003f44000 */
[----:B------:R-:W-:-:S13]  /*0620*/  @!P1 SEL R19, R19, R4, P0 ;  /* 0x0000000413139207 */ /* 0x000fda0000000000 */
[----:B------:R-:W-:-:S13]  /*0630*/  @!P2 ISETP.GE.AND P0, PT, R8, R19, PT ;  /* 0x000000130800a20c */ /* 0x000fda0003f06270 */
[----:B------:R-:W-:-:S06]  /*0640*/  @!P2 DSETP.EQ.AND P0, PT, R12, R10, !P0 ;  /* 0x0000000a0c00a22a */ /* 0x000fcc0004702000 */
[----:B------:R-:W-:Y:S02]  /*0650*/  @!P2 FSEL R4, R10, R12, P0 ;  /* 0x0000000c0a04a208 */ /* 0x000fe40000000000 */
[----:B------:R-:W-:-:S03]  /*0660*/  @!P2 FSEL R13, R11, R13, P0 ;  /* 0x0000000d0b0da208 */ /* 0x000fc60000000000 */
[----:B------:R-:W-:Y:S02]  /*0670*/  @!P2 IMAD.MOV.U32 R10, RZ, RZ, R4 ;  /* 0x000000ffff0aa224 */ /* 0x000fe400078e0004 */
[----:B------:R-:W-:Y:S01]  /*0680*/  @!P2 IMAD.MOV.U32 R11, RZ, RZ, R13 ;  /* 0x000000ffff0ba224 */ /* 0x000fe200078e000d */
[----:B------:R-:W-:Y:S01]  /*0690*/  @!P2 SEL R8, R8, R19, P0 ;  /* 0x000000130808a207 */ /* 0x000fe20000000000 */
[----:B------:R-:W-:-:S05]  /*06a0*/  VIADD R9, R9, 0x400 ;  /* 0x0000040009097836 */ /* 0x000fca0000000000 */
[----:B------:R-:W-:Y:S01]  /*06b0*/  ISETP.GE.AND P2, PT, R9, UR5, PT ;  /* 0x0000000509007c0c */ /* 0x000fe2000bf46270 */
[----:B--2---:R-:W-:-:S14]  /*06c0*/  DSETP.GT.AND P1, PT, R10, R2, PT ;  /* 0x000000020a00722a */ /* 0x004fdc0003f24000 */
[----:B---3--:R-:W-:-:S13]  /*06d0*/  @!P1 ISETP.GE.AND P0, PT, R5, R8, PT ;  /* 0x000000080500920c */ /* 0x008fda0003f06270 */
[----:B------:R-:W-:-:S06]  /*06e0*/  @!P1 DSETP.EQ.AND P0, PT, R10, R2, !P0 ;  /* 0x000000020a00922a */ /* 0x000fcc0004702000 */
[----:B------:R-:W-:Y:S02]  /*06f0*/  @!P1 FSEL R4, R2, R10, P0 ;  /* 0x0000000a02049208 */ /* 0x000fe40000000000 */
[----:B------:R-:W-:Y:S02]  /*0700*/  @!P1 FSEL R11, R3, R11, P0 ;  /* 0x0000000b030b9208 */ /* 0x000fe40000000000 */
[----:B------:R-:W-:Y:S01]  /*0710*/  @!P1 SEL R5, R5, R8, P0 ;  /* 0x0000000805059207 */ /* 0x000fe20000000000 */
[----:B------:R-:W-:Y:S02]  /*0720*/  @!P1 IMAD.MOV.U32 R2, RZ, RZ, R4 ;  /* 0x000000ffff029224 */ /* 0x000fe400078e0004 */
[----:B------:R-:W-:Y:S01]  /*0730*/  @!P1 IMAD.MOV.U32 R3, RZ, RZ, R11 ;  /* 0x000000ffff039224 */ /* 0x000fe200078e000b */
[----:B------:R-:W-:Y:S06]  /*0740*/  @!P2 BRA `(.L_x_10) ;  /* 0xfffffffc0050a947 */ /* 0x000fec000383ffff */
.L_x_6:
[----:B------:R-:W-:Y:S05]  /*0750*/  BSYNC.RECONVERGENT B1 ;  /* 0x0000000000017941 */ /* 0x000fea0003800200 */
.L_x_5:
[----:B------:R-:W1:Y:S02]  /*0760*/  LDC R4, c[0x0][0x390] ;  /* 0x0000e400ff047b82 */ /* 0x000e640000000800 */
[----:B-1----:R-:W-:-:S13]  /*0770*/  ISETP.GE.AND P0, PT, R4, 0x100, PT ;  /* 0x000001000400780c */ /* 0x002fda0003f06270 */
[----:B------:R-:W-:Y:S05]  /*0780*/  @!P0 BRA `(.L_x_11) ;  /* 0x0000000800c48947 */ /* 0x000fea0003800000 */
[----:B------:R-:W1:Y:S01]  /*0790*/  S2R R11, SR_LANEID ;  /* 0x00000000000b7919 */ /* 0x000e620000000000 */
[----:B------:R-:W-:Y:S01]  /*07a0*/  BSSY.RECONVERGENT B1, `(.L_x_12) ;  /* 0x0000017000017945 */ /* 0x000fe20003800200 */
[----:B-----5:R-:W-:Y:S01]  /*07b0*/  IMAD.MOV.U32 R10, RZ, RZ, R5 ;  /* 0x000000ffff0a7224 */ /* 0x020fe200078e0005 */
[----:B------:R2:W3:Y:S01]  /*07c0*/  SHFL.DOWN PT, R4, R5, 0x1, 0x1f ;  /* 0x08201f0005047f89 */ /* 0x0004e200000e0000 */
[----:B0-----:R-:W-:Y:S02]  /*07d0*/  IMAD.MOV.U32 R6, RZ, RZ, R2 ;  /* 0x000000ffff067224 */ /* 0x001fe400078e0002 */
[----:B------:R-:W-:Y:S01]  /*07e0*/  IMAD.MOV.U32 R7, RZ, RZ, R3 ;  /* 0x000000ffff077224 */ /* 0x000fe200078e0003 */
[----:B------:R2:W0:Y:S04]  /*07f0*/  SHFL.DOWN PT, R8, R2, 0x1, 0x1f ;  /* 0x08201f0002087f89 */ /* 0x00042800000e0000 */
[----:B------:R2:W4:Y:S01]  /*0800*/  SHFL.DOWN PT, R9, R3, 0x1, 0x1f ;  /* 0x08201f0003097f89 */ /* 0x00052200000e0000 */
[----:B-1----:R-:W-:-:S02]  /*0810*/  ISETP.GT.AND P0, PT, R11, 0x1e, PT ;  /* 0x0000001e0b00780c */ /* 0x002fc40003f04270 */
[C---:B------:R-:W-:Y:S02]  /*0820*/  ISETP.GT.AND P4, PT, R11.reuse, 0x1d, PT ;  /* 0x0000001d0b00780c */ /* 0x040fe40003f84270 */
[C---:B------:R-:W-:Y:S02]  /*0830*/  ISETP.GT.AND P2, PT, R11.reuse, 0x1b, PT ;  /* 0x0000001b0b00780c */ /* 0x040fe40003f44270 */
[----:B------:R-:W-:-:S07]  /*0840*/  ISETP.GT.AND P1, PT, R11, 0x17, PT ;  /* 0x000000170b00780c */ /* 0x000fce0003f24270 */
[----:B0-234-:R-:W-:Y:S06]  /*0850*/  @P0 BRA `(.L_x_13) ;  /* 0x00000000002c0947 */ /* 0x01dfec0003800000 */
[----:B------:R-:W-:Y:S01]  /*0860*/  DSETP.GT.AND P3, PT, R2, R8, PT ;  /* 0x000000080200722a */ /* 0x000fe20003f64000 */
[----:B------:R-:W-:Y:S02]  /*0870*/  IMAD.MOV.U32 R10, RZ, RZ, R4 ;  /* 0x000000ffff0a7224 */ /* 0x000fe400078e0004 */
[----:B------:R-:W-:Y:S02]  /*0880*/  IMAD.MOV.U32 R6, RZ, RZ, R8 ;  /* 0x000000ffff067224 */ /* 0x000fe400078e0008 */
[----:B------:R-:W-:-:S09]  /*0890*/  IMAD.MOV.U32 R7, RZ, RZ, R9 ;  /* 0x000000ffff077224 */ /* 0x000fd200078e0009 */
[----:B------:R-:W-:-:S13]  /*08a0*/  @!P3 ISETP.GE.AND P0, PT, R4, R5, PT ;  /* 0x000000050400b20c */ /* 0x000fda0003f06270 */
[----:B------:R-:W-:-:S06]  /*08b0*/  @!P3 DSETP.EQ.AND P0, PT, R2, R8, !P0 ;  /* 0x000000080200b22a */ /* 0x000fcc0004702000 */
[----:B------:R-:W-:Y:S02]  /*08c0*/  @!P3 FSEL R2, R8, R2, P0 ;  /* 0x000000020802b208 */ /* 0x000fe40000000000 */
[----:B------:R-:W-:Y:S02]  /*08d0*/  @!P3 FSEL R3, R9, R3, P0 ;  /* 0x000000030903b208 */ /* 0x000fe40000000000 */
[----:B------:R-:W-:Y:S01]  /*08e0*/  @!P3 SEL R10, R4, R5, P0 ;  /* 0x00000005040ab207 */ /* 0x000fe20000000000 */
[----:B------:R-:W-:Y:S02]  /*08f0*/  @!P3 IMAD.MOV.U32 R6, RZ, RZ, R2 ;  /* 0x000000ffff06b224 */ /* 0x000fe400078e0002 */
[----:B------:R-:W-:-:S07]  /*0900*/  @!P3 IMAD.MOV.U32 R7, RZ, RZ, R3 ;  /* 0x000000ffff07b224 */ /* 0x000fce00078e0003 */
.L_x_13:
[----:B------:R-:W-:Y:S05]  /*0910*/  BSYNC.RECONVERGENT B1 ;  /* 0x0000000000017941 */ /* 0x000fea0003800200 */
.L_x_12:
[----:B------:R0:W1:Y:S01]  /*0920*/  SHFL.DOWN PT, R9, R10, 0x2, 0x1f ;  /* 0x08401f000a097f89 */ /* 0x00006200000e0000 */
[----:B------:R-:W-:Y:S01]  /*0930*/  BSSY.RECONVERGENT B1, `(.L_x_14) ;  /* 0x0000012000017945 */ /* 0x000fe20003800200 */
[----:B------:R-:W-:Y:S02]  /*0940*/  IMAD.MOV.U32 R8, RZ, RZ, R10 ;  /* 0x000000ffff087224 */ /* 0x000fe400078e000a */
[----:B------:R0:W2:Y:S01]  /*0950*/  SHFL.DOWN PT, R4, R6, 0x2, 0x1f ;  /* 0x08401f0006047f89 */ /* 0x0000a200000e0000 */
[----:B------:R-:W-:Y:S02]  /*0960*/  IMAD.MOV.U32 R2, RZ, RZ, R6 ;  /* 0x000000ffff027224 */ /* 0x000fe400078e0006 */
[----:B------:R-:W-:Y:S01]  /*0970*/  IMAD.MOV.U32 R3, RZ, RZ, R7 ;  /* 0x000000ffff037224 */ /* 0x000fe200078e0007 */
[----:B------:R0:W3:Y:S01]  /*0980*/  SHFL.DOWN PT, R5, R7, 0x2, 0x1f ;  /* 0x08401f0007057f89 */ /* 0x0000e200000e0000 */
[----:B------:R-:W-:Y:S05]  /*0990*/  @P4 BRA `(.L_x_15) ;  /* 0x00000000002c4947 */ /* 0x000fea0003800000 */
[----:B--23--:R-:W-:Y:S01]  /*09a0*/  DSETP.GT.AND P3, PT, R6, R4, PT ;  /* 0x000000040600722a */ /* 0x00cfe20003f64000 */
[----:B-1----:R-:W-:Y:S02]  /*09b0*/  IMAD.MOV.U32 R8, RZ, RZ, R9 ;  /* 0x000000ffff087224 */ /* 0x002fe400078e0009 */
[----:B------:R-:W-:Y:S02]  /*09c0*/  IMAD.MOV.U32 R2, RZ, RZ, R4 ;  /* 0x000000ffff027224 */ /* 0x000fe400078e0004 */
[----:B------:R-:W-:-:S09]  /*09d0*/  IMAD.MOV.U32 R3, RZ, RZ, R5 ;  /* 0x000000ffff037224 */ /* 0x000fd200078e0005 */
[----:B------:R-:W-:-:S13]  /*09e0*/  @!P3 ISETP.GE.AND P0, PT, R9, R10, PT ;  /* 0x0000000a0900b20c */ /* 0x000fda0003f06270 */
[----:B------:R-:W-:-:S06]  /*09f0*/  @!P3 DSETP.EQ.AND P0, PT, R6, R4, !P0 ;  /* 0x000000040600b22a */ /* 0x000fcc0004702000 */
[----:B0-----:R-:W-:Y:S02]  /*0a00*/  @!P3 FSEL R6, R4, R6, P0 ;  /* 0x000000060406b208 */ /* 0x001fe40000000000 */
[----:B------:R-:W-:Y:S02]  /*0a10*/  @!P3 FSEL R7, R5, R7, P0 ;  /* 0x000000070507b208 */ /* 0x000fe40000000000 */
[----:B------:R-:W-:Y:S01]  /*0a20*/  @!P3 SEL R8, R9, R10, P0 ;  /* 0x0000000a0908b207 */ /* 0x000fe20000000000 */
[----:B------:R-:W-:Y:S02]  /*0a30*/  @!P3 IMAD.MOV.U32 R2, RZ, RZ, R6 ;  /* 0x000000ffff02b224 */ /* 0x000fe400078e0006 */
[----:B------:R-:W-:-:S07]  /*0a40*/  @!P3 IMAD.MOV.U32 R3, RZ, RZ, R7 ;  /* 0x000000ffff03b224 */ /* 0x000fce00078e0007 */
.L_x_15:
[----:B------:R-:W-:Y:S05]  /*0a50*/  BSYNC.RECONVERGENT B1 ;  /* 0x0000000000017941 */ /* 0x000fea0003800200 */
.L_x_14:
[----:B-1----:R1:W4:Y:S01]  /*0a60*/  SHFL.DOWN PT, R9, R8, 0x4, 0x1f ;  /* 0x08801f0008097f89 */ /* 0x00232200000e0000 */
[----:B------:R-:W-:Y:S01]  /*0a70*/  BSSY.RECONVERGENT B1, `(.L_x_16) ;  /* 0x0000012000017945 */ /* 0x000fe20003800200 */
[----:B0-----:R-:W-:Y:S02]  /*0a80*/  IMAD.MOV.U32 R10, RZ, RZ, R8 ;  /* 0x000000ffff0a7224 */ /* 0x001fe400078e0008 */
[----:B--2---:R1:W0:Y:S01]  /*0a90*/  SHFL.DOWN PT, R4, R2, 0x4, 0x1f ;  /* 0x08801f0002047f89 */ /* 0x00422200000e0000 */
[----:B------:R-:W-:Y:S02]  /*0aa0*/  IMAD.MOV.U32 R6, RZ, RZ, R2 ;  /* 0x000000ffff067224 */ /* 0x000fe400078e0002 */
[----:B------:R-:W-:Y:S01]  /*0ab0*/  IMAD.MOV.U32 R7, RZ, RZ, R3 ;  /* 0x000000ffff077224 */ /* 0x000fe200078e0003 */
[----:B---3--:R1:W2:Y:S01]  /*0ac0*/  SHFL.DOWN PT, R5, R3, 0x4, 0x1f ;  /* 0x08801f0003057f89 */ /* 0x0082a200000e0000 */
[----:B------:R-:W-:Y:S05]  /*0ad0*/  @P2 BRA `(.L_x_17) ;  /* 0x00000000002c2947 */ /* 0x000fea0003800000 */
[----:B0-2---:R-:W-:Y:S01]  /*0ae0*/  DSETP.GT.AND P2, PT, R2, R4, PT ;  /* 0x000000040200722a */ /* 0x005fe20003f44000 */
[----:B----4-:R-:W-:Y:S02]  /*0af0*/  IMAD.MOV.U32 R10, RZ, RZ, R9 ;  /* 0x000000ffff0a7224 */ /* 0x010fe400078e0009 */
[----:B------:R-:W-:Y:S02]  /*0b00*/  IMAD.MOV.U32 R6, RZ, RZ, R4 ;  /* 0x000000ffff067224 */ /* 0x000fe400078e0004 */
[----:B------:R-:W-:-:S09]  /*0b10*/  IMAD.MOV.U32 R7, RZ, RZ, R5 ;  /* 0x000000ffff077224 */ /* 0x000fd200078e0005 */
[----:B------:R-:W-:-:S13]  /*0b20*/  @!P2 ISETP.GE.AND P0, PT, R9, R8, PT ;  /* 0x000000080900a20c */ /* 0x000fda0003f06270 */
[----:B------:R-:W-:-:S06]  /*0b30*/  @!P2 DSETP.EQ.AND P0, PT, R2, R4, !P0 ;  /* 0x000000040200a22a */ /* 0x000fcc0004702000 */
[----:B-1----:R-:W-:Y:S02]  /*0b40*/  @!P2 FSEL R2, R4, R2, P0 ;  /* 0x000000020402a208 */ /* 0x002fe40000000000 */
[----:B------:R-:W-:Y:S02]  /*0b50*/  @!P2 FSEL R3, R5, R3, P0 ;  /* 0x000000030503a208 */ /* 0x000fe40000000000 */
[----:B------:R-:W-:Y:S01]  /*0b60*/  @!P2 SEL R10, R9, R8, P0 ;  /* 0x00000008090aa207 */ /* 0x000fe20000000000 */
[----:B------:R-:W-:Y:S02]  /*0b70*/  @!P2 IMAD.MOV.U32 R6, RZ, RZ, R2 ;  /* 0x000000ffff06a224 */ /* 0x000fe400078e0002 */
[----:B------:R-:W-:-:S07]  /*0b80*/  @!P2 IMAD.MOV.U32 R7, RZ, RZ, R3 ;  /* 0x000000ffff07a224 */ /* 0x000fce00078e0003 */
.L_x_17:
[----:B------:R-:W-:Y:S05]  /*0b90*/  BSYNC.RECONVERGENT B1 ;  /* 0x0000000000017941 */ /* 0x000fea0003800200 */
.L_x_16:
[----:B------:R3:W0:Y:S01]  /*0ba0*/  SHFL.DOWN PT, R13, R10, 0x8, 0x1f ;  /* 0x09001f000a0d7f89 */ /* 0x00062200000e0000 */
[----:B------:R-:W-:Y:S01]  /*0bb0*/  BSSY.RECONVERGENT B1, `(.L_x_18) ;  /* 0x0000012000017945 */ /* 0x000fe20003800200 */
[----:B--2---:R-:W-:Y:S02]  /*0bc0*/  IMAD.MOV.U32 R5, RZ, RZ, R10 ;  /* 0x000000ffff057224 */ /* 0x004fe400078e000a */
[----:B-1----:R3:W1:Y:S01]  /*0bd0*/  SHFL.DOWN PT, R8, R6, 0x8, 0x1f ;  /* 0x09001f0006087f89 */ /* 0x00266200000e0000 */
[----:B------:R-:W-:Y:S02]  /*0be0*/  IMAD.MOV.U32 R2, RZ, RZ, R6 ;  /* 0x000000ffff027224 */ /* 0x000fe400078e0006 */
[----:B------:R-:W-:Y:S01]  /*0bf0*/  IMAD.MOV.U32 R3, RZ, RZ, R7 ;  /* 0x000000ffff037224 */ /* 0x000fe200078e0007 */
[----:B----4-:R3:W2:Y:S01]  /*0c00*/  SHFL.DOWN PT, R9, R7, 0x8, 0x1f ;  /* 0x09001f0007097f89 */ /* 0x0106a200000e0000 */
[----:B------:R-:W-:Y:S05]  /*0c10*/  @P1 BRA `(.L_x_19) ;  /* 0x00000000002c1947 */ /* 0x000fea0003800000 */
[----:B-12---:R-:W-:Y:S01]  /*0c20*/  DSETP.GT.AND P1, PT, R6, R8, PT ;  /* 0x000000080600722a */ /* 0x006fe20003f24000 */
[----:B0-----:R-:W-:Y:S02]  /*0c30*/  IMAD.MOV.U32 R5, RZ, RZ, R13 ;  /* 0x000000ffff057224 */ /* 0x001fe400078e000d */
[----:B------:R-:W-:Y:S02]  /*0c40*/  IMAD.MOV.U32 R2, RZ, RZ, R8 ;  /* 0x000000ffff027224 */ /* 0x000fe400078e0008 */
[----:B------:R-:W-:-:S09]  /*0c50*/  IMAD.MOV.U32 R3, RZ, RZ, R9 ;  /* 0x000000ffff037224 */ /* 0x000fd200078e0009 */
[----:B------:R-:W-:-:S13]  /*0c60*/  @!P1 ISETP.GE.AND P0, PT, R13, R10, PT ;  /* 0x0000000a0d00920c */ /* 0x000fda0003f06270 */
[----:B------:R-:W-:-:S06]  /*0c70*/  @!P1 DSETP.EQ.AND P0, PT, R6, R8, !P0 ;  /* 0x000000080600922a */ /* 0x000fcc0004702000 */
[----:B------:R-:W-:Y:S02]  /*0c80*/  @!P1 FSEL R4, R8, R6, P0 ;  /* 0x0000000608049208 */ /* 0x000fe40000000000 */
[----:B---3--:R-:W-:Y:S02]  /*0c90*/  @!P1 FSEL R7, R9, R7, P0 ;  /* 0x0000000709079208 */ /* 0x008fe40000000000 */
[----:B------:R-:W-:Y:S01]  /*0ca0*/  @!P1 SEL R5, R13, R10, P0 ;  /* 0x0000000a0d059207 */ /* 0x000fe20000000000 */
[----:B------:R-:W-:Y:S02]  /*0cb0*/  @!P1 IMAD.MOV.U32 R2, RZ, RZ, R4 ;  /* 0x000000ffff029224 */ /* 0x000fe400078e0004 */
[----:B------:R-:W-:-:S07]  /*0cc0*/  @!P1 IMAD.MOV.U32 R3, RZ, RZ, R7 ;  /* 0x000000ffff039224 */ /* 0x000fce00078e0007 */
.L_x_19:
[----:B------:R-:W-:Y:S05]  /*0cd0*/  BSYNC.RECONVERGENT B1 ;  /* 0x0000000000017941 */ /* 0x000fea0003800200 */
.L_x_18:
[----:B------:R-:W-:Y:S01]  /*0ce0*/  ISETP.GT.AND P0, PT, R11, 0xf, PT ;  /* 0x0000000f0b00780c */ /* 0x000fe20003f04270 */
[----:B---3--:R3:W4:Y:S01]  /*0cf0*/  SHFL.DOWN PT, R6, R2, 0x10, 0x1f ;  /* 0x0a001f0002067f89 */ /* 0x00872200000e0000 */
[----:B------:R-:W-:Y:S03]  /*0d00*/  BSSY.RECONVERGENT B1, `(.L_x_20) ;  /* 0x0000018000017945 */ /* 0x000fe60003800200 */
[----:B------:R3:W1:Y:S04]  /*0d10*/  SHFL.DOWN PT, R7, R3, 0x10, 0x1f ;  /* 0x0a001f0003077f89 */ /* 0x00066800000e0000 */
[----:B0-----:R3:W0:Y:S04]  /*0d20*/  SHFL.DOWN PT, R4, R5, 0x10, 0x1f ;  /* 0x0a001f0005047f89 */ /* 0x00162800000e0000 */
[----:B------:R-:W-:Y:S05]  /*0d30*/  @P0 BRA `(.L_x_21) ;  /* 0x0000000000500947 */ /* 0x000fea0003800000 */
[----:B------:R-:W-:Y:S01]  /*0d40*/  ISETP.NE.AND P2, PT, R11, RZ, PT ;  /* 0x000000ff0b00720c */ /* 0x000fe20003f45270 */
[----:B-1--4-:R-:W-:-:S12]  /*0d50*/  DSETP.GT.AND P1, PT, R2, R6, PT ;  /* 0x000000060200722a */ /* 0x012fd80003f24000 */
[----:B------:R-:W1:Y:S01]  /*0d60*/  @!P2 S2R R10, SR_CgaCtaId ;  /* 0x00000000000aa919 */ /* 0x000e620000008800 */
[----:B--2---:R-:W-:Y:S02]  /*0d70*/  @!P2 MOV R9, 0x400 ;  /* 0x000004000009a802 */ /* 0x004fe40000000f00 */
[----:B0-----:R-:W-:Y:S02]  /*0d80*/  @!P1 ISETP.GE.AND P0, PT, R4, R5, PT ;  /* 0x000000050400920c */ /* 0x001fe40003f06270 */
[----:B------:R-:W-:-:S04]  /*0d90*/  @!P2 SHF.R.U32.HI R8, RZ, 0x1, R0 ;  /* 0x00000001ff08a819 */ /* 0x000fc80000011600 */
[----:B------:R-:W-:-:S07]  /*0da0*/  @!P2 LOP3.LUT R8, R8, 0x1f0, RZ, 0xc0, !PT ;  /* 0x000001f00808a812 */ /* 0x000fce00078ec0ff */
[----:B------:R-:W-:-:S06]  /*0db0*/  @!P1 DSETP.EQ.AND P0, PT, R2, R6, !P0 ;  /* 0x000000060200922a */ /* 0x000fcc0004702000 */
[----:B---3--:R-:W-:Y:S02]  /*0dc0*/  @!P1 FSEL R3, R7, R3, P0 ;  /* 0x0000000307039208 */ /* 0x008fe40000000000 */
[----:B------:R-:W-:Y:S02]  /*0dd0*/  @!P1 FSEL R2, R6, R2, P0 ;  /* 0x0000000206029208 */ /* 0x000fe40000000000 */
[----:B------:R-:W-:Y:S01]  /*0de0*/  @!P1 SEL R4, R4, R5, P0 ;  /* 0x0000000504049207 */ /* 0x000fe20000000000 */
[----:B------:R-:W-:Y:S02]  /*0df0*/  @!P1 IMAD.MOV.U32 R7, RZ, RZ, R3 ;  /* 0x000000ffff079224 */ /* 0x000fe400078e0003 */
[----:B------:R-:W-:Y:S02]  /*0e00*/  @!P1 IMAD.MOV.U32 R6, RZ, RZ, R2 ;  /* 0x000000ffff069224 */ /* 0x000fe400078e0002 */
[----:B------:R-:W-:Y:S01]  /*0e10*/  IMAD.MOV.U32 R5, RZ, RZ, R4 ;  /* 0x000000ffff057224 */ /* 0x000fe200078e0004 */
[----:B-1----:R-:W-:Y:S01]  /*0e20*/  @!P2 LEA R9, R10, R9, 0x18 ;  /* 0x000000090a09a211 */ /* 0x002fe200078ec0ff */
[----:B------:R-:W-:-:S02]  /*0e30*/  IMAD.MOV.U32 R2, RZ, RZ, R6 ;  /* 0x000000ffff027224 */ /* 0x000fc400078e0006 */
[----:B------:R-:W-:Y:S02]  /*0e40*/  IMAD.MOV.U32 R3, RZ, RZ, R7 ;  /* 0x000000ffff037224 */ /* 0x000fe400078e0007 */
[----:B------:R-:W-:-:S05]  /*0e50*/  @!P2 IMAD.IADD R9, R8, 0x1, R9 ;  /* 0x000000010809a824 */ /* 0x000fca00078e0209 */
[----:B------:R0:W-:Y:S04]  /*0e60*/  @!P2 STS [R9+0x8], R4 ;  /* 0x000008040900a388 */ /* 0x0001e80000000800 */
[----:B------:R0:W-:Y:S02]  /*0e70*/  @!P2 STS.64 [R9+0x10], R6 ;  /* 0x000010060900a388 */ /* 0x0001e40000000a00 */
.L_x_21:
[----:B------:R-:W-:Y:S05]  /*0e80*/  BSYNC.RECONVERGENT B1 ;  /* 0x0000000000017941 */ /* 0x000fea0003800200 */
.L_x_20:
[----:B------:R-:W-:Y:S01]  /*0e90*/  BAR.SYNC.DEFER_BLOCKING 0x0 ;  /* 0x0000000000007b1d */ /* 0x000fe20000010000 */
[----:B------:R-:W-:-:S13]  /*0ea0*/  ISETP.NE.AND P0, PT, R0, RZ, PT ;  /* 0x000000ff0000720c */ /* 0x000fda0003f05270 */
[----:B------:R-:W-:Y:S05]  /*0eb0*/  @P0 BRA `(.L_x_22) ;  /* 0x0000002400c00947 */ /* 0x000fea0003800000 */
[----:B------:R-:W5:Y:S01]  /*0ec0*/  S2UR UR5, SR_CgaCtaId ;  /* 0x00000000000579c3 */ /* 0x000f620000008800 */
[----:B------:R-:W-:Y:S02]  /*0ed0*/  UMOV UR4, 0x400 ;  /* 0x0000040000047882 */ /* 0x000fe40000000000 */
[----:B-----5:R-:W-:-:S09]  /*0ee0*/  ULEA UR4, UR5, UR4, 0x18 ;  /* 0x0000000405047291 */ /* 0x020fd2000f8ec0ff */
[----:B012---:R-:W0:Y:S04]  /*0ef0*/  LDS.64 R8, [UR4+0x20] ;  /* 0x00002004ff087984 */ /* 0x007e280008000a00 */
[----:B------:R-:W1:Y:S04]  /*0f00*/  LDS R0, [UR4+0x18] ;  /* 0x00001804ff007984 */ /* 0x000e680008000800 */
[----:B------:R-:W2:Y:S04]  /*0f10*/  LDS R13, [UR4+0x28] ;  /* 0x00002804ff0d7984 */ /* 0x000ea80008000800 */
[----:B------:R-:W5:Y:S04]  /*0f20*/  LDS.64 R10, [UR4+0x30] ;  /* 0x00003004ff0a7984 */ /* 0x000f680008000a00 */
[----:B------:R-:W5:Y:S04]  /*0f30*/  LDS R15, [UR4+0x38] ;  /* 0x00003804ff0f7984 */ /* 0x000f680008000800 */
[----:B----4-:R-:W4:Y:S04]  /*0f40*/  LDS.64 R6, [UR4+0x40] ;  /* 0x00004004ff067984 */ /* 0x010f280008000a00 */
[----:B------:R-:W4:Y:S01]  /*0f50*/  LDS R17, [UR4+0x48] ;  /* 0x00004804ff117984 */ /* 0x000f220008000800 */
[----:B0-----:R-:W-:-:S14]  /*0f60*/  DSETP.GEU.AND P2, PT, R8, R2, PT ;  /* 0x000000020800722a */ /* 0x001fdc0003f4e000 */
[----:B-1----:R-:W-:-:S13]  /*0f70*/  @P2 ISETP.GE.AND P0, PT, R0, R5, PT ;  /* 0x000000050000220c */ /* 0x002fda0003f06270 */
[----:B------:R-:W-:-:S06]  /*0f80*/  @P2 DSETP.EQ.AND P0, PT, R2, R8, !P0 ;  /* 0x000000080200222a */ /* 0x000fcc0004702000 */
[----:B------:R-:W-:Y:S02]  /*0f90*/  @P2 SEL R0, R0, R5, P0 ;  /* 0x0000000500002207 */ /* 0x000fe40000000000 */
[----:B---3--:R-:W-:Y:S01]  /*0fa0*/  @P2 FSEL R2, R8, R2, P0 ;  /* 0x0000000208022208 */ /* 0x008fe20000000000 */
[----:B------:R-:W-:Y:S01]  /*0fb0*/  LDS.64 R4, [UR4+0x60] ;  /* 0x00006004ff047984 */ /* 0x000fe20008000a00 */
[----:B--2---:R-:W-:Y:S02]  /*0fc0*/  ISETP.GE.AND P1, PT, R13, R0, PT ;  /* 0x000000000d00720c */ /* 0x004fe40003f26270 */
[----:B------:R-:W-:Y:S01]  /*0fd0*/  @P2 FSEL R3, R9, R3, P0 ;  /* 0x0000000309032208 */ /* 0x000fe20000000000 */
[----:B------:R-:W-:-:S04]  /*0fe0*/  @P2 IMAD.MOV.U32 R8, RZ, RZ, R2 ;  /* 0x000000ffff082224 */ /* 0x000fc800078e0002 */
[----:B------:R-:W-:Y:S02]  /*0ff0*/  @P2 IMAD.MOV.U32 R9, RZ, RZ, R3 ;  /* 0x000000ffff092224 */ /* 0x000fe400078e0003 */
[----:B------:R-:W0:Y:S04]  /*1000*/  LDS.64 R2, [UR4+0x50] ;  /* 0x00005004ff027984 */ /* 0x000e280008000a00 */
[----:B-----5:R-:W-:-:S06]  /*1010*/  DSETP.EQ.AND P0, PT, R8, R10, !P1 ;  /* 0x0000000a0800722a */ /* 0x020fcc0004f02000 */
[----:B------:R-:W-:-:S06]  /*1020*/  DSETP.LT.OR P0, PT, R10, R8, P0 ;  /* 0x000000080a00722a */ /* 0x000fcc0000701400 */
[----:B------:R-:W-:Y:S02]  /*1030*/  SEL R0, R13, R0, P0 ;  /* 0x000000000d007207 */ /* 0x000fe40000000000 */
[----:B------:R-:W-:Y:S01]  /*1040*/  FSEL R8, R10, R8, P0 ;  /* 0x000000080a087208 */ /* 0x000fe20000000000 */
[----:B------:R-:W-:Y:S01]  /*1050*/  LDS R13, [UR4+0x68] ;  /* 0x00006804ff0d7984 */ /* 0x000fe20008000800 */
[----:B------:R-:W-:Y:S02]  /*1060*/  ISETP.GE.AND P1, PT, R15, R0, PT ;  /* 0x000000000f00720c */ /* 0x000fe40003f26270 */
[----:B------:R-:W-:Y:S02]  /*1070*/  FSEL R9, R11, R9, P0 ;  /* 0x000000090b097208 */ /* 0x000fe40000000000 */
[----:B------:R-:W1:Y:S09]  /*1080*/  LDS R11, [UR4+0x58] ;  /* 0x00005804ff0b7984 */ /* 0x000e720008000800 */
[----:B----4-:R-:W-:-:S06]  /*1090*/  DSETP.EQ.AND P0, PT, R8, R6, !P1 ;  /* 0x000000060800722a */ /* 0x010fcc0004f02000 */
[----:B------:R-:W-:-:S06]  /*10a0*/  DSETP.LT.OR P0, PT, R6, R8, P0 ;  /* 0x000000080600722a */ /* 0x000fcc0000701400 */
[----:B------:R-:W-:Y:S02]  /*10b0*/  SEL R0, R15, R0, P0 ;  /* 0x000000000f007207 */ /* 0x000fe40000000000 */
[----:B------:R-:W-:Y:S01]  /*10c0*/  FSEL R6, R6, R8, P0 ;  /* 0x0000000806067208 */ /* 0x000fe20000000000 */
[----:B------:R-:W-:Y:S01]  /*10d0*/  LDS R15, [UR4+0x78] ;  /* 0x00007804ff0f7984 */ /* 0x000fe20008000800 */
[----:B------:R-:W-:Y:S02]  /*10e0*/  ISETP.GE.AND P1, PT, R17, R0, PT ;  /* 0x000000001100720c */ /* 0x000fe40003f26270 */
[----:B------:R-:W-:Y:S02]  /*10f0*/  FSEL R7, R7, R9, P0 ;  /* 0x0000000907077208 */ /* 0x000fe40000000000 */
[----:B------:R-:W2:Y:S09]  /*1100*/  LDS.64 R8, [UR4+0x70] ;  /* 0x00007004ff087984 */ /* 0x000eb20008000a00 */
[----:B0-----:R-:W-:-:S06]  /*1110*/  DSETP.EQ.AND P0, PT, R6, R2, !P1 ;  /* 0x000000020600722a */ /* 0x001fcc0004f02000 */
[----:B------:R-:W-:-:S06]  /*1120*/  DSETP.LT.OR P0, PT, R2, R6, P0 ;  /* 0x000000060200722a */ /* 0x000fcc0000701400 */
[----:B------:R-:W-:Y:S02]  /*1130*/  SEL R0, R17, R0, P0 ;  /* 0x0000000011007207 */ /* 0x000fe40000000000 */
[----:B------:R-:W-:Y:S02]  /*1140*/  FSEL R2, R2, R6, P0 ;  /* 0x0000000602027208 */ /* 0x000fe40000000000 */
[----:B-1----:R-:W-:Y:S02]  /*1150*/  ISETP.GE.AND P1, PT, R11, R0, PT ;  /* 0x000000000b00720c */ /* 0x002fe40003f26270 */
[----:B------:R-:W-:Y:S02]  /*1160*/  FSEL R3, R3, R7, P0 ;  /* 0x0000000703037208 */ /* 0x000fe40000000000 */
[----:B------:R-:W0:Y:S09]  /*1170*/  LDS.64 R6, [UR4+0x80] ;  /* 0x00008004ff067984 */ /* 0x000e320008000a00 */
[----:B------:R-:W-:-:S06]  /*1180*/  DSETP.EQ.AND P0, PT, R2, R4, !P1 ;  /* 0x000000040200722a */ /* 0x000fcc0004f02000 */
[----:B------:R-:W-:-:S06]  /*1190*/  DSETP.LT.OR P0, PT, R4, R2, P0 ;  /* 0x000000020400722a */ /* 0x000fcc0000701400 */
[----:B------:R-:W-:Y:S02]  /*11a0*/  SEL R0, R11, R0, P0 ;  /* 0x000000000b007207 */ /* 0x000fe40000000000 */
[----:B------:R-:W-:Y:S02]  /*11b0*/  FSEL R2, R4, R2, P0 ;  /* 0x0000000204027208 */ /* 0x000fe40000000000 */
[----:B------:R-:W-:Y:S02]  /*11c0*/  ISETP.GE.AND P1, PT, R13, R0, PT ;  /* 0x000000000d00720c */ /* 0x000fe40003f26270 */
[----:B------:R-:W-:-:S11]  /*11d0*/  FSEL R3, R5, R3, P0 ;  /* 0x0000000305037208 */ /* 0x000fd60000000000 */
[----:B--2---:R-:W-:-:S06]  /*11e0*/  DSETP.EQ.AND P0, PT, R2, R8, !P1 ;  /* 0x000000080200722a */ /* 0x004fcc0004f02000 */
[----:B------:R-:W-:-:S06]  /*11f0*/  DSETP.LT.OR P0, PT, R8, R2, P0 ;  /* 0x000000020800722a */ /* 0x000fcc0000701400 */
[----:B------:R-:W-:Y:S02]  /*1200*/  SEL R0, R13, R0, P0 ;  /* 0x000000000d007207 */ /* 0x000fe40000000000 */
[----:B------:R-:W-:Y:S02]  /*1210*/  FSEL R2, R8, R2, P0 ;  /* 0x0000000208027208 */ /* 0x000fe40000000000 */
[----:B------:R-:W-:Y:S02]  /*1220*/  ISETP.GE.AND P1, PT, R15, R0, PT ;  /* 0x000000000f00720c */ /* 0x000fe40003f26270 */
[----:B------:R-:W-:-:S11]  /*1230*/  FSEL R3, R9, R3, P0 ;  /* 0x0000000309037208 */ /* 0x000fd60000000000 */
[----:B0-----:R-:W-:-:S06]  /*1240*/  DSETP.EQ.AND P0, PT, R2, R6, !P1 ;  /* 0x000000060200722a */ /* 0x001fcc0004f02000 */
[----:B------:R-:W-:-:S06]  /*1250*/  DSETP.LT.OR P0, PT, R6, R2, P0 ;  /* 0x000000020600722a */ /* 0x000fcc0000701400 */
[----:B------:R-:W-:Y:S02]  /*1260*/  FSEL R2, R6, R2, P0 ;  /* 0x0000000206027208 */ /* 0x000fe40000000000 */
[----:B------:R-:W-:Y:S02]  /*1270*/  FSEL R3, R7, R3, P0 ;  /* 0x0000000307037208 */ /* 0x000fe40000000000 */
[----:B------:R-:W-:Y:S01]  /*1280*/  SEL R5, R15, R0, P0 ;  /* 0x000000000f057207 */ /* 0x000fe20000000000 */
[----:B------:R-:W-:Y:S06]  /*1290*/  BRA `(.L_x_22) ;  /* 0x0000002000c87947 */ /* 0x000fec0003800000 */
.L_x_11:
[----:B------:R-:W1:Y:S01]  /*12a0*/  S2R R10, SR_LANEID ;  /* 0x00000000000a7919 */ /* 0x000e620000000000 */
[----:B0-----:R-:W-:Y:S01]  /*12b0*/  LOP3.LUT R6, R0, 0x3e0, RZ, 0xc0, !PT ;  /* 0x000003e000067812 */ /* 0x001fe200078ec0ff */
[----:B------:R-:W-:Y:S03]  /*12c0*/  BSSY.RECONVERGENT B1, `(.L_x_23) ;  /* 0x0000026000017945 */ /* 0x000fe60003800200 */
[----:B------:R-:W-:Y:S01]  /*12d0*/  LOP3.LUT R9, RZ, R6, RZ, 0x33, !PT ;  /* 0x00000006ff097212 */ /* 0x000fe200078e33ff */
[----:B------:R-:W-:-:S05]  /*12e0*/  VIADD R7, R6, 0x20 ;  /* 0x0000002006077836 */ /* 0x000fca0000000000 */
[----:B------:R-:W-:Y:S01]  /*12f0*/  ISETP.GT.AND P0, PT, R7, R4, PT ;  /* 0x000000040700720c */ /* 0x000fe20003f04270 */
[----:B------:R-:W-:-:S05]  /*1300*/  IMAD.IADD R7, R9, 0x1, R4 ;  /* 0x0000000109077824 */ /* 0x000fca00078e0204 */
[----:B------:R-:W-:Y:S02]  /*1310*/  SEL R7, R7, 0x1f, P0 ;  /* 0x0000001f07077807 */ /* 0x000fe40000000000 */
[C---:B-1----:R-:W-:Y:S01]  /*1320*/  ISETP.NE.AND P1, PT, R10.reuse, RZ, PT ;  /* 0x000000ff0a00720c */ /* 0x042fe20003f25270 */
[C---:B------:R-:W-:Y:S01]  /*1330*/  VIADD R6, R10.reuse, 0x2 ;  /* 0x000000020a067836 */ /* 0x040fe20000000000 */
[----:B------:R-:W-:-:S04]  /*1340*/  ISETP.GE.AND P0, PT, R10, R7, PT ;  /* 0x000000070a00720c */ /* 0x000fc80003f06270 */
[----:B------:R-:W-:Y:S01]  /*1350*/  ISETP.GT.AND P5, PT, R6, R7, PT ;  /* 0x000000070600720c */ /* 0x000fe20003fa4270 */
[----:B------:R-:W-:-:S05]  /*1360*/  VIADD R6, R10, 0x8 ;  /* 0x000000080a067836 */ /* 0x000fca0000000000 */
[----:B------:R-:W-:Y:S01]  /*1370*/  ISETP.GT.AND P3, PT, R6, R7, PT ;  /* 0x000000070600720c */ /* 0x000fe20003f64270 */
[----:B------:R-:W0:Y:S01]  /*1380*/  @!P1 S2R R11, SR_CgaCtaId ;  /* 0x00000000000b9919 */ /* 0x000e220000008800 */
[----:B------:R-:W-:Y:S02]  /*1390*/  @!P1 MOV R8, 0x400 ;  /* 0x0000040000089802 */ /* 0x000fe40000000f00 */
[----:B------:R-:W-:-:S04]  /*13a0*/  @!P1 SHF.R.U32.HI R9, RZ, 0x1, R0 ;  /* 0x00000001ff099819 */ /* 0x000fc80000011600 */
[----:B------:R-:W-:Y:S02]  /*13b0*/  @!P1 LOP3.LUT R9, R9, 0x1f0, RZ, 0xc0, !PT ;  /* 0x000001f009099812 */ /* 0x000fe400078ec0ff */
[----:B0-----:R-:W-:Y:S01]  /*13c0*/  @!P1 LEA R12, R11, R8, 0x18 ;  /* 0x000000080b0c9211 */ /* 0x001fe200078ec0ff */
[C---:B------:R-:W-:Y:S02]  /*13d0*/  VIADD R8, R10.reuse, 0x4 ;  /* 0x000000040a087836 */ /* 0x040fe40000000000 */
[----:B------:R-:W-:Y:S02]  /*13e0*/  VIADD R10, R10, 0x10 ;  /* 0x000000100a0a7836 */ /* 0x000fe40000000000 */
[----:B------:R-:W-:Y:S01]  /*13f0*/  @!P1 IMAD.IADD R6, R9, 0x1, R12 ;  /* 0x0000000109069824 */ /* 0x000fe200078e020c */
[-C--:B------:R-:W-:Y:S01]  /*1400*/  ISETP.GT.AND P4, PT, R8, R7.reuse, PT ;  /* 0x000000070800720c */ /* 0x080fe20003f84270 */
[----:B-----5:R0:W1:Y:S01]  /*1410*/  SHFL.DOWN PT, R9, R3, 0x1, R7 ;  /* 0x0820000003097989 */ /* 0x02006200000e0007 */
[----:B------:R-:W-:Y:S01]  /*1420*/  ISETP.GT.AND P2, PT, R10, R7, PT ;  /* 0x000000070a00720c */ /* 0x000fe20003f44270 */
[----:B------:R-:W-:-:S02]  /*1430*/  IMAD.MOV.U32 R12, RZ, RZ, R5 ;  /* 0x000000ffff0c7224 */ /* 0x000fc400078e0005 */
[----:B------:R0:W2:Y:S04]  /*1440*/  SHFL.DOWN PT, R10, R5, 0x1, R7 ;  /* 0x08200000050a7989 */ /* 0x0000a800000e0007 */
[----:B------:R0:W3:Y:S01]  /*1450*/  SHFL.DOWN PT, R8, R2, 0x1, R7 ;  /* 0x0820000002087989 */ /* 0x0000e200000e0007 */
[----:B------:R-:W-:Y:S05]  /*1460*/  @P0 BRA `(.L_x_24) ;  /* 0x00000000002c0947 */ /* 0x000fea0003800000 */
[----:B-1-3--:R-:W-:Y:S01]  /*1470*/  DSETP.GT.AND P6, PT, R2, R8, PT ;  /* 0x000000080200722a */ /* 0x00afe20003fc4000 */
[----:B--2---:R-:W-:-:S13]  /*1480*/  IMAD.MOV.U32 R12, RZ, RZ, R10 ;  /* 0x000000ffff0c7224 */ /* 0x004fda00078e000a */
[----:B------:R-:W-:-:S13]  /*1490*/  @!P6 ISETP.GE.AND P0, PT, R10, R5, PT ;  /* 0x000000050a00e20c */ /* 0x000fda0003f06270 */
[----:B------:R-:W-:-:S06]  /*14a0*/  @!P6 DSETP.EQ.AND P0, PT, R2, R8, !P0 ;  /* 0x000000080200e22a */ /* 0x000fcc0004702000 */
[----:B------:R-:W-:Y:S02]  /*14b0*/  @!P6 SEL R12, R10, R5, P0 ;  /* 0x000000050a0ce207 */ /* 0x000fe40000000000 */
[----:B0-----:R-:W-:Y:S01]  /*14c0*/  @!P6 FSEL R5, R8, R2, P0 ;  /* 0x000000020805e208 */ /* 0x001fe20000000000 */
[----:B------:R-:W-:Y:S01]  /*14d0*/  IMAD.MOV.U32 R2, RZ, RZ, R8 ;  /* 0x000000ffff027224 */ /* 0x000fe200078e0008 */
[----:B------:R-:W-:Y:S01]  /*14e0*/  @!P6 FSEL R10, R9, R3, P0 ;  /* 0x00000003090ae208 */ /* 0x000fe20000000000 */
[----:B------:R-:W-:Y:S02]  /*14f0*/  IMAD.MOV.U32 R3, RZ, RZ, R9 ;  /* 0x000000ffff037224 */ /* 0x000fe400078e0009 */
[----:B------:R-:W-:Y:S02]  /*1500*/  @!P6 IMAD.MOV.U32 R2, RZ, RZ, R5 ;  /* 0x000000ffff02e224 */ /* 0x000fe400078e0005 */
[----:B------:R-:W-:-:S07]  /*1510*/  @!P6 IMAD.MOV.U32 R3, RZ, RZ, R10 ;  /* 0x000000ffff03e224 */ /* 0x000fce00078e000a */
.L_x_24:
[----:B------:R-:W-:Y:S05]  /*1520*/  BSYNC.RECONVERGENT B1 ;  /* 0x0000000000017941 */ /* 0x000fea0003800200 */
.L_x_23:
[----:B0-----:R0:W4:Y:S01]  /*1530*/  SHFL.DOWN PT, R5, R12, 0x2, R7 ;  /* 0x084000000c057989 */ /* 0x00112200000e0007 */
[----:B------:R-:W-:Y:S01]  /*1540*/  BSSY.RECONVERGENT B1, `(.L_x_25) ;  /* 0x0000012000017945 */ /* 0x000fe20003800200 */
[----:B------:R-:W-:Y:S02]  /*1550*/  IMAD.MOV.U32 R14, RZ, RZ, R12 ;  /* 0x000000ffff0e7224 */ /* 0x000fe400078e000c */
[----:B--2---:R0:W2:Y:S01]  /*1560*/  SHFL.DOWN PT, R10, R2, 0x2, R7 ;  /* 0x08400000020a7989 */ /* 0x0040a200000e0007 */
[----:B---3--:R-:W-:Y:S02]  /*1570*/  IMAD.MOV.U32 R8, RZ, RZ, R2 ;  /* 0x000000ffff087224 */ /* 0x008fe400078e0002 */
[----:B-1----:R-:W-:Y:S01]  /*1580*/  IMAD.MOV.U32 R9, RZ, RZ, R3 ;  /* 0x000000ffff097224 */ /* 0x002fe200078e0003 */
[----:B------:R0:W1:Y:S01]  /*1590*/  SHFL.DOWN PT, R11, R3, 0x2, R7 ;  /* 0x08400000030b7989 */ /* 0x00006200000e0007 */
[----:B------:R-:W-:Y:S05]  /*15a0*/  @P5 BRA `(.L_x_26) ;  /* 0x00000000002c5947 */ /* 0x000fea0003800000 */
[----:B-12---:R-:W-:Y:S01]  /*15b0*/  DSETP.GT.AND P5, PT, R2, R10, PT ;  /* 0x0000000a0200722a */ /* 0x006fe20003fa4000 */
[----:B----4-:R-:W-:Y:S02]  /*15c0*/  IMAD.MOV.U32 R14, RZ, RZ, R5 ;  /* 0x000000ffff0e7224 */ /* 0x010fe400078e0005 */
        /* <DEDUP_REMOVED lines=9> */
.L_x_26:
[----:B------:R-:W-:Y:S05]  /*1660*/  BSYNC.RECONVERGENT B1 ;  /* 0x0000000000017941 */ /* 0x000fea0003800200 */
.L_x_25:
[----:B----4-:R3:W4:Y:S01]  /*1670*/  SHFL.DOWN PT, R5, R14, 0x4, R7 ;  /* 0x088000000e057989 */ /* 0x01072200000e0007 */
[----:B------:R-:W-:Y:S01]  /*1680*/  BSSY.RECONVERGENT B1, `(.L_x_27) ;  /* 0x0000012000017945 */ /* 0x000fe20003800200 */
[----:B0-----:R-:W-:Y:S02]  /*1690*/  IMAD.MOV.U32 R12, RZ, RZ, R14 ;  /* 0x000000ffff0c7224 */ /* 0x001fe400078e000e */
[----:B--2---:R3:W0:Y:S01]  /*16a0*/  SHFL.DOWN PT, R10, R8, 0x4, R7 ;  /* 0x08800000080a7989 */ /* 0x00462200000e0007 */
[----:B------:R-:W-:Y:S02]  /*16b0*/  IMAD.MOV.U32 R2, RZ, RZ, R8 ;  /* 0x000000ffff027224 */ /* 0x000fe400078e0008 */
[----:B------:R-:W-:Y:S01]  /*16c0*/  IMAD.MOV.U32 R3, RZ, RZ, R9 ;  /* 0x000000ffff037224 */ /* 0x000fe200078e0009 */
[----:B-1----:R3:W1:Y:S01]  /*16d0*/  SHFL.DOWN PT, R11, R9, 0x4, R7 ;  /* 0x08800000090b7989 */ /* 0x00266200000e0007 */
[----:B------:R-:W-:Y:S05]  /*16e0*/  @P4 BRA `(.L_x_28) ;  /* 0x00000000002c4947 */ /* 0x000fea0003800000 */
[----:B01----:R-:W-:Y:S01]  /*16f0*/  DSETP.GT.AND P4, PT, R8, R10, PT ;  /* 0x0000000a0800722a */ /* 0x003fe20003f84000 */
[----:B----4-:R-:W-:Y:S02]  /*1700*/  IMAD.MOV.U32 R12, RZ, RZ, R5 ;  /* 0x000000ffff0c7224 */ /* 0x010fe400078e0005 */
[----:B------:R-:W-:Y:S02]  /*1710*/  IMAD.MOV.U32 R2, RZ, RZ, R10 ;  /* 0x000000ffff027224 */ /* 0x000fe400078e000a */
[----:B------:R-:W-:-:S09]  /*1720*/  IMAD.MOV.U32 R3, RZ, RZ, R11 ;  /* 0x000000ffff037224 */ /* 0x000fd200078e000b */
[----:B------:R-:W-:-:S13]  /*1730*/  @!P4 ISETP.GE.AND P0, PT, R5, R14, PT ;  /* 0x0000000e0500c20c */ /* 0x000fda0003f06270 */
[----:B------:R-:W-:-:S06]  /*1740*/  @!P4 DSETP.EQ.AND P0, PT, R8, R10, !P0 ;  /* 0x0000000a0800c22a */ /* 0x000fcc0004702000 */
[----:B------:R-:W-:Y:S02]  /*1750*/  @!P4 SEL R12, R5, R14, P0 ;  /* 0x0000000e050cc207 */ /* 0x000fe40000000000 */
[----:B------:R-:W-:Y:S02]  /*1760*/  @!P4 FSEL R5, R10, R8, P0 ;  /* 0x000000080a05c208 */ /* 0x000fe40000000000 */
[----:B---3--:R-:W-:-:S03]  /*1770*/  @!P4 FSEL R8, R11, R9, P0 ;  /* 0x000000090b08c208 */ /* 0x008fc60000000000 */
[----:B------:R-:W-:Y:S02]  /*1780*/  @!P4 IMAD.MOV.U32 R2, RZ, RZ, R5 ;  /* 0x000000ffff02c224 */ /* 0x000fe400078e0005 */
[----:B------:R-:W-:-:S07]  /*1790*/  @!P4 IMAD.MOV.U32 R3, RZ, RZ, R8 ;  /* 0x000000ffff03c224 */ /* 0x000fce00078e0008 */
.L_x_28:
[----:B------:R-:W-:Y:S05]  /*17a0*/  BSYNC.RECONVERGENT B1 ;  /* 0x0000000000017941 */ /* 0x000fea0003800200 */
.L_x_27:
[----:B----4-:R2:W4:Y:S01]  /*17b0*/  SHFL.DOWN PT, R5, R12, 0x8, R7 ;  /* 0x090000000c057989 */ /* 0x01052200000e0007 */
[----:B------:R-:W-:Y:S01]  /*17c0*/  BSSY.RECONVERGENT B1, `(.L_x_29) ;  /* 0x0000012000017945 */ /* 0x000fe20003800200 */
[----:B---3--:R-:W-:Y:S02]  /*17d0*/  IMAD.MOV.U32 R14, RZ, RZ, R12 ;  /* 0x000000ffff0e7224 */ /* 0x008fe400078e000c */
[----:B0-----:R2:W0:Y:S01]  /*17e0*/  SHFL.DOWN PT, R10, R2, 0x8, R7 ;  /* 0x09000000020a7989 */ /* 0x00142200000e0007 */
        /* <DEDUP_REMOVED lines=10> */
[----:B--2---:R-:W-:Y:S02]  /*1890*/  @!P3 FSEL R2, R10, R2, P0 ;  /* 0x000000020a02b208 */ /* 0x004fe40000000000 */
[----:B------:R-:W-:Y:S02]  /*18a0*/  @!P3 FSEL R3, R11, R3, P0 ;  /* 0x000000030b03b208 */ /* 0x000fe40000000000 */
[----:B------:R-:W-:Y:S01]  /*18b0*/  @!P3 SEL R14, R5, R12, P0 ;  /* 0x0000000c050eb207 */ /* 0x000fe20000000000 */
[----:B------:R-:W-:Y:S02]  /*18c0*/  @!P3 IMAD.MOV.U32 R8, RZ, RZ, R2 ;  /* 0x000000ffff08b224 */ /* 0x000fe400078e0002 */
[----:B------:R-:W-:-:S07]  /*18d0*/  @!P3 IMAD.MOV.U32 R9, RZ, RZ, R3 ;  /* 0x000000ffff09b224 */ /* 0x000fce00078e0003 */
.L_x_30:
[----:B------:R-:W-:Y:S05]  /*18e0*/  BSYNC.RECONVERGENT B1 ;  /* 0x0000000000017941 */ /* 0x000fea0003800200 */
.L_x_29:
[----:B------:R3:W3:Y:S01]  /*18f0*/  SHFL.DOWN PT, R13, R14, 0x10, R7 ;  /* 0x0a0000000e0d7989 */ /* 0x0006e200000e0007 */
[----:B------:R-:W-:Y:S01]  /*1900*/  BSSY.RECONVERGENT B1, `(.L_x_31) ;  /* 0x0000012000017945 */ /* 0x000fe20003800200 */
[----:B----4-:R-:W-:Y:S02]  /*1910*/  IMAD.MOV.U32 R5, RZ, RZ, R14 ;  /* 0x000000ffff057224 */ /* 0x010fe400078e000e */
[----:B0-----:R0:W4:Y:S01]  /*1920*/  SHFL.DOWN PT, R10, R8, 0x10, R7 ;  /* 0x0a000000080a7989 */ /* 0x00112200000e0007 */
[----:B--2---:R-:W-:Y:S02]  /*1930*/  IMAD.MOV.U32 R2, RZ, RZ, R8 ;  /* 0x000000ffff027224 */ /* 0x004fe400078e0008 */
[----:B------:R-:W-:Y:S01]  /*1940*/  IMAD.MOV.U32 R3, RZ, RZ, R9 ;  /* 0x000000ffff037224 */ /* 0x000fe200078e0009 */
[----:B-1----:R0:W1:Y:S01]  /*1950*/  SHFL.DOWN PT, R11, R9, 0x10, R7 ;  /* 0x0a000000090b7989 */ /* 0x00206200000e0007 */
[----:B------:R-:W-:Y:S05]  /*1960*/  @P2 BRA `(.L_x_32) ;  /* 0x00000000002c2947 */ /* 0x000fea0003800000 */
[----:B-1--4-:R-:W-:Y:S01]  /*1970*/  DSETP.GT.AND P2, PT, R8, R10, PT ;  /* 0x0000000a0800722a */ /* 0x012fe20003f44000 */
[----:B---3--:R-:W-:Y:S02]  /*1980*/  IMAD.MOV.U32 R5, RZ, RZ, R13 ;  /* 0x000000ffff057224 */ /* 0x008fe400078e000d */
        /* <DEDUP_REMOVED lines=9> */
.L_x_32:
[----:B------:R-:W-:Y:S05]  /*1a20*/  BSYNC.RECONVERGENT B1 ;  /* 0x0000000000017941 */ /* 0x000fea0003800200 */
.L_x_31:
[----:B------:R-:W-:Y:S01]  /*1a30*/  ISETP.GE.AND P0, PT, R4, 0x21, PT ;  /* 0x000000210400780c */ /* 0x000fe20003f06270 */
[----:B------:R2:W-:Y:S03]  /*1a40*/  @!P1 STS [R6+0x8], R5 ;  /* 0x0000080506009388 */ /* 0x0005e60000000800 */
[----:B------:R-:W-:Y:S01]  /*1a50*/  ISETP.NE.OR P0, PT, R0, RZ, !P0 ;  /* 0x000000ff0000720c */ /* 0x000fe20004705670 */
[----:B------:R2:W-:Y:S01]  /*1a60*/  @!P1 STS.64 [R6+0x10], R2 ;  /* 0x0000100206009388 */ /* 0x0005e20000000a00 */
[----:B------:R-:W-:Y:S11]  /*1a70*/  BAR.SYNC.DEFER_BLOCKING 0x0 ;  /* 0x0000000000007b1d */ /* 0x000ff60000010000 */
[----:B--2---:R-:W-:Y:S05]  /*1a80*/  @P0 BRA `(.L_x_22) ;  /* 0x0000001800cc0947 */ /* 0x004fea0003800000 */
[----:B------:R-:W2:Y:S01]  /*1a90*/  S2UR UR5, SR_CgaCtaId ;  /* 0x00000000000579c3 */ /* 0x000ea20000008800 */
[----:B------:R-:W-:Y:S01]  /*1aa0*/  UMOV UR4, 0x400 ;  /* 0x0000040000047882 */ /* 0x000fe20000000000 */
[----:B------:R-:W-:Y:S01]  /*1ab0*/  ISETP.GE.U32.AND P2, PT, R4, 0x41, PT ;  /* 0x000000410400780c */ /* 0x000fe20003f46070 */
[----:B--2---:R-:W-:-:S09]  /*1ac0*/  ULEA UR4, UR5, UR4, 0x18 ;  /* 0x0000000405047291 */ /* 0x004fd2000f8ec0ff */
[----:B0--3--:R-:W0:Y:S04]  /*1ad0*/  LDS.64 R6, [UR4+0x20] ;  /* 0x00002004ff067984 */ /* 0x009e280008000a00 */
[----:B------:R-:W2:Y:S01]  /*1ae0*/  LDS R0, [UR4+0x18] ;  /* 0x00001804ff007984 */ /* 0x000ea20008000800 */
[----:B0-----:R-:W-:-:S14]  /*1af0*/  DSETP.GEU.AND P1, PT, R6, R2, PT ;  /* 0x000000020600722a */ /* 0x001fdc0003f2e000 */
[----:B--2---:R-:W-:-:S13]  /*1b00*/  @P1 ISETP.GE.AND P0, PT, R0, R5, PT ;  /* 0x000000050000120c */ /* 0x004fda0003f06270 */
[----:B------:R-:W-:-:S06]  /*1b10*/  @P1 DSETP.EQ.AND P0, PT, R2, R6, !P0 ;  /* 0x000000060200122a */ /* 0x000fcc0004702000 */
[----:B------:R-:W-:Y:S02]  /*1b20*/  @P1 FSEL R2, R6, R2, P0 ;  /* 0x0000000206021208 */ /* 0x000fe40000000000 */
[----:B------:R-:W-:Y:S02]  /*1b30*/  @P1 FSEL R3, R7, R3, P0 ;  /* 0x0000000307031208 */ /* 0x000fe40000000000 */
[----:B------:R-:W-:Y:S01]  /*1b40*/  @P1 SEL R0, R0, R5, P0 ;  /* 0x0000000500001207 */ /* 0x000fe20000000000 */
[----:B------:R-:W-:Y:S02]  /*1b50*/  @P1 IMAD.MOV.U32 R6, RZ, RZ, R2 ;  /* 0x000000ffff061224 */ /* 0x000fe400078e0002 */
[----:B------:R-:W-:Y:S02]  /*1b60*/  @P1 IMAD.MOV.U32 R7, RZ, RZ, R3 ;  /* 0x000000ffff071224 */ /* 0x000fe400078e0003 */
[----:B------:R-:W-:Y:S02]  /*1b70*/  IMAD.MOV.U32 R5, RZ, RZ, R0 ;  /* 0x000000ffff057224 */ /* 0x000fe400078e0000 */
[----:B------:R-:W-:-:S02]  /*1b80*/  IMAD.MOV.U32 R2, RZ, RZ, R6 ;  /* 0x000000ffff027224 */ /* 0x000fc400078e0006 */
[----:B------:R-:W-:Y:S01]  /*1b90*/  IMAD.MOV.U32 R3, RZ, RZ, R7 ;  /* 0x000000ffff037224 */ /* 0x000fe200078e0007 */
[----:B------:R-:W-:Y:S06]  /*1ba0*/  @!P2 BRA `(.L_x_22) ;  /* 0x000000180084a947 */ /* 0x000fec0003800000 */
[----:B------:R-:W0:Y:S01]  /*1bb0*/  LDS R5, [UR4+0x28] ;  /* 0x00002804ff057984 */ /* 0x000e220008000800 */
[----:B------:R-:W-:-:S03]  /*1bc0*/  ISETP.GE.U32.AND P1, PT, R4, 0x61, PT ;  /* 0x000000610400780c */ /* 0x000fc60003f26070 */
[----:B------:R-:W2:Y:S01]  /*1bd0*/  LDS.64 R2, [UR4+0x30] ;  /* 0x00003004ff027984 */ /* 0x000ea20008000a00 */
[----:B0-----:R-:W-:-:S13]  /*1be0*/  ISETP.GE.AND P0, PT, R5, R0, PT ;  /* 0x000000000500720c */ /* 0x001fda0003f06270 */
[----:B--2---:R-:W-:-:S06]  /*1bf0*/  DSETP.EQ.AND P0, PT, R6, R2, !P0 ;  /* 0x000000020600722a */ /* 0x004fcc0004702000 */
[----:B------:R-:W-:-:S06]  /*1c00*/  DSETP.LT.OR P0, PT, R2, R6, P0 ;  /* 0x000000060200722a */ /* 0x000fcc0000701400 */
[----:B------:R-:W-:Y:S02]  /*1c10*/  FSEL R2, R2, R6, P0 ;  /* 0x0000000602027208 */ /* 0x000fe40000000000 */
[----:B------:R-:W-:Y:S02]  /*1c20*/  FSEL R3, R3, R7, P0 ;  /* 0x0000000703037208 */ /* 0x000fe40000000000 */
[----:B------:R-:W-:Y:S01]  /*1c30*/  SEL R5, R5, R0, P0 ;  /* 0x0000000005057207 */ /* 0x000fe20000000000 */
        /* <DEDUP_REMOVED lines=41> */
[----:B------:R-:W0:Y:S04]  /*1ed0*/  LDS R0, [UR4+0x78] ;  /* 0x00007804ff007984 */ /* 0x000e280008000800 */
[----:B------:R-:W2:Y:S01]  /*1ee0*/  LDS.64 R6, [UR4+0x80] ;  /* 0x00008004ff067984 */ /* 0x000ea20008000a00 */
[----:B0-----:R-:W-:-:S13]  /*1ef0*/  ISETP.GE.AND P0, PT, R0, R5, PT ;  /* 0x000000050000720c */ /* 0x001fda0003f06270 */
[----:B--2---:R-:W-:-:S06]  /*1f00*/  DSETP.EQ.AND P0, PT, R2, R6, !P0 ;  /* 0x000000060200722a */ /* 0x004fcc0004702000 */
[----:B------:R-:W-:-:S06]  /*1f10*/  DSETP.LT.OR P0, PT, R6, R2, P0 ;  /* 0x000000020600722a */ /* 0x000fcc0000701400 */
[----:B------:R-:W-:Y:S02]  /*1f20*/  FSEL R2, R6, R2, P0 ;  /* 0x0000000206027208 */ /* 0x000fe40000000000 */
[----:B------:R-:W-:Y:S02]  /*1f30*/  FSEL R3, R7, R3, P0 ;  /* 0x0000000307037208 */ /* 0x000fe40000000000 */
[----:B------:R-:W-:Y:S01]  /*1f40*/  SEL R5, R0, R5, P0 ;  /* 0x0000000500057207 */ /* 0x000fe20000000000 */
[----:B------:R-:W-:Y:S06]  /*1f50*/  BRA `(.L_x_22) ;  /* 0x0000001400987947 */ /* 0x000fec0003800000 */
.L_x_2:
[----:B------:R-:W0:Y:S01]  /*1f60*/  S2R R0, SR_TID.X ;  /* 0x0000000000007919 */ /* 0x000e220000002100 */
[----:B------:R-:W0:Y:S02]  /*1f70*/  LDC.64 R6, c[0x0][0x380] ;  /* 0x0000e000ff067b82 */ /* 0x000e240000000a00 */
[----:B0-----:R-:W-:-:S05]  /*1f80*/  IMAD.WIDE.U32 R6, R0, 0x10, R6 ;  /* 0x0000001000067825 */ /* 0x001fca00078e0006 */
[----:B------:R-:W2:Y:S04]  /*1f90*/  LDG.E.64.CONSTANT R2, desc[UR8][R6.64+0x8] ;  /* 0x0000080806027981 */ /* 0x000ea8000c1e9b00 */
[----:B------:R-:W2:Y:S04]  /*1fa0*/  LDG.E.64.CONSTANT R8, desc[UR8][R6.64+0x1008] ;  /* 0x0010080806087981 */ /* 0x000ea8000c1e9b00 */
[----:B------:R0:W5:Y:S04]  /*1fb0*/  LDG.E.CONSTANT R5, desc[UR8][R6.64+0x1000] ;  /* 0x0010000806057981 */ /* 0x000168000c1e9900 */
[----:B------:R0:W5:Y:S04]  /*1fc0*/  LDG.E.CONSTANT R15, desc[UR8][R6.64+0x2000] ;  /* 0x00200008060f7981 */ /* 0x000168000c1e9900 */
[----:B------:R0:W5:Y:S04]  /*1fd0*/  LDG.E.CONSTANT R17, desc[UR8][R6.64+0x3000] ;  /* 0x0030000806117981 */ /* 0x000168000c1e9900 */
[----:B------:R0:W5:Y:S04]  /*1fe0*/  LDG.E.64.CONSTANT R10, desc[UR8][R6.64+0x2008] ;  /* 0x00200808060a7981 */ /* 0x000168000c1e9b00 */
[----:B------:R0:W5:Y:S01]  /*1ff0*/  LDG.E.64.CONSTANT R12, desc[UR8][R6.64+0x3008] ;  /* 0x00300808060c7981 */ /* 0x000162000c1e9b00 */
[----:B------:R-:W-:Y:S01]  /*2000*/  BSSY.RECONVERGENT B1, `(.L_x_33) ;  /* 0x000000a000017945 */ /* 0x000fe20003800200 */
[----:B--2---:R-:W-:-:S14]  /*2010*/  DSETP.GEU.AND P0, PT, R8, R2, PT ;  /* 0x000000020800722a */ /* 0x004fdc0003f0e000 */
[----:B0-----:R-:W-:Y:S05]  /*2020*/  @!P0 BRA `(.L_x_34) ;  /* 0x0000000000108947 */ /* 0x001fea0003800000 */
[----:B------:R-:W2:Y:S02]  /*2030*/  LDG.E.CONSTANT R4, desc[UR8][R6.64] ;  /* 0x0000000806047981 */ /* 0x000ea4000c1e9900 */
[----:B--2--5:R-:W-:-:S13]  /*2040*/  ISETP.GE.AND P0, PT, R5, R4, PT ;  /* 0x000000040500720c */ /* 0x024fda0003f06270 */
[----:B------:R-:W-:-:S14]  /*2050*/  DSETP.NEU.OR P0, PT, R2, R8, P0 ;  /* 0x000000080200722a */ /* 0x000fdc000070d400 */
[----:B------:R-:W-:Y:S05]  /*2060*/  @P0 BRA `(.L_x_35) ;  /* 0x00000000000c0947 */ /* 0x000fea0003800000 */
.L_x_34:
[----:B-----5:R-:W-:Y:S02]  /*2070*/  IMAD.MOV.U32 R4, RZ, RZ, R5 ;  /* 0x000000ffff047224 */ /* 0x020fe400078e0005 */
[----:B------:R-:W-:Y:S02]  /*2080*/  IMAD.MOV.U32 R2, RZ, RZ, R8 ;  /* 0x000000ffff027224 */ /* 0x000fe400078e0008 */
[----:B------:R-:W-:-:S07]  /*2090*/  IMAD.MOV.U32 R3, RZ, RZ, R9 ;  /* 0x000000ffff037224 */ /* 0x000fce00078e0009 */
.L_x_35:
[----:B------:R-:W-:Y:S05]  /*20a0*/  BSYNC.RECONVERGENT B1 ;  /* 0x0000000000017941 */ /* 0x000fea0003800200 */
.L_x_33:
[----:B------:R-:W-:Y:S01]  /*20b0*/  ISETP.GE.AND P0, PT, R15, R4, PT ;  /* 0x000000040f00720c */ /* 0x000fe20003f06270 */
[----:B------:R-:W-:Y:S01]  /*20c0*/  UISETP.GE.U32.AND UP0, UPT, UR4, 0x800, UPT ;  /* 0x000008000400788c */ /* 0x000fe2000bf06070 */
[----:B------:R-:W-:-:S11]  /*20d0*/  IMAD.MOV.U32 R5, RZ, RZ, 0x400 ;  /* 0x00000400ff057424 */ /* 0x000fd600078e00ff */
[----:B------:R-:W-:-:S06]  /*20e0*/  DSETP.NEU.OR P0, PT, R2, R10, P0 ;  /* 0x0000000a0200722a */ /* 0x000fcc000070d400 */
[----:B------:R-:W-:-:S14]  /*20f0*/  DSETP.LEU.AND P1, PT, R2, R10, P0 ;  /* 0x0000000a0200722a */ /* 0x000fdc000072b000 */
[----:B------:R-:W-:Y:S02]  /*2100*/  @!P1 IMAD.MOV.U32 R4, RZ, RZ, R15 ;  /* 0x000000ffff049224 */ /* 0x000fe400078e000f */
[----:B------:R-:W-:Y:S02]  /*2110*/  @!P1 IMAD.MOV.U32 R2, RZ, RZ, R10 ;  /* 0x000000ffff029224 */ /* 0x000fe400078e000a */
[----:B------:R-:W-:Y:S01]  /*2120*/  @!P1 IMAD.MOV.U32 R3, RZ, RZ, R11 ;  /* 0x000000ffff039224 */ /* 0x000fe200078e000b */
[----:B------:R-:W-:-:S13]  /*2130*/  ISETP.GE.AND P0, PT, R17, R4, PT ;  /* 0x000000041100720c */ /* 0x000fda0003f06270 */
[----:B------:R-:W-:-:S06]  /*2140*/  DSETP.NEU.OR P0, PT, R2, R12, P0 ;  /* 0x0000000c0200722a */ /* 0x000fcc000070d400 */
[----:B------:R-:W-:-:S14]  /*2150*/  DSETP.LEU.AND P0, PT, R2, R12, P0 ;  /* 0x0000000c0200722a */ /* 0x000fdc000070b000 */
[----:B------:R-:W-:Y:S02]  /*2160*/  @!P0 IMAD.MOV.U32 R2, RZ, RZ, R12 ;  /* 0x000000ffff028224 */ /* 0x000fe400078e000c */
[----:B------:R-:W-:Y:S02]  /*2170*/  @!P0 IMAD.MOV.U32 R3, RZ, RZ, R13 ;  /* 0x000000ffff038224 */ /* 0x000fe400078e000d */
[----:B------:R-:W-:Y:S01]  /*2180*/  @!P0 IMAD.MOV.U32 R4, RZ, RZ, R17 ;  /* 0x000000ffff048224 */ /* 0x000fe200078e0011 */
[----:B------:R-:W-:Y:S06]  /*2190*/  BRA.U !UP0, `(.L_x_36) ;  /* 0x0000000108ac7547 */ /* 0x000fec000b800000 */
[----:B------:R-:W-:Y:S01]  /*21a0*/  IMAD.MOV.U32 R5, RZ, RZ, 0x400 ;  /* 0x00000400ff057424 */ /* 0x000fe200078e00ff */
[----:B------:R-:W0:Y:S01]  /*21b0*/  LDCU UR5, c[0x0][0x390] ;  /* 0x00007200ff0577ac */ /* 0x000e220008000800 */
[----:B------:R-:W-:-:S12]  /*21c0*/  UIADD3 UR6, UPT, UPT, UR4, -0x400, URZ ;  /* 0xfffffc0004067890 */ /* 0x000fd8000fffe0ff */
.L_x_38:
[----:B------:R-:W-:-:S05]  /*21d0*/  IMAD.WIDE R8, R5, 0x10, R6 ;  /* 0x0000001005087825 */ /* 0x000fca00078e0206 */
[----:B------:R-:W2:Y:S04]  /*21e0*/  LDG.E.CONSTANT R19, desc[UR8][R8.64] ;  /* 0x0000000808137981 */ /* 0x000ea8000c1e9900 */
[----:B------:R-:W3:Y:S04]  /*21f0*/  LDG.E.64.CONSTANT R10, desc[UR8][R8.64+0x8] ;  /* 0x00000808080a7981 */ /* 0x000ee8000c1e9b00 */
[----:B------:R-:W4:Y:S04]  /*2200*/  LDG.E.CONSTANT R21, desc[UR8][R8.64+0x1000] ;  /* 0x0010000808157981 */ /* 0x000f28000c1e9900 */
[----:B------:R-:W5:Y:S04]  /*2210*/  LDG.E.64.CONSTANT R12, desc[UR8][R8.64+0x1008] ;  /* 0x00100808080c7981 */ /* 0x000f68000c1e9b00 */
[----:B------:R-:W5:Y:S04]  /*2220*/  LDG.E.CONSTANT R23, desc[UR8][R8.64+0x2000] ;  /* 0x0020000808177981 */ /* 0x000f68000c1e9900 */
[----:B------:R-:W5:Y:S04]  /*2230*/  LDG.E.64.CONSTANT R14, desc[UR8][R8.64+0x2008] ;  /* 0x00200808080e7981 */ /* 0x000f68000c1e9b00 */
[----:B------:R-:W5:Y:S04]  /*2240*/  LDG.E.CONSTANT R25, desc[UR8][R8.64+0x3000] ;  /* 0x0030000808197981 */ /* 0x000f68000c1e9900 */
[----:B------:R1:W5:Y:S01]  /*2250*/  LDG.E.64.CONSTANT R16, desc[UR8][R8.64+0x3008] ;  /* 0x0030080808107981 */ /* 0x000362000c1e9b00 */
[----:B0-----:R-:W-:-:S02]  /*2260*/  UMOV UR4, UR5 ;  /* 0x0000000500047c82 */ /* 0x001fc40008000000 */
[----:B-1----:R-:W-:Y:S02]  /*2270*/  IADD3 R8, PT, PT, -R5, UR4, RZ ;  /* 0x0000000405087c10 */ /* 0x002fe4000fffe1ff */
[----:B--2---:R-:W-:-:S13]  /*2280*/  ISETP.GE.AND P0, PT, R19, R4, PT ;  /* 0x000000041300720c */ /* 0x004fda0003f06270 */
[----:B---3--:R-:W-:-:S06]  /*2290*/  DSETP.NEU.OR P0, PT, R2, R10, P0 ;  /* 0x0000000a0200722a */ /* 0x008fcc000070d400 */
[----:B------:R-:W-:-:S14]  /*22a0*/  DSETP.LEU.AND P1, PT, R2, R10, P0 ;  /* 0x0000000a0200722a */ /* 0x000fdc000072b000 */
[----:B------:R-:W-:Y:S02]  /*22b0*/  @!P1 IMAD.MOV.U32 R4, RZ, RZ, R19 ;  /* 0x000000ffff049224 */ /* 0x000fe400078e0013 */
[----:B------:R-:W-:Y:S02]  /*22c0*/  @!P1 IMAD.MOV.U32 R2, RZ, RZ, R10 ;  /* 0x000000ffff029224 */ /* 0x000fe400078e000a */
[----:B------:R-:W-:Y:S01]  /*22d0*/  @!P1 IMAD.MOV.U32 R3, RZ, RZ, R11 ;  /* 0x000000ffff039224 */ /* 0x000fe200078e000b */
[----:B----4-:R-:W-:-:S13]  /*22e0*/  ISETP.GE.AND P0, PT, R21, R4, PT ;  /* 0x000000041500720c */ /* 0x010fda0003f06270 */
[----:B-----5:R-:W-:-:S06]  /*22f0*/  DSETP.NEU.OR P0, PT, R2, R12, P0 ;  /* 0x0000000c0200722a */ /* 0x020fcc000070d400 */
        /* <DEDUP_REMOVED lines=10> */
[----:B------:R-:W-:Y:S02]  /*23a0*/  ISETP.GE.AND P0, PT, R25, R4, PT ;  /* 0x000000041900720c */ /* 0x000fe40003f06270 */
[----:B------:R-:W-:-:S11]  /*23b0*/  ISETP.GE.AND P1, PT, R8, 0x400, PT ;  /* 0x000004000800780c */ /* 0x000fd60003f26270 */
[----:B------:R-:W-:-:S06]  /*23c0*/  DSETP.NEU.OR P0, PT, R2, R16, P0 ;  /* 0x000000100200722a */ /* 0x000fcc000070d400 */
[----:B------:R-:W-:-:S14]  /*23d0*/  DSETP.LEU.AND P0, PT, R2, R16, P0 ;  /* 0x000000100200722a */ /* 0x000fdc000070b000 */
[----:B------:R-:W-:Y:S02]  /*23e0*/  @!P0 IMAD.MOV.U32 R2, RZ, RZ, R16 ;  /* 0x000000ffff028224 */ /* 0x000fe400078e0010 */
[----:B------:R-:W-:Y:S02]  /*23f0*/  @!P0 IMAD.MOV.U32 R3, RZ, RZ, R17 ;  /* 0x000000ffff038224 */ /* 0x000fe400078e0011 */
[----:B------:R-:W-:Y:S01]  /*2400*/  @!P0 IMAD.MOV.U32 R4, RZ, RZ, R25 ;  /* 0x000000ffff048224 */ /* 0x000fe200078e0019 */
[----:B------:R-:W-:Y:S06]  /*2410*/  @!P1 BRA `(.L_x_37) ;  /* 0x0000000400a89947 */ /* 0x000fec0003800000 */
[----:B------:R-:W-:-:S05]  /*2420*/  VIADD R5, R5, 0x400 ;  /* 0x0000040005057836 */ /* 0x000fca0000000000 */
[----:B------:R-:W-:-:S13]  /*2430*/  ISETP.GT.AND P0, PT, R5, UR6, PT ;  /* 0x0000000605007c0c */ /* 0x000fda000bf04270 */
[----:B------:R-:W-:Y:S05]  /*2440*/  @!P0 BRA `(.L_x_38) ;  /* 0xfffffffc00608947 */ /* 0x000fea000383ffff */
.L_x_36:
[----:B------:R-:W-:-:S13]  /*2450*/  ISETP.GE.AND P0, PT, R5, UR4, PT ;  /* 0x0000000405007c0c */ /* 0x000fda000bf06270 */
[----:B------:R-:W-:Y:S05]  /*2460*/  @P0 BRA `(.L_x_37) ;  /* 0x0000000400940947 */ /* 0x000fea0003800000 */
[----:B------:R-:W-:Y:S01]  /*2470*/  IADD3 R7, PT, PT, -R5, UR4, RZ ;  /* 0x0000000405077c10 */ /* 0x000fe2000fffe1ff */
[----:B------:R-:W-:Y:S03]  /*2480*/  BSSY.RECONVERGENT B1, `(.L_x_37) ;  /* 0x0000063000017945 */ /* 0x000fe60003800200 */
[----:B------:R-:W-:-:S13]  /*2490*/  ISETP.GE.AND P0, PT, R0, R7, PT ;  /* 0x000000070000720c */ /* 0x000fda0003f06270 */
[----:B------:R-:W-:Y:S05]  /*24a0*/  @P0 BRA `(.L_x_39) ;  /* 0x0000000400800947 */ /* 0x000fea0003800000 */
[----:B------:R-:W-:Y:S01]  /*24b0*/  LOP3.LUT R6, RZ, R0, RZ, 0x33, !PT ;  /* 0x00000000ff067212 */ /* 0x000fe200078e33ff */
[----:B------:R-:W-:Y:S03]  /*24c0*/  BSSY.RECONVERGENT B2, `(.L_x_40) ;  /* 0x0000023000027945 */ /* 0x000fe60003800200 */
[----:B------:R-:W-:-:S04]  /*24d0*/  IADD3 R10, PT, PT, -R5, UR4, R6 ;  /* 0x00000004050a7c10 */ /* 0x000fc8000fffe106 */
[C---:B------:R-:W-:Y:S02]  /*24e0*/  LOP3.LUT R6, R10.reuse, 0x300, RZ, 0xc0, !PT ;  /* 0x000003000a067812 */ /* 0x040fe400078ec0ff */
[----:B------:R-:W-:Y:S02]  /*24f0*/  ISETP.GE.U32.AND P2, PT, R10, 0x300, PT ;  /* 0x000003000a00780c */ /* 0x000fe40003f46070 */
[----:B------:R-:W-:Y:S01]  /*2500*/  ISETP.NE.AND P0, PT, R6, 0x300, PT ;  /* 0x000003000600780c */ /* 0x000fe20003f05270 */
[----:B------:R-:W-:-:S12]  /*2510*/  IMAD.MOV.U32 R6, RZ, RZ, R0 ;  /* 0x000000ffff067224 */ /* 0x000fd800078e0000 */
[----:B------:R-:W-:Y:S05]  /*2520*/  @!P0 BRA `(.L_x_41) ;  /* 0x0000000000708947 */ /* 0x000fea0003800000 */
[----:B------:R-:W0:Y:S01]  /*2530*/  LDC.64 R8, c[0x0][0x380] ;  /* 0x0000e000ff087b82 */ /* 0x000e220000000a00 */
[----:B------:R-:W-:Y:S01]  /*2540*/  LEA.HI R6, R10, 0x1, RZ, 0x18 ;  /* 0x000000010a067811 */ /* 0x000fe200078fc0ff */
[----:B------:R-:W-:Y:S02]  /*2550*/  IMAD.MOV.U32 R17, RZ, RZ, R4 ;  /* 0x000000ffff117224 */ /* 0x000fe400078e0004 */
[----:B------:R-:W-:Y:S01]  /*2560*/  IMAD.MOV.U32 R10, RZ, RZ, R2 ;  /* 0x000000ffff0a7224 */ /* 0x000fe200078e0002 */
[----:B------:R-:W-:Y:S01]  /*2570*/  LOP3.LUT R4, R6, 0x3, RZ, 0xc0, !PT ;  /* 0x0000000306047812 */ /* 0x000fe200078ec0ff */
[----:B------:R-:W-:Y:S02]  /*2580*/  IMAD.MOV.U32 R11, RZ, RZ, R3 ;  /* 0x000000ffff0b7224 */ /* 0x000fe400078e0003 */
[----:B------:R-:W-:Y:S02]  /*2590*/  IMAD.IADD R15, R0, 0x1, R5 ;  /* 0x00000001000f7824 */ /* 0x000fe400078e0205 */
[----:B------:R-:W-:-:S02]  /*25a0*/  IMAD.MOV.U32 R6, RZ, RZ, R0 ;  /* 0x000000ffff067224 */ /* 0x000fc400078e0000 */
[----:B------:R-:W-:-:S07]  /*25b0*/  IMAD.MOV R14, RZ, RZ, -R4 ;  /* 0x000000ffff0e7224 */ /* 0x000fce00078e0a04 */
.L_x_42:
[----:B0-----:R-:W-:-:S05]  /*25c0*/  IMAD.WIDE.U32 R12, R15, 0x10, R8 ;  /* 0x000000100f0c7825 */ /* 0x001fca00078e0008 */
[----:B------:R-:W2:Y:S04]  /*25d0*/  LDG.E.64.CONSTANT R2, desc[UR8][R12.64+0x8] ;  /* 0x000008080c027981 */ /* 0x000ea8000c1e9b00 */
[----:B------:R-:W3:Y:S01]  /*25e0*/  LDG.E.CONSTANT R4, desc[UR8][R12.64] ;  /* 0x000000080c047981 */ /* 0x000ee2000c1e9900 */
[----:B------:R-:W-:Y:S02]  /*25f0*/  VIADD R14, R14, 0x1 ;  /* 0x000000010e0e7836 */ /* 0x000fe40000000000 */
[----:B------:R-:W-:Y:S02]  /*2600*/  VIADD R6, R6, 0x100 ;  /* 0x0000010006067836 */ /* 0x000fe40000000000 */
[----:B------:R-:W-:Y:S01]  /*2610*/  VIADD R15, R15, 0x100 ;  /* 0x000001000f0f7836 */ /* 0x000fe20000000000 */
[----:B------:R-:W-:Y:S01]  /*2620*/  ISETP.NE.AND P3, PT, R14, RZ, PT ;  /* 0x000000ff0e00720c */ /* 0x000fe20003f65270 */
        /* <DEDUP_REMOVED lines=12> */
.L_x_41:
[----:B------:R-:W-:Y:S05]  /*26f0*/  BSYNC.RECONVERGENT B2 ;  /* 0x0000000000027941 */ /* 0x000fea0003800200 */
.L_x_40:
[----:B------:R-:W-:Y:S05]  /*2700*/  @!P2 BRA `(.L_x_39) ;  /* 0x0000000000e8a947 */ /* 0x000fea0003800000 */
[----:B------:R-:W0:Y:S01]  /*2710*/  LDCU.64 UR6, c[0x0][0x380] ;  /* 0x00007000ff0677ac */ /* 0x000e220008000a00 */
[----:B------:R-:W1:Y:S01]  /*2720*/  LDC.64 R8, c[0x0][0x380] ;  /* 0x0000e000ff087b82 */ /* 0x000e620000000a00 */
[C---:B------:R-:W-:Y:S01]  /*2730*/  IADD3 R17, P0, PT, R6.reuse, R5, RZ ;  /* 0x0000000506117210 */ /* 0x040fe20007f1e0ff */
[----:B------:R-:W-:-:S04]  /*2740*/  IMAD.IADD R5, R6, 0x1, R5 ;  /* 0x0000000106057824 */ /* 0x000fc800078e0205 */
[----:B------:R-:W-:Y:S01]  /*2750*/  IMAD.X R10, RZ, RZ, RZ, P0 ;  /* 0x000000ffff0a7224 */ /* 0x000fe200000e06ff */
[----:B0-----:R-:W-:-:S04]  /*2760*/  LEA R16, P1, R17, UR6, 0x4 ;  /* 0x0000000611107c11 */ /* 0x001fc8000f8220ff */
[----:B------:R-:W-:Y:S02]  /*2770*/  IADD3 R16, P0, PT, R16, 0x3008, RZ ;  /* 0x0000300810107810 */ /* 0x000fe40007f1e0ff */
[----:B------:R-:W-:-:S05]  /*2780*/  LEA.HI.X R17, R17, UR7, R10, 0x4, P1 ;  /* 0x0000000711117c11 */ /* 0x000fca00088f240a */
[----:B------:R-:W-:-:S07]  /*2790*/  IMAD.X R17, RZ, RZ, R17, P0 ;  /* 0x000000ffff117224 */ /* 0x000fce00000e0611 */
.L_x_43:
[----:B-1----:R-:W-:-:S05]  /*27a0*/  IMAD.WIDE.U32 R12, R5, 0x10, R8 ;  /* 0x00000010050c7825 */ /* 0x002fca00078e0008 */
[----:B------:R-:W2:Y:S04]  /*27b0*/  LDG.E.64.CONSTANT R10, desc[UR8][R12.64+0x8] ;  /* 0x000008080c0a7981 */ /* 0x000ea8000c1e9b00 */
[----:B------:R0:W3:Y:S02]  /*27c0*/  LDG.E.CONSTANT R21, desc[UR8][R12.64] ;  /* 0x000000080c157981 */ /* 0x0000e4000c1e9900 */
[----:B0-----:R-:W-:Y:S02]  /*27d0*/  IMAD.MOV.U32 R12, RZ, RZ, R16 ;  /* 0x000000ffff0c7224 */ /* 0x001fe400078e0010 */
[----:B------:R-:W-:-:S05]  /*27e0*/  IMAD.MOV.U32 R13, RZ, RZ, R17 ;  /* 0x000000ffff0d7224 */ /* 0x000fca00078e0011 */
[----:B------:R-:W4:Y:S04]  /*27f0*/  LDG.E.64.CONSTANT R16, desc[UR8][R12.64+-0x2000] ;  /* 0xffe000080c107981 */ /* 0x000f28000c1e9b00 */
[----:B------:R-:W5:Y:S04]  /*2800*/  LDG.E.CONSTANT R18, desc[UR8][R12.64+-0x2008] ;  /* 0xffdff8080c127981 */ /* 0x000f68000c1e9900 */
[----:B------:R-:W5:Y:S04]  /*2810*/  LDG.E.64.CONSTANT R14, desc[UR8][R12.64+-0x1000] ;  /* 0xfff000080c0e7981 */ /* 0x000f68000c1e9b00 */
[----:B------:R-:W5:Y:S01]  /*2820*/  LDG.E.CONSTANT R19, desc[UR8][R12.64+-0x1008] ;  /* 0xffeff8080c137981 */ /* 0x000f62000c1e9900 */
[----:B--2---:R-:W-:-:S14]  /*2830*/  DSETP.GT.AND P1, PT, R2, R10, PT ;  /* 0x0000000a0200722a */ /* 0x004fdc0003f24000 */
        /* <DEDUP_REMOVED lines=10> */
[----:B-----5:R-:W-:-:S13]  /*28e0*/  @!P1 ISETP.GE.AND P0, PT, R18, R21, PT ;  /* 0x000000151200920c */ /* 0x020fda0003f06270 */
        /* <DEDUP_REMOVED lines=15> */
[----:B------:R-:W-:Y:S02]  /*29e0*/  ISETP.GE.AND P2, PT, R6, R7, PT ;  /* 0x000000070600720c */ /* 0x000fe40003f46270 */
[----:B------:R-:W-:Y:S01]  /*29f0*/  IADD3 R16, P3, PT, R12, 0x4000, RZ ;  /* 0x000040000c107810 */ /* 0x000fe20007f7e0ff */
[----:B------:R-:W-:-:S04]  /*2a00*/  VIADD R5, R5, 0x400 ;  /* 0x0000040005057836 */ /* 0x000fc80000000000 */
        /* <DEDUP_REMOVED lines=10> */
.L_x_39:
[----:B------:R-:W-:Y:S05]  /*2ab0*/  BSYNC.RECONVERGENT B1 ;  /* 0x0000000000017941 */ /* 0x000fea0003800200 */
.L_x_37:
[----:B------:R-:W0:Y:S01]  /*2ac0*/  S2R R11, SR_LANEID ;  /* 0x00000000000b7919 */ /* 0x000e220000000000 */
[----:B------:R-:W-:Y:S01]  /*2ad0*/  BSSY.RECONVERGENT B1, `(.L_x_44) ;  /* 0x0000017000017945 */ /* 0x000fe20003800200 */
[----:B------:R-:W-:Y:S01]  /*2ae0*/  IMAD.MOV.U32 R10, RZ, RZ, R4 ;  /* 0x000000ffff0a7224 */ /* 0x000fe200078e0004 */
[----:B------:R1:W2:Y:S01]  /*2af0*/  SHFL.DOWN PT, R5, R4, 0x1, 0x1f ;  /* 0x08201f0004057f89 */ /* 0x0002a200000e0000 */
[----:B------:R-:W-:Y:S02]  /*2b00*/  IMAD.MOV.U32 R6, RZ, RZ, R2 ;  /* 0x000000ffff067224 */ /* 0x000fe400078e0002 */
[----:B------:R-:W-:Y:S01]  /*2b10*/  IMAD.MOV.U32 R7, RZ, RZ, R3 ;  /* 0x000000ffff077224 */ /* 0x000fe200078e0003 */
[----:B------:R1:W3:Y:S04]  /*2b20*/  SHFL.DOWN PT, R8, R2, 0x1, 0x1f ;  /* 0x08201f0002087f89 */ /* 0x0002e800000e0000 */
[----:B------:R1:W4:Y:S01]  /*2b30*/  SHFL.DOWN PT, R9, R3, 0x1, 0x1f ;  /* 0x08201f0003097f89 */ /* 0x00032200000e0000 */
[----:B0-----:R-:W-:-:S02]  /*2b40*/  ISETP.GT.AND P0, PT, R11, 0x1e, PT ;  /* 0x0000001e0b00780c */ /* 0x001fc40003f04270 */
[C---:B------:R-:W-:Y:S02]  /*2b50*/  ISETP.GT.AND P4, PT, R11.reuse, 0x1d, PT ;  /* 0x0000001d0b00780c */ /* 0x040fe40003f84270 */
[C---:B------:R-:W-:Y:S02]  /*2b60*/  ISETP.GT.AND P2, PT, R11.reuse, 0x1b, PT ;  /* 0x0000001b0b00780c */ /* 0x040fe40003f44270 */
[----:B------:R-:W-:-:S07]  /*2b70*/  ISETP.GT.AND P1, PT, R11, 0x17, PT ;  /* 0x000000170b00780c */ /* 0x000fce0003f24270 */
[----:B-1234-:R-:W-:Y:S06]  /*2b80*/  @P0 BRA `(.L_x_45) ;  /* 0x00000000002c0947 */ /* 0x01efec0003800000 */
        /* <DEDUP_REMOVED lines=11> */
.L_x_45:
[----:B------:R-:W-:Y:S05]  /*2c40*/  BSYNC.RECONVERGENT B1 ;  /* 0x0000000000017941 */ /* 0x000fea0003800200 */
.L_x_44:
        /* <DEDUP_REMOVED lines=19> */
.L_x_47:
[----:B------:R-:W-:Y:S05]  /*2d80*/  BSYNC.RECONVERGENT B1 ;  /* 0x0000000000017941 */ /* 0x000fea0003800200 */
.L_x_46:
        /* <DEDUP_REMOVED lines=19> */
.L_x_49:
[----:B------:R-:W-:Y:S05]  /*2ec0*/  BSYNC.RECONVERGENT B1 ;  /* 0x0000000000017941 */ /* 0x000fea0003800200 */
.L_x_48:
        /* <DEDUP_REMOVED lines=19> */
.L_x_51:
[----:B------:R-:W-:Y:S05]  /*3000*/  BSYNC.RECONVERGENT B1 ;  /* 0x0000000000017941 */ /* 0x000fea0003800200 */
.L_x_50:
        /* <DEDUP_REMOVED lines=26> */
.L_x_53:
[----:B------:R-:W-:Y:S05]  /*31b0*/  BSYNC.RECONVERGENT B1 ;  /* 0x0000000000017941 */ /* 0x000fea0003800200 */
.L_x_52:
        /* <DEDUP_REMOVED lines=63> */
[----:B------:R-:W-:-:S07]  /*35b0*/  SEL R5, R15, R0, P0 ;  /* 0x000000000f057207 */ /* 0x000fce0000000000 */
.L_x_22:
[----:B------:R-:W-:Y:S05]  /*35c0*/  BSYNC.RECONVERGENT B0 ;  /* 0x0000000000007941 */ /* 0x000fea0003800200 */
.L_x_1:
[----:B------:R-:W5:Y:S02]  /*35d0*/  S2R R0, SR_TID.X ;  /* 0x0000000000007919 */ /* 0x000f640000002100 */
[----:B-----5:R-:W-:-:S13]  /*35e0*/  ISETP.NE.AND P0, PT, R0, RZ, PT ;  /* 0x000000ff0000720c */ /* 0x020fda0003f05270 */
[----:B------:R-:W-:Y:S05]  /*35f0*/  @P0 EXIT ;  /* 0x000000000000094d */ /* 0x000fea0003800000 */
[----:B01-34-:R-:W0:Y:S02]  /*3600*/  LDC.64 R6, c[0x0][0x388] ;  /* 0x0000e200ff067b82 */ /* 0x01be240000000a00 */
[----:B0-----:R-:W-:Y:S04]  /*3610*/  STG.E.64 desc[UR8][R6.64+0x8], R2 ;  /* 0x0000080206007986 */ /* 0x001fe8000c101b08 */
[----:B------:R-:W-:Y:S01]  /*3620*/  STG.E desc[UR8][R6.64], R5 ;  /* 0x0000000506007986 */ /* 0x000fe2000c101908 */
[----:B------:R-:W-:Y:S05]  /*3630*/  EXIT ;  /* 0x000000000000794d */ /* 0x000fea0003800000 */
.L_x_54:
[----:B------:R-:W-:-:S00]  /*3640*/  BRA `(.L_x_54) ;  /* 0xfffffffc00fc7947 */ /* 0x000fc0000383ffff */
[----:B------:R-:W-:-:S00]  /*3650*/  NOP ;  /* 0x0000000000007918 */ /* 0x000fc00000000000 */
        /* <DEDUP_REMOVED lines=10> */
.L_x_962:


//--------------------- .text._ZN3cub18CUB_300001_SM_10006detail6reduce18DeviceReduceKernelINS2_10policy_hubINS0_12KeyValuePairIidEEiNS0_6ArgMinEE10Policy1000ENS0_21ArgIndexInputIteratorIPdidEEiS7_S6_N4cuda3std3__410__identityEEEvT0_PT3_T1_NS0_13GridEvenShareISK_EET2_T4_ --------------------------
	.section	.text._ZN3cub18CUB_300001_SM_10006detail6reduce18DeviceReduceKernelINS2_10policy_hubINS0_12KeyValuePairIidEEiNS0_6ArgMinEE10Policy1000ENS0_21ArgIndexInputIteratorIPdidEEiS7_S6_N4cuda3std3__410__identityEEEvT0_PT3_T1_NS0_13GridEvenShareISK_EET2_T4_,"ax",@progbits
	.align	128
        .global         _ZN3cub18CUB_300001_SM_10006detail6reduce18DeviceReduceKernelINS2_10policy_hubINS0_12KeyValuePairIidEEiNS0_6ArgMinEE10Policy1000ENS0_21ArgIndexInputIteratorIPdidEEiS7_S6_N4cuda3std3__410__identityEEEvT0_PT3_T1_NS0_13GridEvenShareISK_EET2_T4_
        .type           _ZN3cub18CUB_300001_SM_10006detail6reduce18DeviceReduceKernelINS2_10policy_hubINS0_12KeyValuePairIidEEiNS0_6ArgMinEE10Policy1000ENS0_21ArgIndexInputIteratorIPdidEEiS7_S6_N4cuda3std3__410__identityEEEvT0_PT3_T1_NS0_13GridEvenShareISK_EET2_T4_,@function
        .size           _ZN3cub18CUB_300001_SM_10006detail6reduce18DeviceReduceKernelINS2_10policy_hubINS0_12KeyValuePairIidEEiNS0_6ArgMinEE10Policy1000ENS0_21ArgIndexInputIteratorIPdidEEiS7_S6_N4cuda3std3__410__identityEEEvT0_PT3_T1_NS0_13GridEvenShareISK_EET2_T4_,(.L_x_963 - _ZN3cub18CUB_300001_SM_10006detail6reduce18DeviceReduceKernelINS2_10policy_hubINS0_12KeyValuePairIidEEiNS0_6ArgMinEE10Policy1000ENS0_21ArgIndexInputIteratorIPdidEEiS7_S6_N4cuda3std3__410__identityEEEvT0_PT3_T1_NS0_13GridEvenShareISK_EET2_T4_)
        .other          _ZN3cub18CUB_300001_SM_10006detail6reduce18DeviceReduceKernelINS2_10policy_hubINS0_12KeyValuePairIidEEiNS0_6ArgMinEE10Policy1000ENS0_21ArgIndexInputIteratorIPdidEEiS7_S6_N4cuda3std3__410__identityEEEvT0_PT3_T1_NS0_13GridEvenShareISK_EET2_T4_,@"STO_CUDA_ENTRY STV_DEFAULT"
_ZN3cub18CUB_300001_SM_10006detail6reduce18DeviceReduceKernelINS2_10policy_hubINS0_12KeyValuePairIidEEiNS0_6ArgMinEE10Policy1000ENS0_21ArgIndexInputIteratorIPdidEEiS7_S6_N4cuda3std3__410__identityEEEvT0_PT3_T1_NS0_13GridEvenShareISK_EET2_T4_:
.text._ZN3cub18CUB_300001_SM_10006detail6reduce18DeviceReduceKernelINS2_10policy_hubINS0_12KeyValuePairIidEEiNS0_6ArgMinEE10Policy1000ENS0_21ArgIndexInputIteratorIPdidEEiS7_S6_N4cuda3std3__410__identityEEEvT0_PT3_T1_NS0_13GridEvenShareISK_EET2_T4_:
[----:B------:R-:W-:Y:S01]  /*0000*/  LDC R1, c[0x0][0x37c] ;  /* 0x0000df00ff017b82 */ /* 0x000fe20000000800 */
[----:B------:R-:W0:Y:S07]  /*0010*/  S2R R0, SR_CTAID.X ;  /* 0x0000000000007919 */ /* 0x000e2e0000002500 */
[----:B------:R-:W0:Y:S01]  /*0020*/  LDC R5, c[0x0][0x3b0] ;  /* 0x0000ec00ff057b82 */ /* 0x000e220000000800 */
[----:B------:R-:W1:Y:S01]  /*0030*/  LDCU.64 UR6, c[0x0][0x358] ;  /* 0x00006b00ff0677ac */ /* 0x000e620008000a00 */
[----:B------:R-:W-:Y:S01]  /*0040*/  BSSY.RECONVERGENT B0, `(.L_x_55) ;  /* 0x000043f000007945 */ /* 0x000fe20003800200 */
[----:B0-----:R-:W-:-:S05]  /*0050*/  IMAD R22, R0, -0x400, R5 ;  /* 0xfffffc0000167824 */ /* 0x001fca00078e0205 */
[----:B------:R-:W-:-:S13]  /*0060*/  ISETP.GT.AND P0, PT, R22, 0x3ff, PT ;  /* 0x000003ff1600780c */ /* 0x000fda0003f04270 */
[----:B-1----:R-:W-:Y:S05]  /*0070*/  @P0 BRA `(.L_x_56) ;  /* 0x0000002400840947 */ /* 0x002fea0003800000 */
[----:B------:R-:W0:Y:S01]  /*0080*/  S2R R3, SR_TID.X ;  /* 0x0000000000037919 */ /* 0x000e220000002100 */
[----:B------:R-:W-:Y:S01]  /*0090*/  BSSY.RECONVERGENT B1, `(.L_x_57) ;  /* 0x000000b000017945 */ /* 0x000fe20003800200 */
[----:B0-----:R-:W-:Y:S01]  /*00a0*/  ISETP.GE.AND P0, PT, R3, R22, PT ;  /* 0x000000160300720c */ /* 0x001fe20003f06270 */
[----:B------:R-:W-:-:S12]  /*00b0*/  IMAD.MOV.U32 R7, RZ, RZ, R3 ;  /* 0x000000ffff077224 */ /* 0x000fd800078e0003 */
[----:B------:R-:W-:Y:S05]  /*00c0*/  @P0 BRA `(.L_x_58) ;  /* 0x00000000001c0947 */ /* 0x000fea0003800000 */
[----:B------:R-:W0:Y:S01]  /*00d0*/  LDC.64 R12, c[0x0][0x380] ;  /* 0x0000e000ff0c7b82 */ /* 0x000e220000000a00 */
[----:B------:R-:W1:Y:S01]  /*00e0*/  LDCU UR4, c[0x0][0x388] ;  /* 0x00007100ff0477ac */ /* 0x000e620008000800 */
[----:B------:R-:W-:-:S04]  /*00f0*/  IMAD R25, R0, 0x400, R3 ;  /* 0x0000040000197824 */ /* 0x000fc800078e0203 */
[----:B-1----:R-:W-:-:S04]  /*0100*/  VIADD R25, R25, UR4 ;  /* 0x0000000419197c36 */ /* 0x002fc80008000000 */
[----:B0-----:R-:W-:-:S06]  /*0110*/  IMAD.WIDE R12, R25, 0x8, R12 ;  /* 0x00000008190c7825 */ /* 0x001fcc00078e020c */
[----:B------:R-:W5:Y:S01]  /*0120*/  LDG.E.64 R12, desc[UR6][R12.64] ;  /* 0x000000060c0c7981 */ /* 0x000f62000c1e1b00 */
[----:B------:R-:W-:-:S07]  /*0130*/  VIADD R7, R3, 0x100 ;  /* 0x0000010003077836 */ /* 0x000fce0000000000 */
.L_x_58:
[----:B------:R-:W-:Y:S05]  /*0140*/  BSYNC.RECONVERGENT B1 ;  /* 0x0000000000017941 */ /* 0x000fea0003800200 */
.L_x_57:
[----:B------:R-:W-:Y:S01]  /*0150*/  ISETP.GE.AND P0, PT, R7, R22, PT ;  /* 0x000000160700720c */ /* 0x000fe20003f06270 */
[----:B------:R-:W-:-:S12]  /*0160*/  BSSY.RECONVERGENT B1, `(.L_x_59) ;  /* 0x00000d2000017945 */ /* 0x000fd80003800200 */
[----:B------:R-:W-:Y:S05]  /*0170*/  @P0 BRA `(.L_x_60) ;  /* 0x0000000c00400947 */ /* 0x000fea0003800000 */
[----:B------:R-:W-:Y:S01]  /*0180*/  LOP3.LUT R2, RZ, R7, RZ, 0x33, !PT ;  /* 0x00000007ff027212 */ /* 0x000fe200078e33ff */
[----:B------:R-:W0:Y:S01]  /*0190*/  LDC R11, c[0x0][0x388] ;  /* 0x0000e200ff0b7b82 */ /* 0x000e220000000800 */
[----:B------:R-:W-:Y:S03]  /*01a0*/  BSSY.RECONVERGENT B2, `(.L_x_61) ;  /* 0x0000069000027945 */ /* 0x000fe60003800200 */
[----:B------:R-:W-:-:S04]  /*01b0*/  IMAD.IADD R5, R2, 0x1, R5 ;  /* 0x0000000102057824 */ /* 0x000fc800078e0205 */
[----:B------:R-:W-:-:S05]  /*01c0*/  IMAD R2, R0, -0x400, R5 ;  /* 0xfffffc0000027824 */ /* 0x000fca00078e0205 */
[C---:B------:R-:W-:Y:S02]  /*01d0*/  ISETP.GE.U32.AND P0, PT, R2.reuse, 0x700, PT ;  /* 0x000007000200780c */ /* 0x040fe40003f06070 */
[----:B------:R-:W-:-:S04]  /*01e0*/  LEA.HI R2, R2, 0x1, RZ, 0x18 ;  /* 0x0000000102027811 */ /* 0x000fc800078fc0ff */
[----:B------:R-:W-:Y:S01]  /*01f0*/  LOP3.LUT R24, R2, 0x7, RZ, 0xc0, !PT ;  /* 0x0000000702187812 */ /* 0x000fe200078ec0ff */
[----:B0-----:R-:W-:-:S06]  /*0200*/  IMAD R4, R0, 0x400, R11 ;  /* 0x0000040000047824 */ /* 0x001fcc00078e020b */
[----:B------:R-:W-:Y:S05]  /*0210*/  @!P0 BRA `(.L_x_62) ;  /* 0x0000000400848947 */ /* 0x000fea0003800000 */
[----:B------:R-:W0:Y:S01]  /*0220*/  LDC.64 R8, c[0x0][0x380] ;  /* 0x0000e000ff087b82 */ /* 0x000e220000000a00 */
[----:B------:R-:W-:Y:S01]  /*0230*/  LOP3.LUT R23, R2, 0x1fffff8, RZ, 0xc0, !PT ;  /* 0x01fffff802177812 */ /* 0x000fe200078ec0ff */
[C---:B------:R-:W-:Y:S01]  /*0240*/  IMAD.IADD R11, R7.reuse, 0x1, R11 ;  /* 0x00000001070b7824 */ /* 0x040fe200078e020b */
[----:B------:R-:W-:Y:S01]  /*0250*/  BSSY.RECONVERGENT B3, `(.L_x_63) ;  /* 0x000005c000037945 */ /* 0x000fe20003800200 */
[----:B------:R-:W-:Y:S02]  /*0260*/  VIADD R7, R7, 0x400 ;  /* 0x0000040007077836 */ /* 0x000fe40000000000 */
[----:B------:R-:W-:Y:S02]  /*0270*/  IMAD R6, R0, 0x400, R11 ;  /* 0x0000040000067824 */ /* 0x000fe400078e020b */
[----:B------:R-:W-:Y:S01]  /*0280*/  IMAD.MOV R23, RZ, RZ, -R23 ;  /* 0x000000ffff177224 */ /* 0x000fe200078e0a17 */
[----:B0-----:R-:W-:-:S05]  /*0290*/  IADD3 R8, P0, PT, R8, 0x2000, RZ ;  /* 0x0000200008087810 */ /* 0x001fca0007f1e0ff */
[----:B------:R-:W-:-:S08]  /*02a0*/  IMAD.X R9, RZ, RZ, R9, P0 ;  /* 0x000000ffff097224 */ /* 0x000fd000000e0609 */
.L_x_64:
[----:B------:R-:W-:-:S05]  /*02b0*/  IMAD.WIDE R10, R6, 0x8, R8 ;  /* 0x00000008060a7825 */ /* 0x000fca00078e0208 */
[----:B------:R-:W2:Y:S04]  /*02c0*/  LDG.E.64 R18, desc[UR6][R10.64+-0x2000] ;  /* 0xffe000060a127981 */ /* 0x000ea8000c1e1b00 */
[----:B------:R-:W3:Y:S04]  /*02d0*/  LDG.E.64 R20, desc[UR6][R10.64+-0x1800] ;  /* 0xffe800060a147981 */ /* 0x000ee8000c1e1b00 */
[----:B------:R-:W4:Y:S04]  /*02e0*/  LDG.E.64 R14, desc[UR6][R10.64+-0x1000] ;  /* 0xfff000060a0e7981 */ /* 0x000f28000c1e1b00 */
[----:B------:R-:W4:Y:S01]  /*02f0*/  LDG.E.64 R16, desc[UR6][R10.64+-0x800] ;  /* 0xfff800060a107981 */ /* 0x000f22000c1e1b00 */
[----:B--2--5:R-:W-:-:S14]  /*0300*/  DSETP.GEU.AND P1, PT, R18, R12, PT ;  /* 0x0000000c1200722a */ /* 0x024fdc0003f2e000 */
[----:B------:R-:W-:-:S13]  /*0310*/  @P1 ISETP.GE.AND P0, PT, R6, R25, PT ;  /* 0x000000190600120c */ /* 0x000fda0003f06270 */
[----:B------:R-:W-:-:S06]  /*0320*/  @P1 DSETP.EQ.AND P0, PT, R12, R18, !P0 ;  /* 0x000000120c00122a */ /* 0x000fcc0004702000 */
[----:B------:R-:W-:Y:S02]  /*0330*/  @P1 FSEL R12, R18, R12, P0 ;  /* 0x0000000c120c1208 */ /* 0x000fe40000000000 */
[----:B------:R-:W-:-:S03]  /*0340*/  @P1 FSEL R13, R19, R13, P0 ;  /* 0x0000000d130d1208 */ /* 0x000fc60000000000 */
[----:B------:R-:W-:Y:S02]  /*0350*/  @P1 IMAD.MOV.U32 R18, RZ, RZ, R12 ;  /* 0x000000ffff121224 */ /* 0x000fe400078e000c */
[----:B------:R-:W-:Y:S02]  /*0360*/  @P1 IMAD.MOV.U32 R19, RZ, RZ, R13 ;  /* 0x000000ffff131224 */ /* 0x000fe400078e000d */
[----:B------:R-:W-:Y:S01]  /*0370*/  IMAD.MOV.U32 R13, RZ, RZ, R6 ;  /* 0x000000ffff0d7224 */ /* 0x000fe200078e0006 */
[C---:B------:R-:W-:Y:S01]  /*0380*/  @P1 SEL R13, R6.reuse, R25, P0 ;  /* 0x00000019060d1207 */ /* 0x040fe20000000000 */
[----:B------:R-:W-:Y:S02]  /*0390*/  VIADD R12, R6, 0x100 ;  /* 0x00000100060c7836 */ /* 0x000fe40000000000 */
[----:B---3--:R-:W-:-:S14]  /*03a0*/  DSETP.GEU.AND P2, PT, R20, R18, PT ;  /* 0x000000121400722a */ /* 0x008fdc0003f4e000 */
[----:B------:R-:W-:-:S13]  /*03b0*/  @P2 ISETP.GE.AND P0, PT, R12, R13, PT ;  /* 0x0000000d0c00220c */ /* 0x000fda0003f06270 */
[----:B------:R-:W-:-:S06]  /*03c0*/  @P2 DSETP.EQ.AND P0, PT, R18, R20, !P0 ;  /* 0x000000141200222a */ /* 0x000fcc0004702000 */
[----:B------:R-:W-:Y:S02]  /*03d0*/  @P2 FSEL R25, R20, R18, P0 ;  /* 0x0000001214192208 */ /* 0x000fe40000000000 */
[----:B------:R-:W-:Y:S02]  /*03e0*/  @P2 FSEL R26, R21, R19, P0 ;  /* 0x00000013151a2208 */ /* 0x000fe40000000000 */
[----:B------:R-:W2:Y:S01]  /*03f0*/  LDG.E.64 R18, desc[UR6][R10.64] ;  /* 0x000000060a127981 */ /* 0x000ea2000c1e1b00 */
[----:B------:R-:W-:Y:S01]  /*0400*/  @P2 IMAD.MOV.U32 R20, RZ, RZ, R25 ;  /* 0x000000ffff142224 */ /* 0x000fe200078e0019 */
[----:B------:R-:W-:Y:S01]  /*0410*/  @P2 SEL R12, R12, R13, P0 ;  /* 0x0000000d0c0c2207 */ /* 0x000fe20000000000 */
[----:B------:R-:W-:Y:S02]  /*0420*/  @P2 IMAD.MOV.U32 R21, RZ, RZ, R26 ;  /* 0x000000ffff152224 */ /* 0x000fe400078e001a */
[----:B------:R-:W-:-:S04]  /*0430*/  VIADD R25, R6, 0x200 ;  /* 0x0000020006197836 */ /* 0x000fc80000000000 */
[----:B----4-:R-:W-:-:S14]  /*0440*/  DSETP.GEU.AND P1, PT, R14, R20, PT ;  /* 0x000000140e00722a */ /* 0x010fdc0003f2e000 */
[----:B------:R-:W-:-:S13]  /*0450*/  @P1 ISETP.GE.AND P0, PT, R25, R12, PT ;  /* 0x0000000c1900120c */ /* 0x000fda0003f06270 */
[----:B------:R-:W-:-:S06]  /*0460*/  @P1 DSETP.EQ.AND P0, PT, R20, R14, !P0 ;  /* 0x0000000e1400122a */ /* 0x000fcc0004702000 */
[----:B------:R-:W-:Y:S02]  /*0470*/  @P1 FSEL R13, R14, R20, P0 ;  /* 0x000000140e0d1208 */ /* 0x000fe40000000000 */
[----:B------:R-:W-:Y:S02]  /*0480*/  @P1 FSEL R26, R15, R21, P0 ;  /* 0x000000150f1a1208 */ /* 0x000fe40000000000 */
[----:B------:R-:W3:Y:S01]  /*0490*/  LDG.E.64 R20, desc[UR6][R10.64+0x800] ;  /* 0x000800060a147981 */ /* 0x000ee2000c1e1b00 */
[----:B------:R-:W-:Y:S01]  /*04a0*/  @P1 IMAD.MOV.U32 R14, RZ, RZ, R13 ;  /* 0x000000ffff0e1224 */ /* 0x000fe200078e000d */
[----:B------:R-:W-:Y:S01]  /*04b0*/  @P1 SEL R25, R25, R12, P0 ;  /* 0x0000000c19191207 */ /* 0x000fe20000000000 */
[----:B------:R-:W-:Y:S01]  /*04c0*/  @P1 IMAD.MOV.U32 R15, RZ, RZ, R26 ;  /* 0x000000ffff0f1224 */ /* 0x000fe200078e001a */
[----:B------:R-:W4:Y:S01]  /*04d0*/  LDG.E.64 R12, desc[UR6][R10.64+0x1800] ;  /* 0x001800060a0c7981 */ /* 0x000f22000c1e1b00 */
[----:B------:R-:W-:-:S04]  /*04e0*/  VIADD R26, R6, 0x300 ;  /* 0x00000300061a7836 */ /* 0x000fc80000000000 */
[----:B------:R-:W-:-:S14]  /*04f0*/  DSETP.GEU.AND P2, PT, R16, R14, PT ;  /* 0x0000000e1000722a */ /* 0x000fdc0003f4e000 */
[----:B------:R-:W-:-:S13]  /*0500*/  @P2 ISETP.GE.AND P0, PT, R26, R25, PT ;  /* 0x000000191a00220c */ /* 0x000fda0003f06270 */
[----:B------:R-:W-:-:S06]  /*0510*/  @P2 DSETP.EQ.AND P0, PT, R14, R16, !P0 ;  /* 0x000000100e00222a */ /* 0x000fcc0004702000 */
[----:B------:R-:W-:Y:S02]  /*0520*/  @P2 FSEL R27, R16, R14, P0 ;  /* 0x0000000e101b2208 */ /* 0x000fe40000000000 */
[----:B------:R-:W-:Y:S02]  /*0530*/  @P2 FSEL R28, R17, R15, P0 ;  /* 0x0000000f111c2208 */ /* 0x000fe40000000000 */
[----:B------:R0:W4:Y:S01]  /*0540*/  LDG.E.64 R14, desc[UR6][R10.64+0x1000] ;  /* 0x001000060a0e7981 */ /* 0x000122000c1e1b00 */
[----:B------:R-:W-:Y:S02]  /*0550*/  @P2 IMAD.MOV.U32 R16, RZ, RZ, R27 ;  /* 0x000000ffff102224 */ /* 0x000fe400078e001b */
[----:B------:R-:W-:Y:S01]  /*0560*/  @P2 IMAD.MOV.U32 R17, RZ, RZ, R28 ;  /* 0x000000ffff112224 */ /* 0x000fe200078e001c */
[----:B------:R-:W-:Y:S01]  /*0570*/  @P2 SEL R26, R26, R25, P0 ;  /* 0x000000191a1a2207 */ /* 0x000fe20000000000 */
[C---:B------:R-:W-:Y:S02]  /*0580*/  VIADD R25, R6.reuse, 0x400 ;  /* 0x0000040006197836 */ /* 0x040fe40000000000 */
[----:B0-----:R-:W-:-:S02]  /*0590*/  VIADD R10, R6, 0x500 ;  /* 0x00000500060a7836 */ /* 0x001fc40000000000 */
[----:B------:R-:W-:Y:S02]  /*05a0*/  VIADD R23, R23, 0x8 ;  /* 0x0000000817177836 */ /* 0x000fe40000000000 */
[----:B------:R-:W-:Y:S01]  /*05b0*/  VIADD R7, R7, 0x800 ;  /* 0x0000080007077836 */ /* 0x000fe20000000000 */
[----:B--2---:R-:W-:-:S14]  /*05c0*/  DSETP.GEU.AND P1, PT, R18, R16, PT ;  /* 0x000000101200722a */ /* 0x004fdc0003f2e000 */
[----:B------:R-:W-:-:S13]  /*05d0*/  @P1 ISETP.GE.AND P0, PT, R25, R26, PT ;  /* 0x0000001a1900120c */ /* 0x000fda0003f06270 */
[----:B------:R-:W-:-:S06]  /*05e0*/  @P1 DSETP.EQ.AND P0, PT, R16, R18, !P0 ;  /* 0x000000121000122a */ /* 0x000fcc0004702000 */
[----:B------:R-:W-:Y:S02]  /*05f0*/  @P1 FSEL R16, R18, R16, P0 ;  /* 0x0000001012101208 */ /* 0x000fe40000000000 */
[----:B------:R-:W-:-:S03]  /*0600*/  @P1 FSEL R17, R19, R17, P0 ;  /* 0x0000001113111208 */ /* 0x000fc60000000000 */
[----:B------:R-:W-:Y:S02]  /*0610*/  @P1 IMAD.MOV.U32 R18, RZ, RZ, R16 ;  /* 0x000000ffff121224 */ /* 0x000fe400078e0010 */
[----:B------:R-:W-:-:S06]  /*0620*/  @P1 IMAD.MOV.U32 R19, RZ, RZ, R17 ;  /* 0x000000ffff131224 */ /* 0x000fcc00078e0011 */
[----:B---3--:R-:W-:Y:S01]  /*0630*/  DSETP.GEU.AND P2, PT, R20, R18, PT ;  /* 0x000000121400722a */ /* 0x008fe20003f4e000 */
[----:B------:R-:W-:-:S13]  /*0640*/  @P1 SEL R25, R25, R26, P0 ;  /* 0x0000001a19191207 */ /* 0x000fda0000000000 */
[----:B------:R-:W-:-:S13]  /*0650*/  @P2 ISETP.GE.AND P0, PT, R10, R25, PT ;  /* 0x000000190a00220c */ /* 0x000fda0003f06270 */
[----:B------:R-:W-:-:S06]  /*0660*/  @P2 DSETP.EQ.AND P0, PT, R18, R20, !P0 ;  /* 0x000000141200222a */ /* 0x000fcc0004702000 */
[----:B------:R-:W-:Y:S02]  /*0670*/  @P2 FSEL R11, R20, R18, P0 ;  /* 0x00000012140b2208 */ /* 0x000fe40000000000 */
[----:B------:R-:W-:-:S03]  /*0680*/  @P2 FSEL R18, R21, R19, P0 ;  /* 0x0000001315122208 */ /* 0x000fc60000000000 */
[----:B------:R-:W-:Y:S02]  /*0690*/  @P2 IMAD.MOV.U32 R20, RZ, RZ, R11 ;  /* 0x000000ffff142224 */ /* 0x000fe400078e000b */
[----:B------:R-:W-:-:S06]  /*06a0*/  @P2 IMAD.MOV.U32 R21, RZ, RZ, R18 ;  /* 0x000000ffff152224 */ /* 0x000fcc00078e0012 */
[----:B----4-:R-:W-:Y:S01]  /*06b0*/  DSETP.GEU.AND P1, PT, R14, R20, PT ;  /* 0x000000140e00722a */ /* 0x010fe20003f2e000 */
[----:B------:R-:W-:Y:S01]  /*06c0*/  VIADD R11, R6, 0x600 ;  /* 0x00000600060b7836 */ /* 0x000fe20000000000 */
[----:B------:R-:W-:-:S12]  /*06d0*/  @P2 SEL R10, R10, R25, P0 ;  /* 0x000000190a0a2207 */ /* 0x000fd80000000000 */
[----:B------:R-:W-:-:S13]  /*06e0*/  @P1 ISETP.GE.AND P0, PT, R11, R10, PT ;  /* 0x0000000a0b00120c */ /* 0x000fda0003f06270 */
[----:B------:R-:W-:-:S06]  /*06f0*/  @P1 DSETP.EQ.AND P0, PT, R20, R14, !P0 ;  /* 0x0000000e1400122a */ /* 0x000fcc0004702000 */
[----:B------:R-:W-:Y:S02]  /*0700*/  @P1 FSEL R16, R14, R20, P0 ;  /* 0x000000140e101208 */ /* 0x000fe40000000000 */
[----:B------:R-:W-:-:S03]  /*0710*/  @P1 FSEL R21, R15, R21, P0 ;  /* 0x000000150f151208 */ /* 0x000fc60000000000 */
[----:B------:R-:W-:Y:S02]  /*0720*/  @P1 IMAD.MOV.U32 R14, RZ, RZ, R16 ;  /* 0x000000ffff0e1224 */ /* 0x000fe400078e0010 */
[----:B------:R-:W-:-:S06]  /*0730*/  @P1 IMAD.MOV.U32 R15, RZ, RZ, R21 ;  /* 0x000000ffff0f1224 */ /* 0x000fcc00078e0015 */
[----:B------:R-:W-:Y:S01]  /*0740*/  DSETP.GEU.AND P2, PT, R12, R14, PT ;  /* 0x0000000e0c00722a */ /* 0x000fe20003f4e000 */
[----:B------:R-:W-:Y:S01]  /*0750*/  VIADD R25, R6, 0x700 ;  /* 0x0000070006197836 */ /* 0x000fe20000000000 */
[----:B------:R-:W-:Y:S02]  /*0760*/  @P1 SEL R11, R11, R10, P0 ;  /* 0x0000000a0b0b1207 */ /* 0x000fe40000000000 */
[----:B------:R-:W-:-:S10]  /*0770*/  ISETP.NE.AND P1, PT, R23, RZ, PT ;  /* 0x000000ff1700720c */ /* 0x000fd40003f25270 */
[----:B------:R-:W-:Y:S01]  /*0780*/  @P2 ISETP.GE.AND P0, PT, R25, R11, PT ;  /* 0x0000000b1900220c */ /* 0x000fe20003f06270 */
[----:B------:R-:W-:-:S12]  /*0790*/  VIADD R6, R6, 0x800 ;  /* 0x0000080006067836 */ /* 0x000fd80000000000 */
[----:B------:R-:W-:-:S06]  /*07a0*/  @P2 DSETP.EQ.AND P0, PT, R14, R12, !P0 ;  /* 0x0000000c0e00222a */ /* 0x000fcc0004702000 */
[----:B------:R-:W-:Y:S02]  /*07b0*/  @P2 FSEL R10, R12, R14, P0 ;  /* 0x0000000e0c0a2208 */ /* 0x000fe40000000000 */
[----:B------:R-:W-:Y:S02]  /*07c0*/  @P2 FSEL R15, R13, R15, P0 ;  /* 0x0000000f0d0f2208 */ /* 0x000fe40000000000 */
[----:B------:R-:W-:Y:S01]  /*07d0*/  @P2 SEL R25, R25, R11, P0 ;  /* 0x0000000b19192207 */ /* 0x000fe20000000000 */
[----:B------:R-:W-:Y:S02]  /*07e0*/  @P2 IMAD.MOV.U32 R12, RZ, RZ, R10 ;  /* 0x000000ffff0c2224 */ /* 0x000fe400078e000a */
[----:B------:R-:W-:Y:S01]  /*07f0*/  @P2 IMAD.MOV.U32 R13, RZ, RZ, R15 ;  /* 0x000000ffff0d2224 */ /* 0x000fe200078e000f */
[----:B------:R-:W-:Y:S06]  /*0800*/  @P1 BRA `(.L_x_64) ;  /* 0xfffffff800a81947 */ /* 0x000fec000383ffff */
[----:B------:R-:W-:Y:S05]  /*0810*/  BSYNC.RECONVERGENT B3 ;  /* 0x0000000000037941 */ /* 0x000fea0003800200 */
.L_x_63:
[----:B------:R-:W-:-:S07]  /*0820*/  VIADD R7, R7, 0xfffffc00 ;  /* 0xfffffc0007077836 */ /* 0x000fce0000000000 */
.L_x_62:
[----:B------:R-:W-:Y:S05]  /*0830*/  BSYNC.RECONVERGENT B2 ;  /* 0x0000000000027941 */ /* 0x000fea0003800200 */
.L_x_61:
[----:B------:R-:W-:-:S13]  /*0840*/  ISETP.NE.AND P0, PT, R24, RZ, PT ;  /* 0x000000ff1800720c */ /* 0x000fda0003f05270 */
[----:B------:R-:W-:Y:S05]  /*0850*/  @!P0 BRA `(.L_x_60) ;  /* 0x0000000400888947 */ /* 0x000fea0003800000 */
[----:B------:R-:W-:Y:S01]  /*0860*/  ISETP.GE.U32.AND P0, PT, R24, 0x4, PT ;  /* 0x000000041800780c */ /* 0x000fe20003f06070 */
[----:B------:R-:W-:Y:S01]  /*0870*/  BSSY.RECONVERGENT B2, `(.L_x_65) ;  /* 0x000002f000027945 */ /* 0x000fe20003800200 */
[----:B------:R-:W-:-:S11]  /*0880*/  LOP3.LUT P1, R2, R2, 0x3, RZ, 0xc0, !PT ;  /* 0x0000000302027812 */ /* 0x000fd6000782c0ff */
[----:B------:R-:W-:Y:S05]  /*0890*/  @!P0 BRA `(.L_x_66) ;  /* 0x0000000000b08947 */ /* 0x000fea0003800000 */
[----:B------:R-:W0:Y:S01]  /*08a0*/  LDC.64 R16, c[0x0][0x380] ;  /* 0x0000e000ff107b82 */ /* 0x000e220000000a00 */
[----:B------:R-:W-:-:S04]  /*08b0*/  IMAD.IADD R6, R7, 0x1, R4 ;  /* 0x0000000107067824 */ /* 0x000fc800078e0204 */
[----:B0-----:R-:W-:-:S05]  /*08c0*/  IMAD.WIDE R16, R6, 0x8, R16 ;  /* 0x0000000806107825 */ /* 0x001fca00078e0210 */
[----:B------:R-:W2:Y:S04]  /*08d0*/  LDG.E.64 R10, desc[UR6][R16.64] ;  /* 0x00000006100a7981 */ /* 0x000ea8000c1e1b00 */
[----:B------:R-:W3:Y:S04]  /*08e0*/  LDG.E.64 R8, desc[UR6][R16.64+0x800] ;  /* 0x0008000610087981 */ /* 0x000ee8000c1e1b00 */
[----:B------:R-:W4:Y:S01]  /*08f0*/  LDG.E.64 R14, desc[UR6][R16.64+0x1000] ;  /* 0x00100006100e7981 */ /* 0x000f22000c1e1b00 */
[----:B--2--5:R-:W-:-:S14]  /*0900*/  DSETP.GEU.AND P2, PT, R10, R12, PT ;  /* 0x0000000c0a00722a */ /* 0x024fdc0003f4e000 */
[----:B------:R-:W-:-:S13]  /*0910*/  @P2 ISETP.GE.AND P0, PT, R6, R25, PT ;  /* 0x000000190600220c */ /* 0x000fda0003f06270 */
[----:B------:R-:W-:-:S06]  /*0920*/  @P2 DSETP.EQ.AND P0, PT, R12, R10, !P0 ;  /* 0x0000000a0c00222a */ /* 0x000fcc0004702000 */
[----:B------:R-:W-:Y:S02]  /*0930*/  @P2 FSEL R18, R10, R12, P0 ;  /* 0x0000000c0a122208 */ /* 0x000fe40000000000 */
[----:B------:R-:W-:Y:S02]  /*0940*/  @P2 FSEL R19, R11, R13, P0 ;  /* 0x0000000d0b132208 */ /* 0x000fe40000000000 */
[----:B------:R-:W2:Y:S01]  /*0950*/  LDG.E.64 R12, desc[UR6][R16.64+0x1800] ;  /* 0x00180006100c7981 */ /* 0x000ea2000c1e1b00 */
[----:B------:R-:W-:Y:S02]  /*0960*/  @P2 IMAD.MOV.U32 R10, RZ, RZ, R18 ;  /* 0x000000ffff0a2224 */ /* 0x000fe400078e0012 */
[----:B------:R-:W-:Y:S02]  /*0970*/  @P2 IMAD.MOV.U32 R11, RZ, RZ, R19 ;  /* 0x000000ffff0b2224 */ /* 0x000fe400078e0013 */
[----:B------:R-:W-:Y:S01]  /*0980*/  IMAD.MOV.U32 R18, RZ, RZ, R6 ;  /* 0x000000ffff127224 */ /* 0x000fe200078e0006 */
[C---:B------:R-:W-:Y:S01]  /*0990*/  @P2 SEL R18, R6.reuse, R25, P0 ;  /* 0x0000001906122207 */ /* 0x040fe20000000000 */
[----:B------:R-:W-:-:S02]  /*09a0*/  VIADD R19, R6, 0x100 ;  /* 0x0000010006137836 */ /* 0x000fc40000000000 */
[----:B---3--:R-:W-:Y:S01]  /*09b0*/  DSETP.GEU.AND P3, PT, R8, R10, PT ;  /* 0x0000000a0800722a */ /* 0x008fe20003f6e000 */
[----:B------:R-:W-:Y:S02]  /*09c0*/  VIADD R25, R6, 0x300 ;  /* 0x0000030006197836 */ /* 0x000fe40000000000 */
[----:B------:R-:W-:-:S11]  /*09d0*/  VIADD R7, R7, 0x400 ;  /* 0x0000040007077836 */ /* 0x000fd60000000000 */
[----:B------:R-:W-:-:S13]  /*09e0*/  @P3 ISETP.GE.AND P0, PT, R19, R18, PT ;  /* 0x000000121300320c */ /* 0x000fda0003f06270 */
[----:B------:R-:W-:-:S06]  /*09f0*/  @P3 DSETP.EQ.AND P0, PT, R10, R8, !P0 ;  /* 0x000000080a00322a */ /* 0x000fcc0004702000 */
[----:B------:R-:W-:Y:S02]  /*0a00*/  @P3 FSEL R10, R8, R10, P0 ;  /* 0x0000000a080a3208 */ /* 0x000fe40000000000 */
[----:B------:R-:W-:Y:S02]  /*0a10*/  @P3 FSEL R11, R9, R11, P0 ;  /* 0x0000000b090b3208 */ /* 0x000fe40000000000 */
[----:B------:R-:W-:Y:S01]  /*0a20*/  @P3 SEL R19, R19, R18, P0 ;  /* 0x0000001213133207 */ /* 0x000fe20000000000 */
[----:B------:R-:W-:Y:S02]  /*0a30*/  @P3 IMAD.MOV.U32 R8, RZ, RZ, R10 ;  /* 0x000000ffff083224 */ /* 0x000fe400078e000a */
[----:B------:R-:W-:Y:S02]  /*0a40*/  @P3 IMAD.MOV.U32 R9, RZ, RZ, R11 ;  /* 0x000000ffff093224 */ /* 0x000fe400078e000b */
[----:B------:R-:W-:-:S04]  /*0a50*/  VIADD R10, R6, 0x200 ;  /* 0x00000200060a7836 */ /* 0x000fc80000000000 */
[----:B----4-:R-:W-:-:S14]  /*0a60*/  DSETP.GEU.AND P2, PT, R14, R8, PT ;  /* 0x000000080e00722a */ /* 0x010fdc0003f4e000 */
[----:B------:R-:W-:-:S13]  /*0a70*/  @P2 ISETP.GE.AND P0, PT, R10, R19, PT ;  /* 0x000000130a00220c */ /* 0x000fda0003f06270 */
[----:B------:R-:W-:-:S06]  /*0a80*/  @P2 DSETP.EQ.AND P0, PT, R8, R14, !P0 ;  /* 0x0000000e0800222a */ /* 0x000fcc0004702000 */
[----:B------:R-:W-:Y:S02]  /*0a90*/  @P2 FSEL R8, R14, R8, P0 ;  /* 0x000000080e082208 */ /* 0x000fe40000000000 */
[----:B------:R-:W-:Y:S02]  /*0aa0*/  @P2 FSEL R9, R15, R9, P0 ;  /* 0x000000090f092208 */ /* 0x000fe40000000000 */
[----:B------:R-:W-:Y:S01]  /*0ab0*/  @P2 SEL R10, R10, R19, P0 ;  /* 0x000000130a0a2207 */ /* 0x000fe20000000000 */
[----:B------:R-:W-:Y:S02]  /*0ac0*/  @P2 IMAD.MOV.U32 R14, RZ, RZ, R8 ;  /* 0x000000ffff0e2224 */ /* 0x000fe400078e0008 */
[----:B------:R-:W-:-:S06]  /*0ad0*/  @P2 IMAD.MOV.U32 R15, RZ, RZ, R9 ;  /* 0x000000ffff0f2224 */ /* 0x000fcc00078e0009 */
[----:B--2---:R-:W-:-:S14]  /*0ae0*/  DSETP.GEU.AND P3, PT, R12, R14, PT ;  /* 0x0000000e0c00722a */ /* 0x004fdc0003f6e000 */
[----:B------:R-:W-:-:S13]  /*0af0*/  @P3 ISETP.GE.AND P0, PT, R25, R10, PT ;  /* 0x0000000a1900320c */ /* 0x000fda0003f06270 */
[----:B------:R-:W-:-:S06]  /*0b00*/  @P3 DSETP.EQ.AND P0, PT, R14, R12, !P0 ;  /* 0x0000000c0e00322a */ /* 0x000fcc0004702000 */
[----:B------:R-:W-:Y:S02]  /*0b10*/  @P3 FSEL R6, R12, R14, P0 ;  /* 0x0000000e0c063208 */ /* 0x000fe40000000000 */
[----:B------:R-:W-:Y:S02]  /*0b20*/  @P3 FSEL R15, R13, R15, P0 ;  /* 0x0000000f0d0f3208 */ /* 0x000fe40000000000 */
[----:B------:R-:W-:Y:S01]  /*0b30*/  @P3 SEL R25, R25, R10, P0 ;  /* 0x0000000a19193207 */ /* 0x000fe20000000000 */
[----:B------:R-:W-:Y:S02]  /*0b40*/  @P3 IMAD.MOV.U32 R12, RZ, RZ, R6 ;  /* 0x000000ffff0c3224 */ /* 0x000fe400078e0006 */
[----:B------:R-:W-:-:S07]  /*0b50*/  @P3 IMAD.MOV.U32 R13, RZ, RZ, R15 ;  /* 0x000000ffff0d3224 */ /* 0x000fce00078e000f */
.L_x_66:
[----:B------:R-:W-:Y:S05]  /*0b60*/  BSYNC.RECONVERGENT B2 ;  /* 0x0000000000027941 */ /* 0x000fea0003800200 */
.L_x_65:
[----:B------:R-:W-:Y:S05]  /*0b70*/  @!P1 BRA `(.L_x_60) ;  /* 0x0000000000c09947 */ /* 0x000fea0003800000 */
[----:B------:R-:W-:Y:S01]  /*0b80*/  ISETP.NE.AND P0, PT, R2, 0x1, PT ;  /* 0x000000010200780c */ /* 0x000fe20003f05270 */
[----:B------:R-:W-:Y:S01]  /*0b90*/  BSSY.RECONVERGENT B2, `(.L_x_67) ;  /* 0x0000021000027945 */ /* 0x000fe20003800200 */
[----:B------:R-:W-:Y:S01]  /*0ba0*/  LOP3.LUT P1, RZ, R5, 0x100, RZ, 0xc0, !PT ;  /* 0x0000010005ff7812 */ /* 0x000fe2000782c0ff */
[----:B------:R-:W-:Y:S02]  /*0bb0*/  IMAD.MOV.U32 R2, RZ, RZ, R25 ;  /* 0x000000ffff027224 */ /* 0x000fe400078e0019 */
[----:B-----5:R-:W-:Y:S02]  /*0bc0*/  IMAD.MOV.U32 R8, RZ, RZ, R12 ;  /* 0x000000ffff087224 */ /* 0x020fe400078e000c */
[----:B------:R-:W-:-:S06]  /*0bd0*/  IMAD.MOV.U32 R9, RZ, RZ, R13 ;  /* 0x000000ffff097224 */ /* 0x000fcc00078e000d */
[----:B------:R-:W-:Y:S05]  /*0be0*/  @!P0 BRA `(.L_x_68) ;  /* 0x00000000006c8947 */ /* 0x000fea0003800000 */
[----:B------:R-:W0:Y:S01]  /*0bf0*/  LDC.64 R10, c[0x0][0x380] ;  /* 0x0000e000ff0a7b82 */ /* 0x000e220000000a00 */
[----:B------:R-:W-:-:S04]  /*0c00*/  IMAD.IADD R6, R7, 0x1, R4 ;  /* 0x0000000107067824 */ /* 0x000fc800078e0204 */
[----:B0-----:R-:W-:-:S05]  /*0c10*/  IMAD.WIDE R10, R6, 0x8, R10 ;  /* 0x00000008060a7825 */ /* 0x001fca00078e020a */
[----:B------:R-:W2:Y:S02]  /*0c20*/  LDG.E.64 R8, desc[UR6][R10.64] ;  /* 0x000000060a087981 */ /* 0x000ea4000c1e1b00 */
[----:B--2---:R-:W-:-:S14]  /*0c30*/  DSETP.GEU.AND P2, PT, R8, R12, PT ;  /* 0x0000000c0800722a */ /* 0x004fdc0003f4e000 */
        /* <DEDUP_REMOVED lines=10> */
[----:B------:R-:W-:Y:S01]  /*0ce0*/  VIADD R7, R7, 0x200 ;  /* 0x0000020007077836 */ /* 0x000fe20000000000 */
[----:B--2---:R-:W-:-:S14]  /*0cf0*/  DSETP.GEU.AND P3, PT, R12, R8, PT ;  /* 0x000000080c00722a */ /* 0x004fdc0003f6e000 */
[----:B------:R-:W-:-:S13]  /*0d00*/  @P3 ISETP.GE.AND P0, PT, R25, R2, PT ;  /* 0x000000021900320c */ /* 0x000fda0003f06270 */
        /* <DEDUP_REMOVED lines=8> */
[----:B------:R-:W-:-:S07]  /*0d90*/  IMAD.MOV.U32 R9, RZ, RZ, R13 ;  /* 0x000000ffff097224 */ /* 0x000fce00078e000d */
.L_x_68:
[----:B------:R-:W-:Y:S05]  /*0da0*/  BSYNC.RECONVERGENT B2 ;  /* 0x0000000000027941 */ /* 0x000fea0003800200 */
.L_x_67:
[----:B------:R-:W-:Y:S05]  /*0db0*/  @P1 BRA `(.L_x_60) ;  /* 0x0000000000301947 */ /* 0x000fea0003800000 */
[----:B------:R-:W0:Y:S01]  /*0dc0*/  LDC.64 R12, c[0x0][0x380] ;  /* 0x0000e000ff0c7b82 */ /* 0x000e220000000a00 */
[----:B------:R-:W-:-:S04]  /*0dd0*/  IMAD.IADD R25, R4, 0x1, R7 ;  /* 0x0000000104197824 */ /* 0x000fc800078e0207 */
[----:B0-----:R-:W-:-:S06]  /*0de0*/  IMAD.WIDE R12, R25, 0x8, R12 ;  /* 0x00000008190c7825 */ /* 0x001fcc00078e020c */
[----:B------:R-:W2:Y:S02]  /*0df0*/  LDG.E.64 R12, desc[UR6][R12.64] ;  /* 0x000000060c0c7981 */ /* 0x000ea4000c1e1b00 */
[----:B--2---:R-:W-:-:S14]  /*0e00*/  DSETP.GEU.AND P1, PT, R12, R8, PT ;  /* 0x000000080c00722a */ /* 0x004fdc0003f2e000 */
[----:B------:R-:W-:-:S13]  /*0e10*/  @P1 ISETP.GE.AND P0, PT, R25, R2, PT ;  /* 0x000000021900120c */ /* 0x000fda0003f06270 */
[----:B------:R-:W-:-:S06]  /*0e20*/  @P1 DSETP.EQ.AND P0, PT, R8, R12, !P0 ;  /* 0x0000000c0800122a */ /* 0x000fcc0004702000 */
[----:B------:R-:W-:Y:S02]  /*0e30*/  @P1 SEL R25, R25, R2, P0 ;  /* 0x0000000219191207 */ /* 0x000fe40000000000 */
[----:B------:R-:W-:Y:S02]  /*0e40*/  @P1 FSEL R2, R12, R8, P0 ;  /* 0x000000080c021208 */ /* 0x000fe40000000000 */
[----:B------:R-:W-:-:S03]  /*0e50*/  @P1 FSEL R5, R13, R9, P0 ;  /* 0x000000090d051208 */ /* 0x000fc60000000000 */
[----:B------:R-:W-:Y:S02]  /*0e60*/  @P1 IMAD.MOV.U32 R12, RZ, RZ, R2 ;  /* 0x000000ffff0c1224 */ /* 0x000fe400078e0002 */
[----:B------:R-:W-:-:S07]  /*0e70*/  @P1 IMAD.MOV.U32 R13, RZ, RZ, R5 ;  /* 0x000000ffff0d1224 */ /* 0x000fce00078e0005 */
.L_x_60:
[----:B------:R-:W-:Y:S05]  /*0e80*/  BSYNC.RECONVERGENT B1 ;  /* 0x0000000000017941 */ /* 0x000fea0003800200 */
.L_x_59:
[----:B------:R-:W-:-:S13]  /*0e90*/  ISETP.GE.AND P0, PT, R22, 0x100, PT ;  /* 0x000001001600780c */ /* 0x000fda0003f06270 */
[----:B------:R-:W-:Y:S05]  /*0ea0*/  @!P0 BRA `(.L_x_69) ;  /* 0x0000000800c48947 */ /* 0x000fea0003800000 */
[----:B------:R-:W0:Y:S01]  /*0eb0*/  S2R R14, SR_LANEID ;  /* 0x00000000000e7919 */ /* 0x000e220000000000 */
[----:B------:R-:W-:Y:S01]  /*0ec0*/  BSSY.RECONVERGENT B1, `(.L_x_70) ;  /* 0x0000017000017945 */ /* 0x000fe20003800200 */
[----:B------:R-:W-:Y:S01]  /*0ed0*/  IMAD.MOV.U32 R2, RZ, RZ, R25 ;  /* 0x000000ffff027224 */ /* 0x000fe200078e0019 */
[----:B------:R1:W2:Y:S01]  /*0ee0*/  SHFL.DOWN PT, R10, R25, 0x1, 0x1f ;  /* 0x08201f00190a7f89 */ /* 0x0002a200000e0000 */
[----:B-----5:R-:W-:Y:S02]  /*0ef0*/  IMAD.MOV.U32 R4, RZ, RZ, R12 ;  /* 0x000000ffff047224 */ /* 0x020fe400078e000c */
        /* <DEDUP_REMOVED lines=19> */
.L_x_71:
[----:B------:R-:W-:Y:S05]  /*1030*/  BSYNC.RECONVERGENT B1 ;  /* 0x0000000000017941 */ /* 0x000fea0003800200 */
.L_x_70:
        /* <DEDUP_REMOVED lines=14> */
[----:B------:R-:W-:Y:S02]  /*1120*/  @!P3 SEL R10, R11, R2, P0 ;  /* 0x000000020b0ab207 */ /* 0x000fe40000000000 */
[----:B0-----:R-:W-:Y:S02]  /*1130*/  @!P3 FSEL R2, R8, R4, P0 ;  /* 0x000000040802b208 */ /* 0x001fe40000000000 */
[----:B------:R-:W-:-:S03]  /*1140*/  @!P3 FSEL R5, R9, R5, P0 ;  /* 0x000000050905b208 */ /* 0x000fc60000000000 */
[----:B------:R-:W-:Y:S02]  /*1150*/  @!P3 IMAD.MOV.U32 R6, RZ, RZ, R2 ;  /* 0x000000ffff06b224 */ /* 0x000fe400078e0002 */
[----:B------:R-:W-:-:S07]  /*1160*/  @!P3 IMAD.MOV.U32 R7, RZ, RZ, R5 ;  /* 0x000000ffff07b224 */ /* 0x000fce00078e0005 */
.L_x_73:
[----:B------:R-:W-:Y:S05]  /*1170*/  BSYNC.RECONVERGENT B1 ;  /* 0x0000000000017941 */ /* 0x000fea0003800200 */
.L_x_72:
[----:B------:R4:W4:Y:S01]  /*1180*/  SHFL.DOWN PT, R13, R10, 0x4, 0x1f ;  /* 0x08801f000a0d7f89 */ /* 0x00092200000e0000 */
[----:B------:R-:W-:Y:S01]  /*1190*/  BSSY.RECONVERGENT B1, `(.L_x_74) ;  /* 0x0000012000017945 */ /* 0x000fe20003800200 */
[----:B-1----:R-:W-:Y:S02]  /*11a0*/  IMAD.MOV.U32 R11, RZ, RZ, R10 ;  /* 0x000000ffff0b7224 */ /* 0x002fe400078e000a */
[----:B0-----:R0:W1:Y:S01]  /*11b0*/  SHFL.DOWN PT, R4, R6, 0x4, 0x1f ;  /* 0x08801f0006047f89 */ /* 0x00106200000e0000 */
[----:B--2---:R-:W-:Y:S02]  /*11c0*/  IMAD.MOV.U32 R8, RZ, RZ, R6 ;  /* 0x000000ffff087224 */ /* 0x004fe400078e0006 */
[----:B---3--:R-:W-:Y:S01]  /*11d0*/  IMAD.MOV.U32 R9, RZ, RZ, R7 ;  /* 0x000000ffff097224 */ /* 0x008fe200078e0007 */
[----:B------:R0:W2:Y:S01]  /*11e0*/  SHFL.DOWN PT, R5, R7, 0x4, 0x1f ;  /* 0x08801f0007057f89 */ /* 0x0000a200000e0000 */
[----:B------:R-:W-:Y:S05]  /*11f0*/  @P2 BRA `(.L_x_75) ;  /* 0x00000000002c2947 */ /* 0x000fea0003800000 */
[----:B-12---:R-:W-:Y:S01]  /*1200*/  DSETP.GT.AND P2, PT, R6, R4, PT ;  /* 0x000000040600722a */ /* 0x006fe20003f44000 */
[----:B----4-:R-:W-:Y:S02]  /*1210*/  IMAD.MOV.U32 R11, RZ, RZ, R13 ;  /* 0x000000ffff0b7224 */ /* 0x010fe400078e000d */
[----:B------:R-:W-:Y:S02]  /*1220*/  IMAD.MOV.U32 R8, RZ, RZ, R4 ;  /* 0x000000ffff087224 */ /* 0x000fe400078e0004 */
[----:B------:R-:W-:-:S09]  /*1230*/  IMAD.MOV.U32 R9, RZ, RZ, R5 ;  /* 0x000000ffff097224 */ /* 0x000fd200078e0005 */
[----:B------:R-:W-:-:S13]  /*1240*/  @!P2 ISETP.GE.AND P0, PT, R13, R10, PT ;  /* 0x0000000a0d00a20c */ /* 0x000fda0003f06270 */
[----:B------:R-:W-:-:S06]  /*1250*/  @!P2 DSETP.EQ.AND P0, PT, R6, R4, !P0 ;  /* 0x000000040600a22a */ /* 0x000fcc0004702000 */
[----:B------:R-:W-:Y:S02]  /*1260*/  @!P2 FSEL R2, R4, R6, P0 ;  /* 0x000000060402a208 */ /* 0x000fe40000000000 */
[----:B0-----:R-:W-:Y:S02]  /*1270*/  @!P2 FSEL R7, R5, R7, P0 ;  /* 0x000000070507a208 */ /* 0x001fe40000000000 */
[----:B------:R-:W-:Y:S01]  /*1280*/  @!P2 SEL R11, R13, R10, P0 ;  /* 0x0000000a0d0ba207 */ /* 0x000fe20000000000 */
[----:B------:R-:W-:Y:S02]  /*1290*/  @!P2 IMAD.MOV.U32 R8, RZ, RZ, R2 ;  /* 0x000000ffff08a224 */ /* 0x000fe400078e0002 */
[----:B------:R-:W-:-:S07]  /*12a0*/  @!P2 IMAD.MOV.U32 R9, RZ, RZ, R7 ;  /* 0x000000ffff09a224 */ /* 0x000fce00078e0007 */
.L_x_75:
[----:B------:R-:W-:Y:S05]  /*12b0*/  BSYNC.RECONVERGENT B1 ;  /* 0x0000000000017941 */ /* 0x000fea0003800200 */
.L_x_74:
[----:B----4-:R3:W4:Y:S01]  /*12c0*/  SHFL.DOWN PT, R10, R11, 0x8, 0x1f ;  /* 0x09001f000b0a7f89 */ /* 0x01072200000e0000 */
[----:B------:R-:W-:Y:S01]  /*12d0*/  BSSY.RECONVERGENT B1, `(.L_x_76) ;  /* 0x0000012000017945 */ /* 0x000fe20003800200 */
[----:B------:R-:W-:Y:S02]  /*12e0*/  IMAD.MOV.U32 R2, RZ, RZ, R11 ;  /* 0x000000ffff027224 */ /* 0x000fe400078e000b */
[----:B0-----:R3:W0:Y:S01]  /*12f0*/  SHFL.DOWN PT, R6, R8, 0x8, 0x1f ;  /* 0x09001f0008067f89 */ /* 0x00162200000e0000 */
[----:B-1----:R-:W-:Y:S02]  /*1300*/  IMAD.MOV.U32 R4, RZ, RZ, R8 ;  /* 0x000000ffff047224 */ /* 0x002fe400078e0008 */
[----:B--2---:R-:W-:Y:S01]  /*1310*/  IMAD.MOV.U32 R5, RZ, RZ, R9 ;  /* 0x000000ffff057224 */ /* 0x004fe200078e0009 */
[----:B------:R3:W1:Y:S01]  /*1320*/  SHFL.DOWN PT, R7, R9, 0x8, 0x1f ;  /* 0x09001f0009077f89 */ /* 0x00066200000e0000 */
[----:B------:R-:W-:Y:S05]  /*1330*/  @P1 BRA `(.L_x_77) ;  /* 0x00000000002c1947 */ /* 0x000fea0003800000 */
[----:B01----:R-:W-:Y:S01]  /*1340*/  DSETP.GT.AND P1, PT, R8, R6, PT ;  /* 0x000000060800722a */ /* 0x003fe20003f24000 */
[----:B----4-:R-:W-:Y:S02]  /*1350*/  IMAD.MOV.U32 R2, RZ, RZ, R10 ;  /* 0x000000ffff027224 */ /* 0x010fe400078e000a */
[----:B------:R-:W-:Y:S02]  /*1360*/  IMAD.MOV.U32 R4, RZ, RZ, R6 ;  /* 0x000000ffff047224 */ /* 0x000fe400078e0006 */
[----:B------:R-:W-:-:S09]  /*1370*/  IMAD.MOV.U32 R5, RZ, RZ, R7 ;  /* 0x000000ffff057224 */ /* 0x000fd200078e0007 */
[----:B------:R-:W-:-:S13]  /*1380*/  @!P1 ISETP.GE.AND P0, PT, R10, R11, PT ;  /* 0x0000000b0a00920c */ /* 0x000fda0003f06270 */
[----:B------:R-:W-:-:S06]  /*1390*/  @!P1 DSETP.EQ.AND P0, PT, R8, R6, !P0 ;  /* 0x000000060800922a */ /* 0x000fcc0004702000 */
[----:B---3--:R-:W-:Y:S02]  /*13a0*/  @!P1 FSEL R8, R6, R8, P0 ;  /* 0x0000000806089208 */ /* 0x008fe40000000000 */
[----:B------:R-:W-:Y:S02]  /*13b0*/  @!P1 FSEL R9, R7, R9, P0 ;  /* 0x0000000907099208 */ /* 0x000fe40000000000 */
[----:B------:R-:W-:Y:S01]  /*13c0*/  @!P1 SEL R2, R10, R11, P0 ;  /* 0x0000000b0a029207 */ /* 0x000fe20000000000 */
[----:B------:R-:W-:Y:S02]  /*13d0*/  @!P1 IMAD.MOV.U32 R4, RZ, RZ, R8 ;  /* 0x000000ffff049224 */ /* 0x000fe400078e0008 */
[----:B------:R-:W-:-:S07]  /*13e0*/  @!P1 IMAD.MOV.U32 R5, RZ, RZ, R9 ;  /* 0x000000ffff059224 */ /* 0x000fce00078e0009 */
.L_x_77:
[----:B------:R-:W-:Y:S05]  /*13f0*/  BSYNC.RECONVERGENT B1 ;  /* 0x0000000000017941 */ /* 0x000fea0003800200 */
.L_x_76:
[----:B------:R-:W-:Y:S01]  /*1400*/  ISETP.GT.AND P0, PT, R14, 0xf, PT ;  /* 0x0000000f0e00780c */ /* 0x000fe20003f04270 */
[----:B0-----:R0:W2:Y:S01]  /*1410*/  SHFL.DOWN PT, R6, R4, 0x10, 0x1f ;  /* 0x0a001f0004067f89 */ /* 0x0010a200000e0000 */
[----:B------:R-:W-:Y:S03]  /*1420*/  BSSY.RECONVERGENT B1, `(.L_x_78) ;  /* 0x0000018000017945 */ /* 0x000fe60003800200 */
[----:B-1----:R0:W1:Y:S04]  /*1430*/  SHFL.DOWN PT, R7, R5, 0x10, 0x1f ;  /* 0x0a001f0005077f89 */ /* 0x00206800000e0000 */
[----:B---3--:R0:W3:Y:S04]  /*1440*/  SHFL.DOWN PT, R9, R2, 0x10, 0x1f ;  /* 0x0a001f0002097f89 */ /* 0x0080e800000e0000 */
[----:B------:R-:W-:Y:S05]  /*1450*/  @P0 BRA `(.L_x_79) ;  /* 0x0000000000500947 */ /* 0x000fea0003800000 */
[----:B------:R-:W-:Y:S01]  /*1460*/  ISETP.NE.AND P2, PT, R14, RZ, PT ;  /* 0x000000ff0e00720c */ /* 0x000fe20003f45270 */
[----:B-12---:R-:W-:-:S12]  /*1470*/  DSETP.GT.AND P1, PT, R4, R6, PT ;  /* 0x000000060400722a */ /* 0x006fd80003f24000 */
[----:B------:R-:W1:Y:S01]  /*1480*/  @!P2 S2R R11, SR_CgaCtaId ;  /* 0x00000000000ba919 */ /* 0x000e620000008800 */
[----:B----4-:R-:W-:Y:S02]  /*1490*/  @!P2 MOV R10, 0x400 ;  /* 0x00000400000aa802 */ /* 0x010fe40000000f00 */
[----:B---3--:R-:W-:Y:S02]  /*14a0*/  @!P1 ISETP.GE.AND P0, PT, R9, R2, PT ;  /* 0x000000020900920c */ /* 0x008fe40003f06270 */
[----:B------:R-:W-:-:S04]  /*14b0*/  @!P2 SHF.R.U32.HI R8, RZ, 0x1, R3 ;  /* 0x00000001ff08a819 */ /* 0x000fc80000011603 */
[----:B------:R-:W-:-:S07]  /*14c0*/  @!P2 LOP3.LUT R8, R8, 0x1f0, RZ, 0xc0, !PT ;  /* 0x000001f00808a812 */ /* 0x000fce00078ec0ff */
[----:B------:R-:W-:-:S06]  /*14d0*/  @!P1 DSETP.EQ.AND P0, PT, R4, R6, !P0 ;  /* 0x000000060400922a */ /* 0x000fcc0004702000 */
[----:B0-----:R-:W-:Y:S02]  /*14e0*/  @!P1 FSEL R4, R6, R4, P0 ;  /* 0x0000000406049208 */ /* 0x001fe40000000000 */
        /* <DEDUP_REMOVED lines=11> */
.L_x_79:
[----:B------:R-:W-:Y:S05]  /*15a0*/  BSYNC.RECONVERGENT B1 ;  /* 0x0000000000017941 */ /* 0x000fea0003800200 */
.L_x_78:
[----:B------:R-:W-:Y:S01]  /*15b0*/  BAR.SYNC.DEFER_BLOCKING 0x0 ;  /* 0x0000000000007b1d */ /* 0x000fe20000010000 */
[----:B------:R-:W-:-:S13]  /*15c0*/  ISETP.NE.AND P0, PT, R3, RZ, PT ;  /* 0x000000ff0300720c */ /* 0x000fda0003f05270 */
[----:B------:R-:W-:Y:S05]  /*15d0*/  @P0 BRA `(.L_x_80) ;  /* 0x0000002c00940947 */ /* 0x000fea0003800000 */
[----:B------:R-:W5:Y:S01]  /*15e0*/  S2UR UR5, SR_CgaCtaId ;  /* 0x00000000000579c3 */ /* 0x000f620000008800 */
[----:B------:R-:W-:Y:S02]  /*15f0*/  UMOV UR4, 0x400 ;  /* 0x0000040000047882 */ /* 0x000fe40000000000 */
[----:B-----5:R-:W-:-:S09]  /*1600*/  ULEA UR4, UR5, UR4, 0x18 ;  /* 0x0000000405047291 */ /* 0x020fd2000f8ec0ff */
[----:B0--3--:R-:W0:Y:S04]  /*1610*/  LDS.64 R8, [UR4+0x20] ;  /* 0x00002004ff087984 */ /* 0x009e280008000a00 */
[----:B------:R-:W3:Y:S04]  /*1620*/  LDS R3, [UR4+0x18] ;  /* 0x00001804ff037984 */ /* 0x000ee80008000800 */
[----:B------:R-:W5:Y:S04]  /*1630*/  LDS R12, [UR4+0x28] ;  /* 0x00002804ff0c7984 */ /* 0x000f680008000800 */
[----:B----4-:R-:W4:Y:S04]  /*1640*/  LDS.64 R10, [UR4+0x30] ;  /* 0x00003004ff0a7984 */ /* 0x010f280008000a00 */
[----:B------:R-:W4:Y:S04]  /*1650*/  LDS R13, [UR4+0x38] ;  /* 0x00003804ff0d7984 */ /* 0x000f280008000800 */
[----:B-12---:R-:W1:Y:S04]  /*1660*/  LDS.64 R6, [UR4+0x40] ;  /* 0x00004004ff067984 */ /* 0x006e680008000a00 */
[----:B------:R-:W2:Y:S01]  /*1670*/  LDS R15, [UR4+0x48] ;  /* 0x00004804ff0f7984 */ /* 0x000ea20008000800 */
[----:B0-----:R-:W-:-:S14]  /*1680*/  DSETP.GEU.AND P2, PT, R8, R4, PT ;  /* 0x000000040800722a */ /* 0x001fdc0003f4e000 */
[----:B---3--:R-:W-:-:S13]  /*1690*/  @P2 ISETP.GE.AND P0, PT, R3, R2, PT ;  /* 0x000000020300220c */ /* 0x008fda0003f06270 */
[----:B------:R-:W-:-:S06]  /*16a0*/  @P2 DSETP.EQ.AND P0, PT, R4, R8, !P0 ;  /* 0x000000080400222a */ /* 0x000fcc0004702000 */
[----:B------:R-:W-:Y:S02]  /*16b0*/  @P2 SEL R3, R3, R2, P0 ;  /* 0x0000000203032207 */ /* 0x000fe40000000000 */
[----:B------:R-:W-:Y:S02]  /*16c0*/  @P2 FSEL R2, R8, R4, P0 ;  /* 0x0000000408022208 */ /* 0x000fe40000000000 */
[----:B-----5:R-:W-:Y:S02]  /*16d0*/  ISETP.GE.AND P1, PT, R12, R3, PT ;  /* 0x000000030c00720c */ /* 0x020fe40003f26270 */
[----:B------:R-:W-:Y:S01]  /*16e0*/  @P2 FSEL R5, R9, R5, P0 ;  /* 0x0000000509052208 */ /* 0x000fe20000000000 */
[----:B------:R-:W-:-:S04]  /*16f0*/  @P2 IMAD.MOV.U32 R8, RZ, RZ, R2 ;  /* 0x000000ffff082224 */ /* 0x000fc800078e0002 */
[----:B------:R-:W-:Y:S02]  /*1700*/  @P2 IMAD.MOV.U32 R9, RZ, RZ, R5 ;  /* 0x000000ffff092224 */ /* 0x000fe400078e0005 */
[----:B------:R-:W-:Y:S04]  /*1710*/  LDS.64 R4, [UR4+0x60] ;  /* 0x00006004ff047984 */ /* 0x000fe80008000a00 */
[----:B----4-:R-:W-:-:S06]  /*1720*/  DSETP.EQ.AND P0, PT, R8, R10, !P1 ;  /* 0x0000000a0800722a */ /* 0x010fcc0004f02000 */
[----:B------:R-:W-:-:S06]  /*1730*/  DSETP.LT.OR P0, PT, R10, R8, P0 ;  /* 0x000000080a00722a */ /* 0x000fcc0000701400 */
[----:B------:R-:W-:Y:S02]  /*1740*/  SEL R12, R12, R3, P0 ;  /* 0x000000030c0c7207 */ /* 0x000fe40000000000 */
[----:B------:R-:W0:Y:S01]  /*1750*/  LDS.64 R2, [UR4+0x50] ;  /* 0x00005004ff027984 */ /* 0x000e220008000a00 */
[----:B------:R-:W-:Y:S02]  /*1760*/  FSEL R8, R10, R8, P0 ;  /* 0x000000080a087208 */ /* 0x000fe40000000000 */
[----:B------:R-:W-:Y:S01]  /*1770*/  ISETP.GE.AND P1, PT, R13, R12, PT ;  /* 0x0000000c0d00720c */ /* 0x000fe20003f26270 */
[----:B------:R-:W-:Y:S01]  /*1780*/  LDS R10, [UR4+0x68] ;  /* 0x00006804ff0a7984 */ /* 0x000fe20008000800 */
[----:B------:R-:W-:-:S03]  /*1790*/  FSEL R9, R11, R9, P0 ;  /* 0x000000090b097208 */ /* 0x000fc60000000000 */
[----:B------:R-:W3:Y:S08]  /*17a0*/  LDS R11, [UR4+0x58] ;  /* 0x00005804ff0b7984 */ /* 0x000ef00008000800 */
[----:B-1----:R-:W-:-:S06]  /*17b0*/  DSETP.EQ.AND P0, PT, R8, R6, !P1 ;  /* 0x000000060800722a */ /* 0x002fcc0004f02000 */
[----:B------:R-:W-:-:S06]  /*17c0*/  DSETP.LT.OR P0, PT, R6, R8, P0 ;  /* 0x000000080600722a */ /* 0x000fcc0000701400 */
[----:B------:R-:W-:Y:S02]  /*17d0*/  SEL R12, R13, R12, P0 ;  /* 0x0000000c0d0c7207 */ /* 0x000fe40000000000 */
[----:B------:R-:W-:Y:S01]  /*17e0*/  FSEL R6, R6, R8, P0 ;  /* 0x0000000806067208 */ /* 0x000fe20000000000 */
[----:B------:R-:W-:Y:S01]  /*17f0*/  LDS R13, [UR4+0x78] ;  /* 0x00007804ff0d7984 */ /* 0x000fe20008000800 */
[----:B--2---:R-:W-:Y:S02]  /*1800*/  ISETP.GE.AND P1, PT, R15, R12, PT ;  /* 0x0000000c0f00720c */ /* 0x004fe40003f26270 */
[----:B------:R-:W-:Y:S02]  /*1810*/  FSEL R7, R7, R9, P0 ;  /* 0x0000000907077208 */ /* 0x000fe40000000000 */
[----:B------:R-:W1:Y:S09]  /*1820*/  LDS.64 R8, [UR4+0x70] ;  /* 0x00007004ff087984 */ /* 0x000e720008000a00 */
[----:B0-----:R-:W-:-:S06]  /*1830*/  DSETP.EQ.AND P0, PT, R6, R2, !P1 ;  /* 0x000000020600722a */ /* 0x001fcc0004f02000 */
[----:B------:R-:W-:-:S06]  /*1840*/  DSETP.LT.OR P0, PT, R2, R6, P0 ;  /* 0x000000060200722a */ /* 0x000fcc0000701400 */
[----:B------:R-:W-:Y:S02]  /*1850*/  SEL R12, R15, R12, P0 ;  /* 0x0000000c0f0c7207 */ /* 0x000fe40000000000 */
[----:B------:R-:W-:Y:S02]  /*1860*/  FSEL R2, R2, R6, P0 ;  /* 0x0000000602027208 */ /* 0x000fe40000000000 */
[----:B---3--:R-:W-:Y:S02]  /*1870*/  ISETP.GE.AND P1, PT, R11, R12, PT ;  /* 0x0000000c0b00720c */ /* 0x008fe40003f26270 */
        /* <DEDUP_REMOVED lines=8> */
[----:B-1----:R-:W-:-:S06]  /*1900*/  DSETP.EQ.AND P0, PT, R2, R8, !P1 ;  /* 0x000000080200722a */ /* 0x002fcc0004f02000 */
        /* <DEDUP_REMOVED lines=11> */
.L_x_69:
[----:B------:R-:W0:Y:S01]  /*19c0*/  S2R R6, SR_LANEID ;  /* 0x0000000000067919 */ /* 0x000e220000000000 */
[----:B------:R-:W-:Y:S01]  /*19d0*/  LOP3.LUT R2, R3, 0x3e0, RZ, 0xc0, !PT ;  /* 0x000003e003027812 */ /* 0x000fe200078ec0ff */
[----:B------:R-:W-:Y:S03]  /*19e0*/  BSSY.RECONVERGENT B1, `(.L_x_81) ;  /* 0x0000026000017945 */ /* 0x000fe60003800200 */
[----:B------:R-:W-:Y:S01]  /*19f0*/  LOP3.LUT R7, RZ, R2, RZ, 0x33, !PT ;  /* 0x00000002ff077212 */ /* 0x000fe200078e33ff */
[----:B------:R-:W-:-:S04]  /*1a00*/  VIADD R5, R2, 0x20 ;  /* 0x0000002002057836 */ /* 0x000fc80000000000 */
[----:B------:R-:W-:Y:S01]  /*1a10*/  IMAD.IADD R7, R22, 0x1, R7 ;  /* 0x0000000116077824 */ /* 0x000fe200078e0207 */
[----:B------:R-:W-:-:S04]  /*1a20*/  ISETP.GT.AND P0, PT, R5, R22, PT ;  /* 0x000000160500720c */ /* 0x000fc80003f04270 */
[----:B------:R-:W-:Y:S02]  /*1a30*/  SEL R9, R7, 0x1f, P0 ;  /* 0x0000001f07097807 */ /* 0x000fe40000000000 */
[C---:B0-----:R-:W-:Y:S01]  /*1a40*/  ISETP.NE.AND P1, PT, R6.reuse, RZ, PT ;  /* 0x000000ff0600720c */ /* 0x041fe20003f25270 */
[C---:B------:R-:W-:Y:S01]  /*1a50*/  VIADD R2, R6.reuse, 0x2 ;  /* 0x0000000206027836 */ /* 0x040fe20000000000 */
[----:B------:R-:W-:-:S04]  /*1a60*/  ISETP.GE.AND P0, PT, R6, R9, PT ;  /* 0x000000090600720c */ /* 0x000fc80003f06270 */
[----:B------:R-:W-:Y:S01]  /*1a70*/  ISETP.GT.AND P5, PT, R2, R9, PT ;  /* 0x000000090200720c */ /* 0x000fe20003fa4270 */
[----:B------:R-:W-:-:S05]  /*1a80*/  VIADD R2, R6, 0x8 ;  /* 0x0000000806027836 */ /* 0x000fca0000000000 */
[----:B------:R-:W-:Y:S01]  /*1a90*/  ISETP.GT.AND P3, PT, R2, R9, PT ;  /* 0x000000090200720c */ /* 0x000fe20003f64270 */
[----:B------:R-:W0:Y:S01]  /*1aa0*/  @!P1 S2R R11, SR_CgaCtaId ;  /* 0x00000000000b9919 */ /* 0x000e220000008800 */
[----:B------:R-:W-:Y:S01]  /*1ab0*/  @!P1 MOV R4, 0x400 ;  /* 0x0000040000049802 */ /* 0x000fe20000000f00 */
[----:B------:R-:W-:Y:S01]  /*1ac0*/  IMAD.MOV.U32 R2, RZ, RZ, R25 ;  /* 0x000000ffff027224 */ /* 0x000fe200078e0019 */
        /* <DEDUP_REMOVED lines=8> */
[----:B------:R-:W-:-:S03]  /*1b50*/  ISETP.GT.AND P2, PT, R6, R9, PT ;  /* 0x000000090600720c */ /* 0x000fc60003f44270 */
        /* <DEDUP_REMOVED lines=8> */
[----:B------:R-:W-:Y:S01]  /*1be0*/  @!P6 FSEL R6, R4, R12, P0 ;  /* 0x0000000c0406e208 */ /* 0x000fe20000000000 */
[----:B0-----:R-:W-:Y:S01]  /*1bf0*/  IMAD.MOV.U32 R12, RZ, RZ, R4 ;  /* 0x000000ffff0c7224 */ /* 0x001fe200078e0004 */
[----:B------:R-:W-:Y:S01]  /*1c00*/  @!P6 FSEL R11, R5, R13, P0 ;  /* 0x0000000d050be208 */ /* 0x000fe20000000000 */
[----:B------:R-:W-:Y:S02]  /*1c10*/  IMAD.MOV.U32 R13, RZ, RZ, R5 ;  /* 0x000000ffff0d7224 */ /* 0x000fe400078e0005 */
[----:B------:R-:W-:Y:S02]  /*1c20*/  @!P6 IMAD.MOV.U32 R12, RZ, RZ, R6 ;  /* 0x000000ffff0ce224 */ /* 0x000fe400078e0006 */
[----:B------:R-:W-:-:S07]  /*1c30*/  @!P6 IMAD.MOV.U32 R13, RZ, RZ, R11 ;  /* 0x000000ffff0de224 */ /* 0x000fce00078e000b */
.L_x_82:
[----:B------:R-:W-:Y:S05]  /*1c40*/  BSYNC.RECONVERGENT B1 ;  /* 0x0000000000017941 */ /* 0x000fea0003800200 */
.L_x_81:
[----:B------:R4:W0:Y:S01]  /*1c50*/  SHFL.DOWN PT, R15, R2, 0x2, R9 ;  /* 0x08400000020f7989 */ /* 0x00082200000e0009 */
[----:B------:R-:W-:Y:S01]  /*1c60*/  BSSY.RECONVERGENT B1, `(.L_x_83) ;  /* 0x0000012000017945 */ /* 0x000fe20003800200 */
[----:B--2---:R-:W-:Y:S02]  /*1c70*/  IMAD.MOV.U32 R6, RZ, RZ, R2 ;  /* 0x000000ffff067224 */ /* 0x004fe400078e0002 */
[----:B------:R4:W2:Y:S01]  /*1c80*/  SHFL.DOWN PT, R10, R12, 0x2, R9 ;  /* 0x084000000c0a7989 */ /* 0x0008a200000e0009 */
[----:B---3--:R-:W-:Y:S02]  /*1c90*/  IMAD.MOV.U32 R4, RZ, RZ, R12 ;  /* 0x000000ffff047224 */ /* 0x008fe400078e000c */
[----:B-1----:R-:W-:Y:S01]  /*1ca0*/  IMAD.MOV.U32 R5, RZ, RZ, R13 ;  /* 0x000000ffff057224 */ /* 0x002fe200078e000d */
[----:B------:R4:W1:Y:S01]  /*1cb0*/  SHFL.DOWN PT, R11, R13, 0x2, R9 ;  /* 0x084000000d0b7989 */ /* 0x00086200000e0009 */
[----:B------:R-:W-:Y:S05]  /*1cc0*/  @P5 BRA `(.L_x_84) ;  /* 0x00000000002c5947 */ /* 0x000fea0003800000 */
[----:B-12---:R-:W-:Y:S01]  /*1cd0*/  DSETP.GT.AND P5, PT, R12, R10, PT ;  /* 0x0000000a0c00722a */ /* 0x006fe20003fa4000 */
[----:B0-----:R-:W-:Y:S02]  /*1ce0*/  IMAD.MOV.U32 R6, RZ, RZ, R15 ;  /* 0x000000ffff067224 */ /* 0x001fe400078e000f */
[----:B------:R-:W-:Y:S02]  /*1cf0*/  IMAD.MOV.U32 R4, RZ, RZ, R10 ;  /* 0x000000ffff047224 */ /* 0x000fe400078e000a */
[----:B------:R-:W-:-:S09]  /*1d00*/  IMAD.MOV.U32 R5, RZ, RZ, R11 ;  /* 0x000000ffff057224 */ /* 0x000fd200078e000b */
[----:B------:R-:W-:-:S13]  /*1d10*/  @!P5 ISETP.GE.AND P0, PT, R15, R2, PT ;  /* 0x000000020f00d20c */ /* 0x000fda0003f06270 */
[----:B------:R-:W-:-:S06]  /*1d20*/  @!P5 DSETP.EQ.AND P0, PT, R12, R10, !P0 ;  /* 0x0000000a0c00d22a */ /* 0x000fcc0004702000 */
[----:B------:R-:W-:Y:S02]  /*1d30*/  @!P5 SEL R6, R15, R2, P0 ;  /* 0x000000020f06d207 */ /* 0x000fe40000000000 */
[----:B----4-:R-:W-:Y:S02]  /*1d40*/  @!P5 FSEL R2, R10, R12, P0 ;  /* 0x0000000c0a02d208 */ /* 0x010fe40000000000 */
[----:B------:R-:W-:-:S03]  /*1d50*/  @!P5 FSEL R13, R11, R13, P0 ;  /* 0x0000000d0b0dd208 */ /* 0x000fc60000000000 */
[----:B------:R-:W-:Y:S02]  /*1d60*/  @!P5 IMAD.MOV.U32 R4, RZ, RZ, R2 ;  /* 0x000000ffff04d224 */ /* 0x000fe400078e0002 */
[----:B------:R-:W-:-:S07]  /*1d70*/  @!P5 IMAD.MOV.U32 R5, RZ, RZ, R13 ;  /* 0x000000ffff05d224 */ /* 0x000fce00078e000d */
.L_x_84:
[----:B------:R-:W-:Y:S05]  /*1d80*/  BSYNC.RECONVERGENT B1 ;  /* 0x0000000000017941 */ /* 0x000fea0003800200 */
.L_x_83:
[----:B0-----:R0:W3:Y:S01]  /*1d90*/  SHFL.DOWN PT, R15, R6, 0x4, R9 ;  /* 0x08800000060f7989 */ /* 0x0010e200000e0009 */
[----:B------:R-:W-:Y:S01]  /*1da0*/  BSSY.RECONVERGENT B1, `(.L_x_85) ;  /* 0x0000012000017945 */ /* 0x000fe20003800200 */
[----:B----4-:R-:W-:Y:S02]  /*1db0*/  IMAD.MOV.U32 R2, RZ, RZ, R6 ;  /* 0x000000ffff027224 */ /* 0x010fe400078e0006 */
[----:B------:R0:W4:Y:S01]  /*1dc0*/  SHFL.DOWN PT, R12, R4, 0x4, R9 ;  /* 0x08800000040c7989 */ /* 0x00012200000e0009 */
[----:B--2---:R-:W-:Y:S02]  /*1dd0*/  IMAD.MOV.U32 R10, RZ, RZ, R4 ;  /* 0x000000ffff0a7224 */ /* 0x004fe400078e0004 */
[----:B-1----:R-:W-:Y:S01]  /*1de0*/  IMAD.MOV.U32 R11, RZ, RZ, R5 ;  /* 0x000000ffff0b7224 */ /* 0x002fe200078e0005 */
[----:B------:R0:W1:Y:S01]  /*1df0*/  SHFL.DOWN PT, R13, R5, 0x4, R9 ;  /* 0x08800000050d7989 */ /* 0x00006200000e0009 */
        /* <DEDUP_REMOVED lines=12> */
.L_x_86:
[----:B------:R-:W-:Y:S05]  /*1ec0*/  BSYNC.RECONVERGENT B1 ;  /* 0x0000000000017941 */ /* 0x000fea0003800200 */
.L_x_85:
[----:B---3--:R2:W3:Y:S01]  /*1ed0*/  SHFL.DOWN PT, R15, R2, 0x8, R9 ;  /* 0x09000000020f7989 */ /* 0x0084e200000e0009 */
[----:B------:R-:W-:Y:S01]  /*1ee0*/  BSSY.RECONVERGENT B1, `(.L_x_87) ;  /* 0x0000012000017945 */ /* 0x000fe20003800200 */
[----:B0-----:R-:W-:Y:S02]  /*1ef0*/  IMAD.MOV.U32 R6, RZ, RZ, R2 ;  /* 0x000000ffff067224 */ /* 0x001fe400078e0002 */
[----:B------:R2:W0:Y:S01]  /*1f00*/  SHFL.DOWN PT, R4, R10, 0x8, R9 ;  /* 0x090000000a047989 */ /* 0x00042200000e0009 */
[----:B----4-:R-:W-:Y:S02]  /*1f10*/  IMAD.MOV.U32 R12, RZ, RZ, R10 ;  /* 0x000000ffff0c7224 */ /* 0x010fe400078e000a */
[----:B-1----:R-:W-:Y:S01]  /*1f20*/  IMAD.MOV.U32 R13, RZ, RZ, R11 ;  /* 0x000000ffff0d7224 */ /* 0x002fe200078e000b */
[----:B------:R2:W1:Y:S01]  /*1f30*/  SHFL.DOWN PT, R5, R11, 0x8, R9 ;  /* 0x090000000b057989 */ /* 0x00046200000e0009 */
[----:B------:R-:W-:Y:S05]  /*1f40*/  @P3 BRA `(.L_x_88) ;  /* 0x00000000002c3947 */ /* 0x000fea0003800000 */
[----:B01----:R-:W-:Y:S01]  /*1f50*/  DSETP.GT.AND P3, PT, R10, R4, PT ;  /* 0x000000040a00722a */ /* 0x003fe20003f64000 */
[----:B---3--:R-:W-:Y:S02]  /*1f60*/  IMAD.MOV.U32 R6, RZ, RZ, R15 ;  /* 0x000000ffff067224 */ /* 0x008fe400078e000f */
[----:B------:R-:W-:Y:S02]  /*1f70*/  IMAD.MOV.U32 R12, RZ, RZ, R4 ;  /* 0x000000ffff0c7224 */ /* 0x000fe400078e0004 */
[----:B------:R-:W-:-:S09]  /*1f80*/  IMAD.MOV.U32 R13, RZ, RZ, R5 ;  /* 0x000000ffff0d7224 */ /* 0x000fd200078e0005 */
[----:B------:R-:W-:-:S13]  /*1f90*/  @!P3 ISETP.GE.AND P0, PT, R15, R2, PT ;  /* 0x000000020f00b20c */ /* 0x000fda0003f06270 */
[----:B------:R-:W-:-:S06]  /*1fa0*/  @!P3 DSETP.EQ.AND P0, PT, R10, R4, !P0 ;  /* 0x000000040a00b22a */ /* 0x000fcc0004702000 */
[----:B------:R-:W-:Y:S02]  /*1fb0*/  @!P3 SEL R6, R15, R2, P0 ;  /* 0x000000020f06b207 */ /* 0x000fe40000000000 */
[----:B--2---:R-:W-:Y:S02]  /*1fc0*/  @!P3 FSEL R2, R4, R10, P0 ;  /* 0x0000000a0402b208 */ /* 0x004fe40000000000 */
[----:B------:R-:W-:-:S03]  /*1fd0*/  @!P3 FSEL R11, R5, R11, P0 ;  /* 0x0000000b050bb208 */ /* 0x000fc60000000000 */
[----:B------:R-:W-:Y:S02]  /*1fe0*/  @!P3 IMAD.MOV.U32 R12, RZ, RZ, R2 ;  /* 0x000000ffff0cb224 */ /* 0x000fe400078e0002 */
[----:B------:R-:W-:-:S07]  /*1ff0*/  @!P3 IMAD.MOV.U32 R13, RZ, RZ, R11 ;  /* 0x000000ffff0db224 */ /* 0x000fce00078e000b */
.L_x_88:
[----:B------:R-:W-:Y:S05]  /*2000*/  BSYNC.RECONVERGENT B1 ;  /* 0x0000000000017941 */ /* 0x000fea0003800200 */
.L_x_87:
[----:B---3--:R3:W4:Y:S01]  /*2010*/  SHFL.DOWN PT, R15, R6, 0x10, R9 ;  /* 0x0a000000060f7989 */ /* 0x00872200000e0009 */
[----:B------:R-:W-:Y:S01]  /*2020*/  BSSY.RECONVERGENT B1, `(.L_x_89) ;  /* 0x0000012000017945 */ /* 0x000fe20003800200 */
[----:B--2---:R-:W-:Y:S02]  /*2030*/  IMAD.MOV.U32 R2, RZ, RZ, R6 ;  /* 0x000000ffff027224 */ /* 0x004fe400078e0006 */
[----:B------:R3:W2:Y:S01]  /*2040*/  SHFL.DOWN PT, R10, R12, 0x10, R9 ;  /* 0x0a0000000c0a7989 */ /* 0x0006a200000e0009 */
[----:B0-----:R-:W-:Y:S02]  /*2050*/  IMAD.MOV.U32 R4, RZ, RZ, R12 ;  /* 0x000000ffff047224 */ /* 0x001fe400078e000c */
[----:B-1----:R-:W-:Y:S01]  /*2060*/  IMAD.MOV.U32 R5, RZ, RZ, R13 ;  /* 0x000000ffff057224 */ /* 0x002fe200078e000d */
[----:B------:R3:W0:Y:S01]  /*2070*/  SHFL.DOWN PT, R11, R13, 0x10, R9 ;  /* 0x0a0000000d0b7989 */ /* 0x00062200000e0009 */
[----:B------:R-:W-:Y:S05]  /*2080*/  @P2 BRA `(.L_x_90) ;  /* 0x00000000002c2947 */ /* 0x000fea0003800000 */
[----:B0-2---:R-:W-:Y:S01]  /*2090*/  DSETP.GT.AND P2, PT, R12, R10, PT ;  /* 0x0000000a0c00722a */ /* 0x005fe20003f44000 */
[----:B----4-:R-:W-:Y:S02]  /*20a0*/  IMAD.MOV.U32 R2, RZ, RZ, R15 ;  /* 0x000000ffff027224 */ /* 0x010fe400078e000f */
[----:B------:R-:W-:Y:S02]  /*20b0*/  IMAD.MOV.U32 R4, RZ, RZ, R10 ;  /* 0x000000ffff047224 */ /* 0x000fe400078e000a */
[----:B------:R-:W-:-:S09]  /*20c0*/  IMAD.MOV.U32 R5, RZ, RZ, R11 ;  /* 0x000000ffff057224 */ /* 0x000fd200078e000b */
[----:B------:R-:W-:-:S13]  /*20d0*/  @!P2 ISETP.GE.AND P0, PT, R15, R6, PT ;  /* 0x000000060f00a20c */ /* 0x000fda0003f06270 */
[----:B------:R-:W-:-:S06]  /*20e0*/  @!P2 DSETP.EQ.AND P0, PT, R12, R10, !P0 ;  /* 0x0000000a0c00a22a */ /* 0x000fcc0004702000 */
[----:B------:R-:W-:Y:S02]  /*20f0*/  @!P2 SEL R2, R15, R6, P0 ;  /* 0x000000060f02a207 */ /* 0x000fe40000000000 */
[----:B---3--:R-:W-:Y:S02]  /*2100*/  @!P2 FSEL R6, R10, R12, P0 ;  /* 0x0000000c0a06a208 */ /* 0x008fe40000000000 */
[----:B------:R-:W-:-:S03]  /*2110*/  @!P2 FSEL R13, R11, R13, P0 ;  /* 0x0000000d0b0da208 */ /* 0x000fc60000000000 */
[----:B------:R-:W-:Y:S02]  /*2120*/  @!P2 IMAD.MOV.U32 R4, RZ, RZ, R6 ;  /* 0x000000ffff04a224 */ /* 0x000fe400078e0006 */
[----:B------:R-:W-:-:S07]  /*2130*/  @!P2 IMAD.MOV.U32 R5, RZ, RZ, R13 ;  /* 0x000000ffff05a224 */ /* 0x000fce00078e000d */
.L_x_90:
[----:B------:R-:W-:Y:S05]  /*2140*/  BSYNC.RECONVERGENT B1 ;  /* 0x0000000000017941 */ /* 0x000fea0003800200 */
.L_x_89:
[----:B------:R-:W-:Y:S01]  /*2150*/  ISETP.GE.AND P0, PT, R22, 0x21, PT ;  /* 0x000000211600780c */ /* 0x000fe20003f06270 */
[----:B------:R1:W-:Y:S03]  /*2160*/  @!P1 STS [R7+0x8], R2 ;  /* 0x0000080207009388 */ /* 0x0003e60000000800 */
[----:B------:R-:W-:Y:S01]  /*2170*/  ISETP.NE.OR P0, PT, R3, RZ, !P0 ;  /* 0x000000ff0300720c */ /* 0x000fe20004705670 */
[----:B------:R1:W-:Y:S01]  /*2180*/  @!P1 STS.64 [R7+0x10], R4 ;  /* 0x0000100407009388 */ /* 0x0003e20000000a00 */
[----:B------:R-:W-:Y:S11]  /*2190*/  BAR.SYNC.DEFER_BLOCKING 0x0 ;  /* 0x0000000000007b1d */ /* 0x000ff60000010000 */
[----:B-1----:R-:W-:Y:S05]  /*21a0*/  @P0 BRA `(.L_x_80) ;  /* 0x0000002000a00947 */ /* 0x002fea0003800000 */
[----:B------:R-:W1:Y:S01]  /*21b0*/  S2UR UR5, SR_CgaCtaId ;  /* 0x00000000000579c3 */ /* 0x000e620000008800 */
[----:B------:R-:W-:Y:S01]  /*21c0*/  UMOV UR4, 0x400 ;  /* 0x0000040000047882 */ /* 0x000fe20000000000 */
[----:B------:R-:W-:Y:S01]  /*21d0*/  ISETP.GE.U32.AND P2, PT, R22, 0x41, PT ;  /* 0x000000411600780c */ /* 0x000fe20003f46070 */
[----:B-1----:R-:W-:-:S09]  /*21e0*/  ULEA UR4, UR5, UR4, 0x18 ;  /* 0x0000000405047291 */ /* 0x002fd2000f8ec0ff */
[----:B---3--:R-:W1:Y:S04]  /*21f0*/  LDS.64 R6, [UR4+0x20] ;  /* 0x00002004ff067984 */ /* 0x008e680008000a00 */
[----:B------:R-:W3:Y:S01]  /*2200*/  LDS R9, [UR4+0x18] ;  /* 0x00001804ff097984 */ /* 0x000ee20008000800 */
[----:B-1----:R-:W-:-:S14]  /*2210*/  DSETP.GEU.AND P1, PT, R6, R4, PT ;  /* 0x000000040600722a */ /* 0x002fdc0003f2e000 */
[----:B---3--:R-:W-:-:S13]  /*2220*/  @P1 ISETP.GE.AND P0, PT, R9, R2, PT ;  /* 0x000000020900120c */ /* 0x008fda0003f06270 */
        /* <DEDUP_REMOVED lines=10> */
[----:B------:R-:W1:Y:S01]  /*22d0*/  LDS R4, [UR4+0x28] ;  /* 0x00002804ff047984 */ /* 0x000e620008000800 */
[----:B------:R-:W-:-:S03]  /*22e0*/  ISETP.GE.U32.AND P1, PT, R22, 0x61, PT ;  /* 0x000000611600780c */ /* 0x000fc60003f26070 */
[----:B------:R-:W3:Y:S01]  /*22f0*/  LDS.64 R2, [UR4+0x30] ;  /* 0x00003004ff027984 */ /* 0x000ee20008000a00 */
[----:B-1----:R-:W-:-:S13]  /*2300*/  ISETP.GE.AND P0, PT, R4, R9, PT ;  /* 0x000000090400720c */ /* 0x002fda0003f06270 */
[----:B---3--:R-:W-:-:S06]  /*2310*/  DSETP.EQ.AND P0, PT, R6, R2, !P0 ;  /* 0x000000020600722a */ /* 0x008fcc0004702000 */
[----:B------:R-:W-:-:S06]  /*2320*/  DSETP.LT.OR P0, PT, R2, R6, P0 ;  /* 0x000000060200722a */ /* 0x000fcc0000701400 */
[----:B------:R-:W-:Y:S02]  /*2330*/  FSEL R6, R2, R6, P0 ;  /* 0x0000000602067208 */ /* 0x000fe40000000000 */
[----:B------:R-:W-:Y:S02]  /*2340*/  SEL R2, R4, R9, P0 ;  /* 0x0000000904027207 */ /* 0x000fe40000000000 */
[----:B------:R-:W-:Y:S01]  /*2350*/  FSEL R5, R3, R7, P0 ;  /* 0x0000000703057208 */ /* 0x000fe20000000000 */
        /* <DEDUP_REMOVED lines=9> */
[----:B------:R-:W-:Y:S02]  /*23f0*/  FSEL R5, R7, R5, P0 ;  /* 0x0000000507057208 */ /* 0x000fe40000000000 */
[----:B------:R-:W-:Y:S01]  /*2400*/  SEL R2, R3, R2, P0 ;  /* 0x0000000203027207 */ /* 0x000fe20000000000 */
        /* <DEDUP_REMOVED lines=31> */
[----:B------:R-:W1:Y:S04]  /*2600*/  LDS R3, [UR4+0x78] ;  /* 0x00007804ff037984 */ /* 0x000e680008000800 */
[----:B------:R-:W3:Y:S01]  /*2610*/  LDS.64 R6, [UR4+0x80] ;  /* 0x00008004ff067984 */ /* 0x000ee20008000a00 */
[----:B-1----:R-:W-:-:S13]  /*2620*/  ISETP.GE.AND P0, PT, R3, R2, PT ;  /* 0x000000020300720c */ /* 0x002fda0003f06270 */
[----:B---3--:R-:W-:-:S06]  /*2630*/  DSETP.EQ.AND P0, PT, R4, R6, !P0 ;  /* 0x000000060400722a */ /* 0x008fcc0004702000 */
[----:B------:R-:W-:-:S06]  /*2640*/  DSETP.LT.OR P0, PT, R6, R4, P0 ;  /* 0x000000040600722a */ /* 0x000fcc0000701400 */
[----:B------:R-:W-:Y:S02]  /*2650*/  FSEL R4, R6, R4, P0 ;  /* 0x0000000406047208 */ /* 0x000fe40000000000 */
[----:B------:R-:W-:Y:S02]  /*2660*/  FSEL R5, R7, R5, P0 ;  /* 0x0000000507057208 */ /* 0x000fe40000000000 */
[----:B------:R-:W-:Y:S01]  /*2670*/  SEL R2, R3, R2, P0 ;  /* 0x0000000203027207 */ /* 0x000fe20000000000 */
[----:B------:R-:W-:Y:S06]  /*2680*/  BRA `(.L_x_80) ;  /* 0x0000001c00687947 */ /* 0x000fec0003800000 */
.L_x_56:
[----:B------:R-:W0:Y:S01]  /*2690*/  S2R R3, SR_TID.X ;  /* 0x0000000000037919 */ /* 0x000e220000002100 */
[----:B------:R-:W1:Y:S01]  /*26a0*/  LDCU.64 UR8, c[0x0][0x380] ;  /* 0x00007000ff0877ac */ /* 0x000e620008000a00 */
[----:B------:R-:W2:Y:S01]  /*26b0*/  LDCU UR5, c[0x0][0x388] ;  /* 0x00007100ff0577ac */ /* 0x000ea20008000800 */
[----:B-1----:R-:W-:Y:S02]  /*26c0*/  IMAD.U32 R20, RZ, RZ, UR8 ;  /* 0x00000008ff147e24 */ /* 0x002fe4000f8e00ff */
[----:B------:R-:W-:Y:S02]  /*26d0*/  IMAD.U32 R21, RZ, RZ, UR9 ;  /* 0x00000009ff157e24 */ /* 0x000fe4000f8e00ff */
[----:B0-----:R-:W-:-:S04]  /*26e0*/  IMAD R2, R0, 0x400, R3 ;  /* 0x0000040000027824 */ /* 0x001fc800078e0203 */
[----:B--2---:R-:W-:Y:S02]  /*26f0*/  VIADD R19, R2, UR5 ;  /* 0x0000000502137c36 */ /* 0x004fe40008000000 */
[----:B------:R-:W0:Y:S02]  /*2700*/  LDC R2, c[0x0][0x3b4] ;  /* 0x0000ed00ff027b82 */ /* 0x000e240000000800 */
[----:B------:R-:W-:-:S05]  /*2710*/  IMAD.WIDE R14, R19, 0x8, R20 ;  /* 0x00000008130e7825 */ /* 0x000fca00078e0214 */
[----:B------:R-:W2:Y:S04]  /*2720*/  LDG.E.64 R8, desc[UR6][R14.64] ;  /* 0x000000060e087981 */ /* 0x000ea8000c1e1b00 */
[----:B------:R-:W2:Y:S04]  /*2730*/  LDG.E.64 R12, desc[UR6][R14.64+0x800] ;  /* 0x000800060e0c7981 */ /* 0x000ea8000c1e1b00 */
[----:B------:R-:W3:Y:S04]  /*2740*/  LDG.E.64 R10, desc[UR6][R14.64+0x1000] ;  /* 0x001000060e0a7981 */ /* 0x000ee8000c1e1b00 */
[----:B------:R-:W4:Y:S01]  /*2750*/  LDG.E.64 R6, desc[UR6][R14.64+0x1800] ;  /* 0x001800060e067981 */ /* 0x000f22000c1e1b00 */
[----:B------:R-:W-:Y:S01]  /*2760*/  ISETP.GE.AND P0, PT, R19, 0x7fffff00, PT ;  /* 0x7fffff001300780c */ /* 0x000fe20003f06270 */
[----:B------:R-:W-:-:S02]  /*2770*/  IMAD.MOV.U32 R24, RZ, RZ, R19 ;  /* 0x000000ffff187224 */ /* 0x000fc400078e0013 */
[----:B------:R-:W-:-:S10]  /*2780*/  VIADD R17, R19, 0x200 ;  /* 0x0000020013117836 */ /* 0x000fd40000000000 */
[----:B--2---:R-:W-:-:S06]  /*2790*/  DSETP.NEU.OR P0, PT, R8, R12, !P0 ;  /* 0x0000000c0800722a */ /* 0x004fcc000470d400 */
[----:B------:R-:W-:-:S14]  /*27a0*/  DSETP.GEU.AND P1, PT, R12, R8, P0 ;  /* 0x000000080c00722a */ /* 0x000fdc000072e000 */
[----:B------:R-:W-:Y:S02]  /*27b0*/  @!P1 VIADD R24, R24, 0x100 ;  /* 0x0000010018189836 */ /* 0x000fe40000000000 */
[----:B------:R-:W-:Y:S02]  /*27c0*/  @!P1 IMAD.MOV.U32 R8, RZ, RZ, R12 ;  /* 0x000000ffff089224 */ /* 0x000fe400078e000c */
[----:B------:R-:W-:Y:S01]  /*27d0*/  @!P1 IMAD.MOV.U32 R9, RZ, RZ, R13 ;  /* 0x000000ffff099224 */ /* 0x000fe200078e000d */
[----:B------:R-:W-:Y:S01]  /*27e0*/  ISETP.GE.AND P0, PT, R17, R24, PT ;  /* 0x000000181100720c */ /* 0x000fe20003f06270 */
[----:B------:R-:W-:-:S12]  /*27f0*/  VIADD R13, R19, 0x300 ;  /* 0x00000300130d7836 */ /* 0x000fd80000000000 */
[----:B---3--:R-:W-:-:S06]  /*2800*/  DSETP.NEU.OR P0, PT, R8, R10, P0 ;  /* 0x0000000a0800722a */ /* 0x008fcc000070d400 */
[----:B------:R-:W-:-:S14]  /*2810*/  DSETP.GEU.AND P1, PT, R10, R8, P0 ;  /* 0x000000080a00722a */ /* 0x000fdc000072e000 */
[----:B------:R-:W-:Y:S02]  /*2820*/  @!P1 IMAD.MOV.U32 R24, RZ, RZ, R17 ;  /* 0x000000ffff189224 */ /* 0x000fe400078e0011 */
[----:B------:R-:W-:Y:S02]  /*2830*/  @!P1 IMAD.MOV.U32 R8, RZ, RZ, R10 ;  /* 0x000000ffff089224 */ /* 0x000fe400078e000a */
[----:B------:R-:W-:Y:S01]  /*2840*/  @!P1 IMAD.MOV.U32 R9, RZ, RZ, R11 ;  /* 0x000000ffff099224 */ /* 0x000fe200078e000b */
[----:B------:R-:W-:Y:S01]  /*2850*/  ISETP.GE.AND P0, PT, R13, R24, PT ;  /* 0x000000180d00720c */ /* 0x000fe20003f06270 */
[----:B0-----:R-:W-:-:S05]  /*2860*/  IMAD.SHL.U32 R11, R2, 0x400, RZ ;  /* 0x00000400020b7824 */ /* 0x001fca00078e00ff */
[----:B------:R-:W-:-:S07]  /*2870*/  ISETP.GE.AND P1, PT, R22, R11, PT ;  /* 0x0000000b1600720c */ /* 0x000fce0003f26270 */
[----:B----4-:R-:W-:-:S06]  /*2880*/  DSETP.NEU.OR P0, PT, R8, R6, P0 ;  /* 0x000000060800722a */ /* 0x010fcc000070d400 */
[----:B------:R-:W-:-:S14]  /*2890*/  DSETP.GEU.AND P0, PT, R6, R8, P0 ;  /* 0x000000080600722a */ /* 0x000fdc000070e000 */
[----:B------:R-:W-:Y:S02]  /*28a0*/  @!P0 IMAD.MOV.U32 R8, RZ, RZ, R6 ;  /* 0x000000ffff088224 */ /* 0x000fe400078e0006 */
[----:B------:R-:W-:Y:S02]  /*28b0*/  @!P0 IMAD.MOV.U32 R9, RZ, RZ, R7 ;  /* 0x000000ffff098224 */ /* 0x000fe400078e0007 */
[----:B------:R-:W-:Y:S01]  /*28c0*/  @!P0 IMAD.MOV.U32 R24, RZ, RZ, R13 ;  /* 0x000000ffff188224 */ /* 0x000fe200078e000d */
[----:B------:R-:W-:Y:S06]  /*28d0*/  @!P1 BRA `(.L_x_91) ;  /* 0x0000001000149947 */ /* 0x000fec0003800000 */
[----:B------:R-:W-:Y:S01]  /*28e0*/  VIADD R19, R5, 0xfffffc00 ;  /* 0xfffffc0005137836 */ /* 0x000fe20000000000 */
[----:B------:R-:W-:Y:S01]  /*28f0*/  UMOV UR4, URZ ;  /* 0x000000ff00047c82 */ /* 0x000fe20008000000 */
[----:B------:R-:W-:-:S05]  /*2900*/  IMAD R10, R0, 0x400, R11 ;  /* 0x00000400000a7824 */ /* 0x000fca00078e020b */
[----:B------:R-:W-:-:S13]  /*2910*/  ISETP.GT.AND P0, PT, R10, R19, PT ;  /* 0x000000130a00720c */ /* 0x000fda0003f04270 */
[----:B------:R-:W-:Y:S05]  /*2920*/  @P0 BRA `(.L_x_92) ;  /* 0x0000000000bc0947 */ /* 0x000fea0003800000 */
[----:B------:R-:W0:Y:S01]  /*2930*/  LDC R18, c[0x0][0x3b0] ;  /* 0x0000ec00ff127b82 */ /* 0x000e220000000800 */
[----:B------:R-:W-:Y:S01]  /*2940*/  VIADD R23, R3, UR5 ;  /* 0x0000000503177c36 */ /* 0x000fe20008000000 */
[----:B------:R-:W1:Y:S01]  /*2950*/  LDCU.64 UR8, c[0x0][0x380] ;  /* 0x00007000ff0877ac */ /* 0x000e620008000a00 */
[----:B------:R-:W-:-:S05]  /*2960*/  NOP ;  /* 0x0000000000007918 */ /* 0x000fca0000000000 */
.L_x_93:
[----:B------:R-:W-:Y:S02]  /*2970*/  IMAD.IADD R25, R23, 0x1, R10 ;  /* 0x0000000117197824 */ /* 0x000fe400078e020a */
[----:B-1----:R-:W-:Y:S02]  /*2980*/  IMAD.U32 R20, RZ, RZ, UR8 ;  /* 0x00000008ff147e24 */ /* 0x002fe4000f8e00ff */
[----:B------:R-:W-:Y:S02]  /*2990*/  IMAD.U32 R21, RZ, RZ, UR9 ;  /* 0x00000009ff157e24 */ /* 0x000fe4000f8e00ff */
[----:B------:R-:W-:-:S05]  /*29a0*/  IMAD.WIDE R16, R25, 0x8, R20 ;  /* 0x0000000819107825 */ /* 0x000fca00078e0214 */
[----:B------:R-:W2:Y:S04]  /*29b0*/  LDG.E.64 R4, desc[UR6][R16.64] ;  /* 0x0000000610047981 */ /* 0x000ea8000c1e1b00 */
[----:B------:R-:W3:Y:S04]  /*29c0*/  LDG.E.64 R12, desc[UR6][R16.64+0x800] ;  /* 0x00080006100c7981 */ /* 0x000ee8000c1e1b00 */
[----:B------:R-:W4:Y:S04]  /*29d0*/  LDG.E.64 R14, desc[UR6][R16.64+0x1000] ;  /* 0x00100006100e7981 */ /* 0x000f28000c1e1b00 */
[----:B------:R-:W5:Y:S01]  /*29e0*/  LDG.E.64 R6, desc[UR6][R16.64+0x1800] ;  /* 0x0018000610067981 */ /* 0x000f62000c1e1b00 */
[C---:B------:R-:W-:Y:S01]  /*29f0*/  ISETP.GE.AND P0, PT, R25.reuse, R24, PT ;  /* 0x000000181900720c */ /* 0x040fe20003f06270 */
[----:B------:R-:W-:-:S12]  /*2a00*/  VIADD R27, R25, 0x100 ;  /* 0x00000100191b7836 */ /* 0x000fd80000000000 */
[----:B--2---:R-:W-:-:S06]  /*2a10*/  DSETP.NEU.OR P0, PT, R8, R4, P0 ;  /* 0x000000040800722a */ /* 0x004fcc000070d400 */
[----:B------:R-:W-:-:S14]  /*2a20*/  DSETP.GEU.AND P1, PT, R4, R8, P0 ;  /* 0x000000080400722a */ /* 0x000fdc000072e000 */
[----:B------:R-:W-:Y:S02]  /*2a30*/  @!P1 IMAD.MOV.U32 R24, RZ, RZ, R25 ;  /* 0x000000ffff189224 */ /* 0x000fe400078e0019 */
[----:B------:R-:W-:Y:S02]  /*2a40*/  @!P1 IMAD.MOV.U32 R8, RZ, RZ, R4 ;  /* 0x000000ffff089224 */ /* 0x000fe400078e0004 */
[----:B------:R-:W-:Y:S01]  /*2a50*/  @!P1 IMAD.MOV.U32 R9, RZ, RZ, R5 ;  /* 0x000000ffff099224 */ /* 0x000fe200078e0005 */
[----:B------:R-:W-:Y:S01]  /*2a60*/  ISETP.GE.AND P0, PT, R27, R24, PT ;  /* 0x000000181b00720c */ /* 0x000fe20003f06270 */
[C---:B------:R-:W-:Y:S02]  /*2a70*/  VIADD R5, R25.reuse, 0x200 ;  /* 0x0000020019057836 */ /* 0x040fe40000000000 */
[----:B------:R-:W-:-:S10]  /*2a80*/  VIADD R25, R25, 0x300 ;  /* 0x0000030019197836 */ /* 0x000fd40000000000 */
[----:B---3--:R-:W-:-:S06]  /*2a90*/  DSETP.NEU.OR P0, PT, R8, R12, P0 ;  /* 0x0000000c0800722a */ /* 0x008fcc000070d400 */
[----:B------:R-:W-:-:S14]  /*2aa0*/  DSETP.GEU.AND P1, PT, R12, R8, P0 ;  /* 0x000000080c00722a */ /* 0x000fdc000072e000 */
[----:B------:R-:W-:Y:S02]  /*2ab0*/  @!P1 IMAD.MOV.U32 R24, RZ, RZ, R27 ;  /* 0x000000ffff189224 */ /* 0x000fe400078e001b */
[----:B------:R-:W-:Y:S02]  /*2ac0*/  @!P1 IMAD.MOV.U32 R8, RZ, RZ, R12 ;  /* 0x000000ffff089224 */ /* 0x000fe400078e000c */
[----:B------:R-:W-:Y:S01]  /*2ad0*/  @!P1 IMAD.MOV.U32 R9, RZ, RZ, R13 ;  /* 0x000000ffff099224 */ /* 0x000fe200078e000d */
[----:B------:R-:W-:-:S13]  /*2ae0*/  ISETP.GE.AND P0, PT, R5, R24, PT ;  /* 0x000000180500720c */ /* 0x000fda0003f06270 */
[----:B----4-:R-:W-:-:S06]  /*2af0*/  DSETP.NEU.OR P0, PT, R8, R14, P0 ;  /* 0x0000000e0800722a */ /* 0x010fcc000070d400 */
[----:B------:R-:W-:-:S14]  /*2b00*/  DSETP.GEU.AND P1, PT, R14, R8, P0 ;  /* 0x000000080e00722a */ /* 0x000fdc000072e000 */
[----:B------:R-:W-:Y:S02]  /*2b10*/  @!P1 IMAD.MOV.U32 R24, RZ, RZ, R5 ;  /* 0x000000ffff189224 */ /* 0x000fe400078e0005 */
[----:B------:R-:W-:Y:S02]  /*2b20*/  @!P1 IMAD.MOV.U32 R8, RZ, RZ, R14 ;  /* 0x000000ffff089224 */ /* 0x000fe400078e000e */
[----:B------:R-:W-:Y:S01]  /*2b30*/  @!P1 IMAD.MOV.U32 R9, RZ, RZ, R15 ;  /* 0x000000ffff099224 */ /* 0x000fe200078e000f */
[----:B------:R-:W-:Y:S01]  /*2b40*/  ISETP.GE.AND P0, PT, R25, R24, PT ;  /* 0x000000181900720c */ /* 0x000fe20003f06270 */
[----:B0-----:R-:W-:-:S04]  /*2b50*/  IMAD.MOV.U32 R5, RZ, RZ, R18 ;  /* 0x000000ffff057224 */ /* 0x001fc800078e0012 */
[----:B------:R-:W-:-:S05]  /*2b60*/  IMAD.IADD R2, R5, 0x1, -R10 ;  /* 0x0000000105027824 */ /* 0x000fca00078e0a0a */
[----:B------:R-:W-:-:S03]  /*2b70*/  ISETP.GE.AND P1, PT, R2, R11, PT ;  /* 0x0000000b0200720c */ /* 0x000fc60003f26270 */
[----:B-----5:R-:W-:-:S06]  /*2b80*/  DSETP.NEU.OR P0, PT, R8, R6, P0 ;  /* 0x000000060800722a */ /* 0x020fcc000070d400 */
[----:B------:R-:W-:-:S14]  /*2b90*/  DSETP.GEU.AND P0, PT, R6, R8, P0 ;  /* 0x000000080600722a */ /* 0x000fdc000070e000 */
[----:B------:R-:W-:Y:S02]  /*2ba0*/  @!P0 IMAD.MOV.U32 R8, RZ, RZ, R6 ;  /* 0x000000ffff088224 */ /* 0x000fe400078e0006 */
[----:B------:R-:W-:Y:S02]  /*2bb0*/  @!P0 IMAD.MOV.U32 R9, RZ, RZ, R7 ;  /* 0x000000ffff098224 */ /* 0x000fe400078e0007 */
[----:B------:R-:W-:Y:S01]  /*2bc0*/  @!P0 IMAD.MOV.U32 R24, RZ, RZ, R25 ;  /* 0x000000ffff188224 */ /* 0x000fe200078e0019 */
[----:B------:R-:W-:Y:S06]  /*2bd0*/  @!P1 BRA `(.L_x_91) ;  /* 0x0000000c00549947 */ /* 0x000fec0003800000 */
[----:B------:R-:W-:Y:S01]  /*2be0*/  IMAD.IADD R10, R10, 0x1, R11 ;  /* 0x000000010a0a7824 */ /* 0x000fe200078e020b */
[----:B------:R-:W-:-:S04]  /*2bf0*/  UIADD3 UR4, UPT, UPT, UR4, 0x1, URZ ;  /* 0x0000000104047890 */ /* 0x000fc8000fffe0ff */
[----:B------:R-:W-:-:S13]  /*2c00*/  ISETP.GT.AND P0, PT, R10, R19, PT ;  /* 0x000000130a00720c */ /* 0x000fda0003f04270 */
[----:B------:R-:W-:Y:S05]  /*2c10*/  @!P0 BRA `(.L_x_93) ;  /* 0xfffffffc00548947 */ /* 0x000fea000383ffff */
.L_x_92:
[----:B------:R-:W-:Y:S01]  /*2c20*/  IMAD.IADD R2, R5, 0x1, -R10 ;  /* 0x0000000105027824 */ /* 0x000fe200078e0a0a */
[----:B------:R-:W-:Y:S04]  /*2c30*/  BSSY.RECONVERGENT B1, `(.L_x_91) ;  /* 0x00000cf000017945 */ /* 0x000fe80003800200 */
[----:B------:R-:W-:-:S04]  /*2c40*/  ISETP.GE.AND P0, PT, R3, R2, PT ;  /* 0x000000020300720c */ /* 0x000fc80003f06270 */
[----:B------:R-:W-:-:S13]  /*2c50*/  ISETP.GE.OR P0, PT, R10, R5, P0 ;  /* 0x000000050a00720c */ /* 0x000fda0000706670 */
[----:B------:R-:W-:Y:S05]  /*2c60*/  @P0 BRA `(.L_x_94) ;  /* 0x0000000c002c0947 */ /* 0x000fea0003800000 */
[----:B------:R-:W0:Y:S01]  /*2c70*/  LDC R6, c[0x0][0x3b4] ;  /* 0x0000ed00ff067b82 */ /* 0x000e220000000800 */
[----:B------:R-:W-:Y:S01]  /*2c80*/  LOP3.LUT R2, RZ, R3, RZ, 0x33, !PT ;  /* 0x00000003ff027212 */ /* 0x000fe200078e33ff */
[----:B------:R-:W-:Y:S01]  /*2c90*/  IMAD R11, R0, 0x400, R11 ;  /* 0x00000400000b7824 */ /* 0x000fe200078e020b */
[----:B------:R-:W1:Y:S01]  /*2ca0*/  LDCU UR5, c[0x0][0x388] ;  /* 0x00007100ff0577ac */ /* 0x000e620008000800 */
[----:B------:R-:W-:Y:S01]  /*2cb0*/  BSSY.RECONVERGENT B2, `(.L_x_95) ;  /* 0x0000066000027945 */ /* 0x000fe20003800200 */
[----:B------:R-:W-:Y:S02]  /*2cc0*/  IMAD.MOV.U32 R23, RZ, RZ, R3 ;  /* 0x000000ffff177224 */ /* 0x000fe400078e0003 */
[----:B------:R-:W-:-:S04]  /*2cd0*/  IMAD.IADD R2, R2, 0x1, R5 ;  /* 0x0000000102027824 */ /* 0x000fc800078e0205 */
[----:B------:R-:W-:Y:S02]  /*2ce0*/  IMAD.IADD R4, R2, 0x1, -R11 ;  /* 0x0000000102047824 */ /* 0x000fe400078e0a0b */
[----:B0-----:R-:W-:-:S04]  /*2cf0*/  IMAD R5, R6, UR4, RZ ;  /* 0x0000000406057c24 */ /* 0x001fc8000f8e02ff */
[----:B------:R-:W-:-:S05]  /*2d00*/  IMAD R6, R5, -0x400, R4 ;  /* 0xfffffc0005067824 */ /* 0x000fca00078e0204 */
[C---:B------:R-:W-:Y:S02]  /*2d10*/  ISETP.GE.U32.AND P0, PT, R6.reuse, 0x700, PT ;  /* 0x000007000600780c */ /* 0x040fe40003f06070 */
[----:B------:R-:W-:Y:S01]  /*2d20*/  LEA.HI R4, R6, 0x1, RZ, 0x18 ;  /* 0x0000000106047811 */ /* 0x000fe200078fc0ff */
[----:B-1----:R-:W-:-:S03]  /*2d30*/  VIADD R6, R10, UR5 ;  /* 0x000000050a067c36 */ /* 0x002fc60008000000 */
[----:B------:R-:W-:-:S04]  /*2d40*/  LOP3.LUT R5, R4, 0x7, RZ, 0xc0, !PT ;  /* 0x0000000704057812 */ /* 0x000fc800078ec0ff */
[----:B------:R-:W-:-:S03]  /*2d50*/  ISETP.NE.AND P1, PT, R5, RZ, PT ;  /* 0x000000ff0500720c */ /* 0x000fc60003f25270 */
[----:B------:R-:W-:Y:S10]  /*2d60*/  @!P0 BRA `(.L_x_96) ;  /* 0x0000000400688947 */ /* 0x000ff40003800000 */
[----:B------:R-:W0:Y:S01]  /*2d70*/  LDC.64 R20, c[0x0][0x380] ;  /* 0x0000e000ff147b82 */ /* 0x000e220000000a00 */
[----:B------:R-:W-:Y:S01]  /*2d80*/  LOP3.LUT R7, R4, 0x1fffff8, RZ, 0xc0, !PT ;  /* 0x01fffff804077812 */ /* 0x000fe200078ec0ff */
[----:B------:R-:W-:Y:S02]  /*2d90*/  IMAD.MOV.U32 R22, RZ, RZ, RZ ;  /* 0x000000ffff167224 */ /* 0x000fe400078e00ff */
[----:B------:R-:W-:-:S07]  /*2da0*/  IMAD.MOV.U32 R23, RZ, RZ, R3 ;  /* 0x000000ffff177224 */ /* 0x000fce00078e0003 */
.L_x_97:
[----:B------:R-:W-:-:S04]  /*2db0*/  IMAD.IADD R25, R6, 0x1, R23 ;  /* 0x0000000106197824 */ /* 0x000fc800078e0217 */
[----:B0-----:R-:W-:-:S05]  /*2dc0*/  IMAD.WIDE R10, R25, 0x8, R20 ;  /* 0x00000008190a7825 */ /* 0x001fca00078e0214 */
[----:B------:R-:W2:Y:S04]  /*2dd0*/  LDG.E.64 R18, desc[UR6][R10.64] ;  /* 0x000000060a127981 */ /* 0x000ea8000c1e1b00 */
[----:B------:R-:W3:Y:S04]  /*2de0*/  LDG.E.64 R14, desc[UR6][R10.64+0x800] ;  /* 0x000800060a0e7981 */ /* 0x000ee8000c1e1b00 */
[----:B------:R-:W4:Y:S04]  /*2df0*/  LDG.E.64 R16, desc[UR6][R10.64+0x1000] ;  /* 0x001000060a107981 */ /* 0x000f28000c1e1b00 */
[----:B------:R-:W5:Y:S01]  /*2e00*/  LDG.E.64 R12, desc[UR6][R10.64+0x1800] ;  /* 0x001800060a0c7981 */ /* 0x000f62000c1e1b00 */
[----:B------:R-:W-:Y:S01]  /*2e10*/  VIADD R27, R25, 0x300 ;  /* 0x00000300191b7836 */ /* 0x000fe20000000000 */
[----:B--2---:R-:W-:-:S14]  /*2e20*/  DSETP.GEU.AND P2, PT, R18, R8, PT ;  /* 0x000000081200722a */ /* 0x004fdc0003f4e000 */
        /* <DEDUP_REMOVED lines=8> */
[C---:B------:R-:W-:Y:S02]  /*2eb0*/  VIADD R9, R25.reuse, 0x100 ;  /* 0x0000010019097836 */ /* 0x040fe40000000000 */
[----:B---3--:R-:W-:Y:S01]  /*2ec0*/  DSETP.GEU.AND P3, PT, R14, R18, PT ;  /* 0x000000120e00722a */ /* 0x008fe20003f6e000 */
[----:B------:R-:W-:-:S13]  /*2ed0*/  VIADD R24, R25, 0x200 ;  /* 0x0000020019187836 */ /* 0x000fda0000000000 */
[----:B------:R-:W-:-:S13]  /*2ee0*/  @P3 ISETP.GE.AND P0, PT, R9, R8, PT ;  /* 0x000000080900320c */ /* 0x000fda0003f06270 */
[----:B------:R-:W-:-:S06]  /*2ef0*/  @P3 DSETP.EQ.AND P0, PT, R18, R14, !P0 ;  /* 0x0000000e1200322a */ /* 0x000fcc0004702000 */
[----:B------:R-:W-:Y:S02]  /*2f00*/  @P3 FSEL R18, R14, R18, P0 ;  /* 0x000000120e123208 */ /* 0x000fe40000000000 */
[----:B------:R-:W-:Y:S02]  /*2f10*/  @P3 FSEL R19, R15, R19, P0 ;  /* 0x000000130f133208 */ /* 0x000fe40000000000 */
[----:B------:R-:W-:Y:S01]  /*2f20*/  @P3 SEL R9, R9, R8, P0 ;  /* 0x0000000809093207 */ /* 0x000fe20000000000 */
[----:B------:R-:W-:Y:S02]  /*2f30*/  @P3 IMAD.MOV.U32 R14, RZ, RZ, R18 ;  /* 0x000000ffff0e3224 */ /* 0x000fe400078e0012 */
[----:B------:R-:W-:-:S06]  /*2f40*/  @P3 IMAD.MOV.U32 R15, RZ, RZ, R19 ;  /* 0x000000ffff0f3224 */ /* 0x000fcc00078e0013 */
[----:B----4-:R-:W-:-:S14]  /*2f50*/  DSETP.GEU.AND P2, PT, R16, R14, PT ;  /* 0x0000000e1000722a */ /* 0x010fdc0003f4e000 */
        /* <DEDUP_REMOVED lines=8> */
[----:B------:R-:W3:Y:S04]  /*2fe0*/  LDG.E.64 R18, desc[UR6][R10.64+0x3000] ;  /* 0x003000060a127981 */ /* 0x000ee8000c1e1b00 */
[----:B-----5:R-:W-:-:S14]  /*2ff0*/  DSETP.GEU.AND P3, PT, R12, R16, PT ;  /* 0x000000100c00722a */ /* 0x020fdc0003f6e000 */
[----:B------:R-:W-:-:S13]  /*3000*/  @P3 ISETP.GE.AND P0, PT, R27, R24, PT ;  /* 0x000000181b00320c */ /* 0x000fda0003f06270 */
[----:B------:R-:W-:-:S06]  /*3010*/  @P3 DSETP.EQ.AND P0, PT, R16, R12, !P0 ;  /* 0x0000000c1000322a */ /* 0x000fcc0004702000 */
[----:B------:R-:W-:Y:S02]  /*3020*/  @P3 FSEL R8, R12, R16, P0 ;  /* 0x000000100c083208 */ /* 0x000fe40000000000 */
[----:B------:R-:W-:Y:S02]  /*3030*/  @P3 FSEL R9, R13, R17, P0 ;  /* 0x000000110d093208 */ /* 0x000fe40000000000 */
[----:B------:R-:W4:Y:S01]  /*3040*/  LDG.E.64 R16, desc[UR6][R10.64+0x2800] ;  /* 0x002800060a107981 */ /* 0x000f22000c1e1b00 */
[----:B------:R-:W-:Y:S02]  /*3050*/  @P3 IMAD.MOV.U32 R12, RZ, RZ, R8 ;  /* 0x000000ffff0c3224 */ /* 0x000fe400078e0008 */
[----:B------:R-:W-:Y:S02]  /*3060*/  @P3 IMAD.MOV.U32 R13, RZ, RZ, R9 ;  /* 0x000000ffff0d3224 */ /* 0x000fe400078e0009 */
[----:B------:R0:W5:Y:S01]  /*3070*/  LDG.E.64 R8, desc[UR6][R10.64+0x3800] ;  /* 0x003800060a087981 */ /* 0x000162000c1e1b00 */
[----:B------:R-:W-:Y:S01]  /*3080*/  @P3 SEL R27, R27, R24, P0 ;  /* 0x000000181b1b3207 */ /* 0x000fe20000000000 */
[----:B------:R-:W-:-:S02]  /*3090*/  VIADD R24, R25, 0x400 ;  /* 0x0000040019187836 */ /* 0x000fc40000000000 */
[----:B0-----:R-:W-:Y:S02]  /*30a0*/  VIADD R10, R25, 0x500 ;  /* 0x00000500190a7836 */ /* 0x001fe40000000000 */
        /* <DEDUP_REMOVED lines=9> */
[----:B----4-:R-:W-:Y:S01]  /*3140*/  DSETP.GEU.AND P3, PT, R16, R14, PT ;  /* 0x0000000e1000722a */ /* 0x010fe20003f6e000 */
[----:B------:R-:W-:-:S13]  /*3150*/  @P2 SEL R24, R24, R27, P0 ;  /* 0x0000001b18182207 */ /* 0x000fda0000000000 */
[----:B------:R-:W-:-:S13]  /*3160*/  @P3 ISETP.GE.AND P0, PT, R10, R24, PT ;  /* 0x000000180a00320c */ /* 0x000fda0003f06270 */
[----:B------:R-:W-:-:S06]  /*3170*/  @P3 DSETP.EQ.AND P0, PT, R14, R16, !P0 ;  /* 0x000000100e00322a */ /* 0x000fcc0004702000 */
[----:B------:R-:W-:Y:S02]  /*3180*/  @P3 FSEL R11, R16, R14, P0 ;  /* 0x0000000e100b3208 */ /* 0x000fe40000000000 */
[----:B------:R-:W-:-:S03]  /*3190*/  @P3 FSEL R14, R17, R15, P0 ;  /* 0x0000000f110e3208 */ /* 0x000fc60000000000 */
[----:B------:R-:W-:Y:S02]  /*31a0*/  @P3 IMAD.MOV.U32 R16, RZ, RZ, R11 ;  /* 0x000000ffff103224 */ /* 0x000fe400078e000b */
[----:B------:R-:W-:-:S06]  /*31b0*/  @P3 IMAD.MOV.U32 R17, RZ, RZ, R14 ;  /* 0x000000ffff113224 */ /* 0x000fcc00078e000e */
[----:B---3--:R-:W-:Y:S01]  /*31c0*/  DSETP.GEU.AND P2, PT, R18, R16, PT ;  /* 0x000000101200722a */ /* 0x008fe20003f4e000 */
        /* <DEDUP_REMOVED lines=8> */
[----:B-----5:R-:W-:Y:S01]  /*3250*/  DSETP.GEU.AND P3, PT, R8, R18, PT ;  /* 0x000000120800722a */ /* 0x020fe20003f6e000 */
[----:B------:R-:W-:Y:S01]  /*3260*/  VIADD R24, R25, 0x700 ;  /* 0x0000070019187836 */ /* 0x000fe20000000000 */
[----:B------:R-:W-:Y:S02]  /*3270*/  @P2 SEL R11, R11, R10, P0 ;  /* 0x0000000a0b0b2207 */ /* 0x000fe40000000000 */
[----:B------:R-:W-:-:S10]  /*3280*/  ISETP.NE.AND P2, PT, R22, R7, PT ;  /* 0x000000071600720c */ /* 0x000fd40003f45270 */
[----:B------:R-:W-:-:S13]  /*3290*/  @P3 ISETP.GE.AND P0, PT, R24, R11, PT ;  /* 0x0000000b1800320c */ /* 0x000fda0003f06270 */
[----:B------:R-:W-:-:S06]  /*32a0*/  @P3 DSETP.EQ.AND P0, PT, R18, R8, !P0 ;  /* 0x000000081200322a */ /* 0x000fcc0004702000 */
[----:B------:R-:W-:Y:S02]  /*32b0*/  @P3 FSEL R10, R8, R18, P0 ;  /* 0x00000012080a3208 */ /* 0x000fe40000000000 */
[----:B------:R-:W-:Y:S02]  /*32c0*/  @P3 FSEL R19, R9, R19, P0 ;  /* 0x0000001309133208 */ /* 0x000fe40000000000 */
[----:B------:R-:W-:Y:S01]  /*32d0*/  @P3 SEL R24, R24, R11, P0 ;  /* 0x0000000b18183207 */ /* 0x000fe20000000000 */
[----:B------:R-:W-:Y:S02]  /*32e0*/  @P3 IMAD.MOV.U32 R8, RZ, RZ, R10 ;  /* 0x000000ffff083224 */ /* 0x000fe400078e000a */
[----:B------:R-:W-:Y:S01]  /*32f0*/  @P3 IMAD.MOV.U32 R9, RZ, RZ, R19 ;  /* 0x000000ffff093224 */ /* 0x000fe200078e0013 */
[----:B------:R-:W-:Y:S06]  /*3300*/  @P2 BRA `(.L_x_97) ;  /* 0xfffffff800a82947 */ /* 0x000fec000383ffff */
.L_x_96:
[----:B------:R-:W-:Y:S05]  /*3310*/  BSYNC.RECONVERGENT B2 ;  /* 0x0000000000027941 */ /* 0x000fea0003800200 */
.L_x_95:
[----:B------:R-:W-:Y:S05]  /*3320*/  @!P1 BRA `(.L_x_94) ;  /* 0x00000004007c9947 */ /* 0x000fea0003800000 */
[----:B------:R-:W-:Y:S01]  /*3330*/  ISETP.GE.U32.AND P0, PT, R5, 0x4, PT ;  /* 0x000000040500780c */ /* 0x000fe20003f06070 */
[----:B------:R-:W-:Y:S01]  /*3340*/  BSSY.RECONVERGENT B2, `(.L_x_98) ;  /* 0x000002e000027945 */ /* 0x000fe20003800200 */
[----:B------:R-:W-:-:S11]  /*3350*/  LOP3.LUT P1, R7, R4, 0x3, RZ, 0xc0, !PT ;  /* 0x0000000304077812 */ /* 0x000fd6000782c0ff */
[----:B------:R-:W-:Y:S05]  /*3360*/  @!P0 BRA `(.L_x_99) ;  /* 0x0000000000ac8947 */ /* 0x000fea0003800000 */
[----:B------:R-:W-:-:S04]  /*3370*/  IMAD.IADD R19, R6, 0x1, R23 ;  /* 0x0000000106137824 */ /* 0x000fc800078e0217 */
[----:B------:R-:W-:-:S05]  /*3380*/  IMAD.WIDE R14, R19, 0x8, R20 ;  /* 0x00000008130e7825 */ /* 0x000fca00078e0214 */
[----:B------:R-:W2:Y:S04]  /*3390*/  LDG.E.64 R12, desc[UR6][R14.64] ;  /* 0x000000060e0c7981 */ /* 0x000ea8000c1e1b00 */
[----:B------:R-:W3:Y:S04]  /*33a0*/  LDG.E.64 R10, desc[UR6][R14.64+0x800] ;  /* 0x000800060e0a7981 */ /* 0x000ee8000c1e1b00 */
[----:B------:R-:W4:Y:S01]  /*33b0*/  LDG.E.64 R4, desc[UR6][R14.64+0x1000] ;  /* 0x001000060e047981 */ /* 0x000f22000c1e1b00 */
        /* <DEDUP_REMOVED lines=38> */
.L_x_99:
[----:B------:R-:W-:Y:S05]  /*3620*/  BSYNC.RECONVERGENT B2 ;  /* 0x0000000000027941 */ /* 0x000fea0003800200 */
.L_x_98:
[----:B------:R-:W-:Y:S05]  /*3630*/  @!P1 BRA `(.L_x_94) ;  /* 0x0000000000b89947 */ /* 0x000fea0003800000 */
[----:B------:R-:W-:Y:S01]  /*3640*/  ISETP.NE.AND P0, PT, R7, 0x1, PT ;  /* 0x000000010700780c */ /* 0x000fe20003f05270 */
[----:B------:R-:W-:Y:S01]  /*3650*/  BSSY.RECONVERGENT B2, `(.L_x_100) ;  /* 0x0000020000027945 */ /* 0x000fe20003800200 */
[----:B------:R-:W-:Y:S01]  /*3660*/  LOP3.LUT P1, RZ, R2, 0x100, RZ, 0xc0, !PT ;  /* 0x0000010002ff7812 */ /* 0x000fe2000782c0ff */
[----:B------:R-:W-:Y:S02]  /*3670*/  IMAD.MOV.U32 R7, RZ, RZ, R24 ;  /* 0x000000ffff077224 */ /* 0x000fe400078e0018 */
[----:B------:R-:W-:Y:S02]  /*3680*/  IMAD.MOV.U32 R4, RZ, RZ, R8 ;  /* 0x000000ffff047224 */ /* 0x000fe400078e0008 */
[----:B------:R-:W-:-:S06]  /*3690*/  IMAD.MOV.U32 R5, RZ, RZ, R9 ;  /* 0x000000ffff057224 */ /* 0x000fcc00078e0009 */
[----:B------:R-:W-:Y:S05]  /*36a0*/  @!P0 BRA `(.L_x_101) ;  /* 0x0000000000688947 */ /* 0x000fea0003800000 */
[----:B------:R-:W-:-:S04]  /*36b0*/  IMAD.IADD R13, R6, 0x1, R23 ;  /* 0x00000001060d7824 */ /* 0x000fc800078e0217 */
[----:B------:R-:W-:-:S05]  /*36c0*/  IMAD.WIDE R10, R13, 0x8, R20 ;  /* 0x000000080d0a7825 */ /* 0x000fca00078e0214 */
        /* <DEDUP_REMOVED lines=24> */
.L_x_101:
[----:B------:R-:W-:Y:S05]  /*3850*/  BSYNC.RECONVERGENT B2 ;  /* 0x0000000000027941 */ /* 0x000fea0003800200 */
.L_x_100:
[----:B------:R-:W-:Y:S05]  /*3860*/  @P1 BRA `(.L_x_94) ;  /* 0x00000000002c1947 */ /* 0x000fea0003800000 */
[----:B------:R-:W-:-:S04]  /*3870*/  IMAD.IADD R24, R6, 0x1, R23 ;  /* 0x0000000106187824 */ /* 0x000fc800078e0217 */
[----:B------:R-:W-:-:S06]  /*3880*/  IMAD.WIDE R8, R24, 0x8, R20 ;  /* 0x0000000818087825 */ /* 0x000fcc00078e0214 */
[----:B------:R-:W2:Y:S02]  /*3890*/  LDG.E.64 R8, desc[UR6][R8.64] ;  /* 0x0000000608087981 */ /* 0x000ea4000c1e1b00 */
        /* <DEDUP_REMOVED lines=8> */
.L_x_94:
[----:B------:R-:W-:Y:S05]  /*3920*/  BSYNC.RECONVERGENT B1 ;  /* 0x0000000000017941 */ /* 0x000fea0003800200 */
.L_x_91:
        /* <DEDUP_REMOVED lines=24> */
.L_x_103:
[----:B------:R-:W-:Y:S05]  /*3ab0*/  BSYNC.RECONVERGENT B1 ;  /* 0x0000000000017941 */ /* 0x000fea0003800200 */
.L_x_102:
        /* <DEDUP_REMOVED lines=19> */
.L_x_105:
[----:B------:R-:W-:Y:S05]  /*3bf0*/  BSYNC.RECONVERGENT B1 ;  /* 0x0000000000017941 */ /* 0x000fea0003800200 */
.L_x_104:
        /* <DEDUP_REMOVED lines=19> */
.L_x_107:
[----:B------:R-:W-:Y:S05]  /*3d30*/  BSYNC.RECONVERGENT B1 ;  /* 0x0000000000017941 */ /* 0x000fea0003800200 */
.L_x_106:
        /* <DEDUP_REMOVED lines=19> */
.L_x_109:
[----:B------:R-:W-:Y:S05]  /*3e70*/  BSYNC.RECONVERGENT B1 ;  /* 0x0000000000017941 */ /* 0x000fea0003800200 */
.L_x_108:
        /* <DEDUP_REMOVED lines=26> */
.L_x_111:
[----:B------:R-:W-:Y:S05]  /*4020*/  BSYNC.RECONVERGENT B1 ;  /* 0x0000000000017941 */ /* 0x000fea0003800200 */
.L_x_110:
        /* <DEDUP_REMOVED lines=64> */
.L_x_80:
[----:B------:R-:W-:Y:S05]  /*4430*/  BSYNC.RECONVERGENT B0 ;  /* 0x0000000000007941 */ /* 0x000fea0003800200 */
.L_x_55:
[----:B------:R-:W5:Y:S02]  /*4440*/  S2R R3, SR_TID.X ;  /* 0x0000000000037919 */ /* 0x000f640000002100 */
[----:B-----5:R-:W-:-:S13]  /*4450*/  ISETP.NE.AND P0, PT, R3, RZ, PT ;  /* 0x000000ff0300720c */ /* 0x020fda0003f05270 */
[----:B------:R-:W-:Y:S05]  /*4460*/  @P0 EXIT ;  /* 0x000000000000094d */ /* 0x000fea0003800000 */
[----:B0123--:R-:W0:Y:S02]  /*4470*/  LDC.64 R6, c[0x0][0x390] ;  /* 0x0000e400ff067b82 */ /* 0x00fe240000000a00 */
[----:B0-----:R-:W-:-:S05]  /*4480*/  IMAD.WIDE.U32 R6, R0, 0x10, R6 ;  /* 0x0000001000067825 */ /* 0x001fca00078e0006 */
[----:B------:R-:W-:Y:S04]  /*4490*/  STG.E.64 desc[UR6][R6.64+0x8], R4 ;  /* 0x0000080406007986 */ /* 0x000fe8000c101b06 */
[----:B------:R-:W-:Y:S01]  /*44a0*/  STG.E desc[UR6][R6.64], R2 ;  /* 0x0000000206007986 */ /* 0x000fe2000c101906 */
[----:B------:R-:W-:Y:S05]  /*44b0*/  EXIT ;  /* 0x000000000000794d */ /* 0x000fea0003800000 */
.L_x_112:
        /* <DEDUP_REMOVED lines=12> */
.L_x_963:


//--------------------- .text._ZN3cub18CUB_300001_SM_10006detail6reduce28DeviceReduceSingleTileKernelINS2_10policy_hubINS0_12KeyValuePairIidEEiNS0_6ArgMinEE10Policy1000ENS0_21ArgIndexInputIteratorIPdidEEPS6_iS7_NS2_20empty_problem_init_tIS6_EES6_N4cuda3std3__410__identityEEEvT0_T1_T2_T3_T4_T6_ --------------------------
	.section	.text._ZN3cub18CUB_300001_SM_10006detail6reduce28DeviceReduceSingleTileKernelINS2_10policy_hubINS0_12KeyValuePairIidEEiNS0_6ArgMinEE10Policy1000ENS0_21ArgIndexInputIteratorIPdidEEPS6_iS7_NS2_20empty_problem_init_tIS6_EES6_N4cuda3std3__410__identityEEEvT0_T1_T2_T3_T4_T6_,"ax",@progbits
	.align	128
        .global         _ZN3cub18CUB_300001_SM_10006detail6reduce28DeviceReduceSingleTileKernelINS2_10policy_hubINS0_12KeyValuePairIidEEiNS0_6ArgMinEE10Policy1000ENS0_21ArgIndexInputIteratorIPdidEEPS6_iS7_NS2_20empty_problem_init_tIS6_EES6_N4cuda3std3__410__identityEEEvT0_T1_T2_T3_T4_T6_
        .type           _ZN3cub18CUB_300001_SM_10006detail6reduce28DeviceReduceSingleTileKernelINS2_10policy_hubINS0_12KeyValuePairIidEEiNS0_6ArgMinEE10Policy1000ENS0_21ArgIndexInputIteratorIPdidEEPS6_iS7_NS2_20empty_problem_init_tIS6_EES6_N4cuda3std3__410__identityEEEvT0_T1_T2_T3_T4_T6_,@function
        .size           _ZN3cub18CUB_300001_SM_10006detail6reduce28DeviceReduceSingleTileKernelINS2_10policy_hubINS0_12KeyValuePairIidEEiNS0_6ArgMinEE10Policy1000ENS0_21ArgIndexInputIteratorIPdidEEPS6_iS7_NS2_20empty_problem_init_tIS6_EES6_N4cuda3std3__410__identityEEEvT0_T1_T2_T3_T4_T6_,(.L_x_964 - _ZN3cub18CUB_300001_SM_10006detail6reduce28DeviceReduceSingleTileKernelINS2_10policy_hubINS0_12KeyValuePairIidEEiNS0_6ArgMinEE10Policy1000ENS0_21ArgIndexInputIteratorIPdidEEPS6_iS7_NS2_20empty_problem_init_tIS6_EES6_N4cuda3std3__410__identityEEEvT0_T1_T2_T3_T4_T6_)
        .other          _ZN3cub18CUB_300001_SM_10006detail6reduce28DeviceReduceSingleTileKernelINS2_10policy_hubINS0_12KeyValuePairIidEEiNS0_6ArgMinEE10Policy1000ENS0_21ArgIndexInputIteratorIPdidEEPS6_iS7_NS2_20empty_problem_init_tIS6_EES6_N4cuda3std3__410__identityEEEvT0_T1_T2_T3_T4_T6_,@"STO_CUDA_ENTRY STV_DEFAULT"
_ZN3cub18CUB_300001_SM_10006detail6reduce28DeviceReduceSingleTileKernelINS2_10policy_hubINS0_12KeyValuePairIidEEiNS0_6ArgMinEE10Policy1000ENS0_21ArgIndexInputIteratorIPdidEEPS6_iS7_NS2_20empty_problem_init_tIS6_EES6_N4cuda3std3__410__identityEEEvT0_T1_T2_T3_T4_T6_:
.text._ZN3cub18CUB_300001_SM_10006detail6reduce28DeviceReduceSingleTileKernelINS2_10policy_hubINS0_12KeyValuePairIidEEiNS0_6ArgMinEE10Policy1000ENS0_21ArgIndexInputIteratorIPdidEEPS6_iS7_NS2_20empty_problem_init_tIS6_EES6_N4cuda3std3__410__identityEEEvT0_T1_T2_T3_T4_T6_:
        /* <DEDUP_REMOVED lines=14> */
.L_x_113:
[----:B------:R-:W-:Y:S01]  /*00e0*/  UISETP.GT.AND UP0, UPT, UR4, 0x3ff, UPT ;  /* 0x000003ff0400788c */ /* 0x000fe2000bf04270 */
[----:B------:R-:W-:Y:S08]  /*00f0*/  BSSY.RECONVERGENT B0, `(.L_x_114) ;  /* 0x0000438000007945 */ /* 0x000ff00003800200 */
[----:B------:R-:W-:Y:S05]  /*0100*/  BRA.U UP0, `(.L_x_115) ;  /* 0x0000002500807547 */ /* 0x000fea000b800000 */
[----:B------:R-:W0:Y:S01]  /*0110*/  S2R R2, SR_TID.X ;  /* 0x0000000000027919 */ /* 0x000e220000002100 */
[----:B------:R-:W-:Y:S01]  /*0120*/  BSSY.RECONVERGENT B1, `(.L_x_116) ;  /* 0x000000a000017945 */ /* 0x000fe20003800200 */
[----:B0-----:R-:W-:Y:S01]  /*0130*/  ISETP.GE.AND P0, PT, R2, UR4, PT ;  /* 0x0000000402007c0c */ /* 0x001fe2000bf06270 */
[----:B------:R-:W-:-:S12]  /*0140*/  IMAD.MOV.U32 R8, RZ, RZ, R2 ;  /* 0x000000ffff087224 */ /* 0x000fd800078e0002 */
[----:B------:R-:W-:Y:S05]  /*0150*/  @P0 BRA `(.L_x_117) ;  /* 0x0000000000180947 */ /* 0x000fea0003800000 */
[----:B------:R-:W0:Y:S01]  /*0160*/  LDC.64 R30, c[0x0][0x380] ;  /* 0x0000e000ff1e7b82 */ /* 0x000e220000000a00 */
[----:B------:R-:W1:Y:S02]  /*0170*/  LDCU UR5, c[0x0][0x388] ;  /* 0x00007100ff0577ac */ /* 0x000e640008000800 */
[----:B-1----:R-:W-:-:S04]  /*0180*/  VIADD R0, R2, UR5 ;  /* 0x0000000502007c36 */ /* 0x002fc80008000000 */
[----:B0-----:R-:W-:-:S06]  /*0190*/  IMAD.WIDE R30, R0, 0x8, R30 ;  /* 0x00000008001e7825 */ /* 0x001fcc00078e021e */
[----:B------:R-:W5:Y:S01]  /*01a0*/  LDG.E.64 R30, desc[UR8][R30.64] ;  /* 0x000000081e1e7981 */ /* 0x000f62000c1e1b00 */
[----:B------:R-:W-:-:S07]  /*01b0*/  VIADD R8, R2, 0x100 ;  /* 0x0000010002087836 */ /* 0x000fce0000000000 */
.L_x_117:
[----:B------:R-:W-:Y:S05]  /*01c0*/  BSYNC.RECONVERGENT B1 ;  /* 0x0000000000017941 */ /* 0x000fea0003800200 */
.L_x_116:
[----:B------:R-:W-:Y:S01]  /*01d0*/  ISETP.GE.AND P0, PT, R8, UR4, PT ;  /* 0x0000000408007c0c */ /* 0x000fe2000bf06270 */
[----:B------:R-:W-:-:S12]  /*01e0*/  BSSY.RECONVERGENT B1, `(.L_x_118) ;  /* 0x00000d2000017945 */ /* 0x000fd80003800200 */
[----:B------:R-:W-:Y:S05]  /*01f0*/  @P0 BRA `(.L_x_119) ;  /* 0x0000000c00400947 */ /* 0x000fea0003800000 */
[----:B------:R-:W-:Y:S01]  /*0200*/  LOP3.LUT R3, RZ, R8, RZ, 0x33, !PT ;  /* 0x00000008ff037212 */ /* 0x000fe200078e33ff */
[----:B------:R-:W-:Y:S04]  /*0210*/  BSSY.RECONVERGENT B2, `(.L_x_120) ;  /* 0x0000067000027945 */ /* 0x000fe80003800200 */
[----:B------:R-:W-:-:S05]  /*0220*/  VIADD R3, R3, UR4 ;  /* 0x0000000403037c36 */ /* 0x000fca0008000000 */
[C---:B------:R-:W-:Y:S02]  /*0230*/  ISETP.GE.U32.AND P0, PT, R3.reuse, 0x700, PT ;  /* 0x000007000300780c */ /* 0x040fe40003f06070 */
[----:B------:R-:W-:-:S04]  /*0240*/  LEA.HI R4, R3, 0x1, RZ, 0x18 ;  /* 0x0000000103047811 */ /* 0x000fc800078fc0ff */
[----:B------:R-:W-:-:S07]  /*0250*/  LOP3.LUT R28, R4, 0x7, RZ, 0xc0, !PT ;  /* 0x00000007041c7812 */ /* 0x000fce00078ec0ff */
[----:B------:R-:W-:Y:S05]  /*0260*/  @!P0 BRA `(.L_x_121) ;  /* 0x0000000400848947 */ /* 0x000fea0003800000 */
[----:B------:R-:W0:Y:S01]  /*0270*/  LDC.64 R6, c[0x0][0x380] ;  /* 0x0000e000ff067b82 */ /* 0x000e220000000a00 */
[----:B------:R-:W1:Y:S01]  /*0280*/  LDCU UR5, c[0x0][0x388] ;  /* 0x00007100ff0577ac */ /* 0x000e620008000800 */
[----:B------:R-:W-:Y:S01]  /*0290*/  LOP3.LUT R24, R4, 0x1fffff8, RZ, 0xc0, !PT ;  /* 0x01fffff804187812 */ /* 0x000fe200078ec0ff */
[----:B------:R-:W-:Y:S01]  /*02a0*/  BSSY.RECONVERGENT B3, `(.L_x_122) ;  /* 0x000005c000037945 */ /* 0x000fe20003800200 */
[----:B------:R-:W-:-:S03]  /*02b0*/  VIADD R5, R8, 0x400 ;  /* 0x0000040008057836 */ /* 0x000fc60000000000 */
[----:B------:R-:W-:Y:S02]  /*02c0*/  IMAD.MOV R24, RZ, RZ, -R24 ;  /* 0x000000ffff187224 */ /* 0x000fe400078e0a18 */
[----:B-1----:R-:W-:Y:S01]  /*02d0*/  VIADD R25, R8, UR5 ;  /* 0x0000000508197c36 */ /* 0x002fe20008000000 */
[----:B0-----:R-:W-:-:S05]  /*02e0*/  IADD3 R6, P0, PT, R6, 0x2000, RZ ;  /* 0x0000200006067810 */ /* 0x001fca0007f1e0ff */
[----:B------:R-:W-:-:S08]  /*02f0*/  IMAD.X R7, RZ, RZ, R7, P0 ;  /* 0x000000ffff077224 */ /* 0x000fd000000e0607 */
.L_x_123:
[----:B------:R-:W-:-:S05]  /*0300*/  IMAD.WIDE R8, R25, 0x8, R6 ;  /* 0x0000000819087825 */ /* 0x000fca00078e0206 */
[----:B------:R-:W2:Y:S04]  /*0310*/  LDG.E.64 R10, desc[UR8][R8.64+-0x2000] ;  /* 0xffe00008080a7981 */ /* 0x000ea8000c1e1b00 */
[----:B------:R-:W3:Y:S04]  /*0320*/  LDG.E.64 R12, desc[UR8][R8.64+-0x1800] ;  /* 0xffe80008080c7981 */ /* 0x000ee8000c1e1b00 */
[----:B------:R-:W4:Y:S04]  /*0330*/  LDG.E.64 R14, desc[UR8][R8.64+-0x1000] ;  /* 0xfff00008080e7981 */ /* 0x000f28000c1e1b00 */
[----:B------:R-:W4:Y:S04]  /*0340*/  LDG.E.64 R16, desc[UR8][R8.64+-0x800] ;  /* 0xfff8000808107981 */ /* 0x000f28000c1e1b00 */
[----:B------:R-:W4:Y:S04]  /*0350*/  LDG.E.64 R18, desc[UR8][R8.64] ;  /* 0x0000000808127981 */ /* 0x000f28000c1e1b00 */
[----:B------:R-:W4:Y:S04]  /*0360*/  LDG.E.64 R20, desc[UR8][R8.64+0x800] ;  /* 0x0008000808147981 */ /* 0x000f28000c1e1b00 */
[----:B------:R-:W4:Y:S01]  /*0370*/  LDG.E.64 R22, desc[UR8][R8.64+0x1000] ;  /* 0x0010000808167981 */ /* 0x000f22000c1e1b00 */
[----:B--2--5:R-:W-:-:S14]  /*0380*/  DSETP.GEU.AND P1, PT, R10, R30, PT ;  /* 0x0000001e0a00722a */ /* 0x024fdc0003f2e000 */
[----:B------:R-:W-:-:S13]  /*0390*/  @P1 ISETP.GE.AND P0, PT, R25, R0, PT ;  /* 0x000000001900120c */ /* 0x000fda0003f06270 */
[----:B------:R-:W-:-:S06]  /*03a0*/  @P1 DSETP.EQ.AND P0, PT, R30, R10, !P0 ;  /* 0x0000000a1e00122a */ /* 0x000fcc0004702000 */
[----:B------:R-:W-:Y:S02]  /*03b0*/  @P1 FSEL R26, R10, R30, P0 ;  /* 0x0000001e0a1a1208 */ /* 0x000fe40000000000 */
[----:B------:R-:W-:Y:S02]  /*03c0*/  @P1 FSEL R27, R11, R31, P0 ;  /* 0x0000001f0b1b1208 */ /* 0x000fe40000000000 */
[----:B------:R0:W2:Y:S01]  /*03d0*/  LDG.E.64 R30, desc[UR8][R8.64+0x1800] ;  /* 0x00180008081e7981 */ /* 0x0000a2000c1e1b00 */
[----:B------:R-:W-:Y:S02]  /*03e0*/  @P1 IMAD.MOV.U32 R10, RZ, RZ, R26 ;  /* 0x000000ffff0a1224 */ /* 0x000fe400078e001a */
[----:B------:R-:W-:Y:S02]  /*03f0*/  @P1 IMAD.MOV.U32 R11, RZ, RZ, R27 ;  /* 0x000000ffff0b1224 */ /* 0x000fe400078e001b */
[----:B------:R-:W-:Y:S01]  /*0400*/  IMAD.MOV.U32 R26, RZ, RZ, R25 ;  /* 0x000000ffff1a7224 */ /* 0x000fe200078e0019 */
[C---:B------:R-:W-:Y:S01]  /*0410*/  @P1 SEL R26, R25.reuse, R0, P0 ;  /* 0x00000000191a1207 */ /* 0x040fe20000000000 */
[----:B------:R-:W-:-:S02]  /*0420*/  VIADD R27, R25, 0x100 ;  /* 0x00000100191b7836 */ /* 0x000fc40000000000 */
[----:B---3--:R-:W-:Y:S01]  /*0430*/  DSETP.GEU.AND P2, PT, R12, R10, PT ;  /* 0x0000000a0c00722a */ /* 0x008fe20003f4e000 */
[----:B0-----:R-:W-:Y:S02]  /*0440*/  VIADD R9, R25, 0x300 ;  /* 0x0000030019097836 */ /* 0x001fe40000000000 */
[----:B------:R-:W-:Y:S02]  /*0450*/  VIADD R24, R24, 0x8 ;  /* 0x0000000818187836 */ /* 0x000fe40000000000 */
[----:B------:R-:W-:-:S09]  /*0460*/  VIADD R5, R5, 0x800 ;  /* 0x0000080005057836 */ /* 0x000fd20000000000 */
        /* <DEDUP_REMOVED lines=16> */
[----:B------:R-:W-:-:S14]  /*0570*/  DSETP.GEU.AND P2, PT, R16, R14, PT ;  /* 0x0000000e1000722a */ /* 0x000fdc0003f4e000 */
        /* <DEDUP_REMOVED lines=33> */
[----:B------:R-:W-:Y:S01]  /*0790*/  @P1 IMAD.MOV.U32 R23, RZ, RZ, R21 ;  /* 0x000000ffff171224 */ /* 0x000fe200078e0015 */
[----:B------:R-:W-:Y:S01]  /*07a0*/  ISETP.NE.AND P1, PT, R24, RZ, PT ;  /* 0x000000ff1800720c */ /* 0x000fe20003f25270 */
[C---:B------:R-:W-:Y:S02]  /*07b0*/  VIADD R0, R25.reuse, 0x700 ;  /* 0x0000070019007836 */ /* 0x040fe40000000000 */
[----:B------:R-:W-:-:S02]  /*07c0*/  VIADD R25, R25, 0x800 ;  /* 0x0000080019197836 */ /* 0x000fc40000000000 */
[----:B--2---:R-:W-:-:S14]  /*07d0*/  DSETP.GEU.AND P2, PT, R30, R22, PT ;  /* 0x000000161e00722a */ /* 0x004fdc0003f4e000 */
        /* <DEDUP_REMOVED lines=9> */
.L_x_122:
[----:B------:R-:W-:-:S07]  /*0870*/  VIADD R8, R5, 0xfffffc00 ;  /* 0xfffffc0005087836 */ /* 0x000fce0000000000 */
.L_x_121:
[----:B------:R-:W-:Y:S05]  /*0880*/  BSYNC.RECONVERGENT B2 ;  /* 0x0000000000027941 */ /* 0x000fea0003800200 */
.L_x_120:
[----:B------:R-:W-:-:S13]  /*0890*/  ISETP.NE.AND P0, PT, R28, RZ, PT ;  /* 0x000000ff1c00720c */ /* 0x000fda0003f05270 */
[----:B------:R-:W-:Y:S05]  /*08a0*/  @!P0 BRA `(.L_x_119) ;  /* 0x0000000400948947 */ /* 0x000fea0003800000 */
[----:B------:R-:W-:Y:S01]  /*08b0*/  ISETP.GE.U32.AND P0, PT, R28, 0x4, PT ;  /* 0x000000041c00780c */ /* 0x000fe20003f06070 */
[----:B------:R-:W-:Y:S01]  /*08c0*/  BSSY.RECONVERGENT B2, `(.L_x_124) ;  /* 0x0000030000027945 */ /* 0x000fe20003800200 */
[----:B------:R-:W-:-:S11]  /*08d0*/  LOP3.LUT P1, R15, R4, 0x3, RZ, 0xc0, !PT ;  /* 0x00000003040f7812 */ /* 0x000fd6000782c0ff */
[----:B------:R-:W-:Y:S05]  /*08e0*/  @!P0 BRA `(.L_x_125) ;  /* 0x0000000000b48947 */ /* 0x000fea0003800000 */
[----:B------:R-:W0:Y:S01]  /*08f0*/  LDC.64 R12, c[0x0][0x380] ;  /* 0x0000e000ff0c7b82 */ /* 0x000e220000000a00 */
[----:B------:R-:W1:Y:S02]  /*0900*/  LDCU UR5, c[0x0][0x388] ;  /* 0x00007100ff0577ac */ /* 0x000e640008000800 */
[----:B-1----:R-:W-:-:S04]  /*0910*/  VIADD R17, R8, UR5 ;  /* 0x0000000508117c36 */ /* 0x002fc80008000000 */
        /* <DEDUP_REMOVED lines=42> */
.L_x_125:
[----:B------:R-:W-:Y:S05]  /*0bc0*/  BSYNC.RECONVERGENT B2 ;  /* 0x0000000000027941 */ /* 0x000fea0003800200 */
.L_x_124:
        /* <DEDUP_REMOVED lines=9> */
[----:B------:R-:W1:Y:S02]  /*0c60*/  LDCU UR5, c[0x0][0x388] ;  /* 0x00007100ff0577ac */ /* 0x000e640008000800 */
[----:B-1----:R-:W-:-:S04]  /*0c70*/  VIADD R9, R8, UR5 ;  /* 0x0000000508097c36 */ /* 0x002fc80008000000 */
        /* <DEDUP_REMOVED lines=25> */
.L_x_127:
[----:B------:R-:W-:Y:S05]  /*0e10*/  BSYNC.RECONVERGENT B2 ;  /* 0x0000000000027941 */ /* 0x000fea0003800200 */
.L_x_126:
[----:B------:R-:W-:Y:S05]  /*0e20*/  @P1 BRA `(.L_x_119) ;  /* 0x0000000000341947 */ /* 0x000fea0003800000 */
[----:B------:R-:W0:Y:S01]  /*0e30*/  LDC.64 R30, c[0x0][0x380] ;  /* 0x0000e000ff1e7b82 */ /* 0x000e220000000a00 */
[----:B------:R-:W1:Y:S02]  /*0e40*/  LDCU UR5, c[0x0][0x388] ;  /* 0x00007100ff0577ac */ /* 0x000e640008000800 */
[----:B-1----:R-:W-:-:S04]  /*0e50*/  VIADD R0, R8, UR5 ;  /* 0x0000000508007c36 */ /* 0x002fc80008000000 */
        /* <DEDUP_REMOVED lines=10> */
.L_x_119:
[----:B------:R-:W-:Y:S05]  /*0f00*/  BSYNC.RECONVERGENT B1 ;  /* 0x0000000000017941 */ /* 0x000fea0003800200 */
.L_x_118:
[----:B------:R-:W0:Y:S02]  /*0f10*/  LDC R3, c[0x0][0x398] ;  /* 0x0000e600ff037b82 */ /* 0x000e240000000800 */
[----:B0-----:R-:W-:-:S13]  /*0f20*/  ISETP.GE.AND P0, PT, R3, 0x100, PT ;  /* 0x000001000300780c */ /* 0x001fda0003f06270 */
        /* <DEDUP_REMOVED lines=25> */
.L_x_130:
[----:B------:R-:W-:Y:S05]  /*10c0*/  BSYNC.RECONVERGENT B1 ;  /* 0x0000000000017941 */ /* 0x000fea0003800200 */
.L_x_129:
        /* <DEDUP_REMOVED lines=19> */
.L_x_132:
[----:B------:R-:W-:Y:S05]  /*1200*/  BSYNC.RECONVERGENT B1 ;  /* 0x0000000000017941 */ /* 0x000fea0003800200 */
.L_x_131:
[----:B------:R4:W1:Y:S01]  /*1210*/  SHFL.DOWN PT, R11, R0, 0x4, 0x1f ;  /* 0x08801f00000b7f89 */ /* 0x00086200000e0000 */
[----:B------:R-:W-:Y:S01]  /*1220*/  BSSY.RECONVERGENT B1, `(.L_x_133) ;  /* 0x0000012000017945 */ /* 0x000fe20003800200 */
[----:B0-----:R-:W-:Y:S02]  /*1230*/  IMAD.MOV.U32 R3, RZ, RZ, R0 ;  /* 0x000000ffff037224 */ /* 0x001fe400078e0000 */
[----:B------:R4:W0:Y:S01]  /*1240*/  SHFL.DOWN PT, R4, R6, 0x4, 0x1f ;  /* 0x08801f0006047f89 */ /* 0x00082200000e0000 */
[----:B--2---:R-:W-:Y:S02]  /*1250*/  IMAD.MOV.U32 R8, RZ, RZ, R6 ;  /* 0x000000ffff087224 */ /* 0x004fe400078e0006 */
[----:B---3--:R-:W-:Y:S01]  /*1260*/  IMAD.MOV.U32 R9, RZ, RZ, R7 ;  /* 0x000000ffff097224 */ /* 0x008fe200078e0007 */
[----:B------:R4:W2:Y:S01]  /*1270*/  SHFL.DOWN PT, R5, R7, 0x4, 0x1f ;  /* 0x08801f0007057f89 */ /* 0x0008a200000e0000 */
[----:B------:R-:W-:Y:S05]  /*1280*/  @P2 BRA `(.L_x_134) ;  /* 0x00000000002c2947 */ /* 0x000fea0003800000 */
[----:B0-2---:R-:W-:Y:S01]  /*1290*/  DSETP.GT.AND P2, PT, R6, R4, PT ;  /* 0x000000040600722a */ /* 0x005fe20003f44000 */
[----:B-1----:R-:W-:Y:S02]  /*12a0*/  IMAD.MOV.U32 R3, RZ, RZ, R11 ;  /* 0x000000ffff037224 */ /* 0x002fe400078e000b */
        /* <DEDUP_REMOVED lines=9> */
.L_x_134:
[----:B------:R-:W-:Y:S05]  /*1340*/  BSYNC.RECONVERGENT B1 ;  /* 0x0000000000017941 */ /* 0x000fea0003800200 */
.L_x_133:
[----:B----4-:R3:W4:Y:S01]  /*1350*/  SHFL.DOWN PT, R0, R3, 0x8, 0x1f ;  /* 0x09001f0003007f89 */ /* 0x01072200000e0000 */
[----:B------:R-:W-:Y:S01]  /*1360*/  BSSY.RECONVERGENT B1, `(.L_x_135) ;  /* 0x0000012000017945 */ /* 0x000fe20003800200 */
[----:B------:R-:W-:Y:S02]  /*1370*/  IMAD.MOV.U32 R6, RZ, RZ, R3 ;  /* 0x000000ffff067224 */ /* 0x000fe400078e0003 */
[----:B-1----:R3:W1:Y:S01]  /*1380*/  SHFL.DOWN PT, R10, R8, 0x8, 0x1f ;  /* 0x09001f00080a7f89 */ /* 0x00266200000e0000 */
[----:B0-----:R-:W-:Y:S02]  /*1390*/  IMAD.MOV.U32 R4, RZ, RZ, R8 ;  /* 0x000000ffff047224 */ /* 0x001fe400078e0008 */
[----:B--2---:R-:W-:Y:S01]  /*13a0*/  IMAD.MOV.U32 R5, RZ, RZ, R9 ;  /* 0x000000ffff057224 */ /* 0x004fe200078e0009 */
[----:B------:R3:W0:Y:S01]  /*13b0*/  SHFL.DOWN PT, R11, R9, 0x8, 0x1f ;  /* 0x09001f00090b7f89 */ /* 0x00062200000e0000 */
        /* <DEDUP_REMOVED lines=12> */
.L_x_136:
[----:B------:R-:W-:Y:S05]  /*1480*/  BSYNC.RECONVERGENT B1 ;  /* 0x0000000000017941 */ /* 0x000fea0003800200 */
.L_x_135:
[----:B------:R-:W-:Y:S01]  /*1490*/  ISETP.GT.AND P0, PT, R12, 0xf, PT ;  /* 0x0000000f0c00780c */ /* 0x000fe20003f04270 */
[----:B---3--:R2:W3:Y:S01]  /*14a0*/  SHFL.DOWN PT, R8, R4, 0x10, 0x1f ;  /* 0x0a001f0004087f89 */ /* 0x0084e200000e0000 */
[----:B------:R-:W-:Y:S03]  /*14b0*/  BSSY.RECONVERGENT B1, `(.L_x_137) ;  /* 0x0000018000017945 */ /* 0x000fe60003800200 */
[----:B------:R2:W0:Y:S04]  /*14c0*/  SHFL.DOWN PT, R9, R5, 0x10, 0x1f ;  /* 0x0a001f0005097f89 */ /* 0x00042800000e0000 */
[----:B------:R2:W0:Y:S04]  /*14d0*/  SHFL.DOWN PT, R3, R6, 0x10, 0x1f ;  /* 0x0a001f0006037f89 */ /* 0x00042800000e0000 */
[----:B------:R-:W-:Y:S05]  /*14e0*/  @P0 BRA `(.L_x_138) ;  /* 0x0000000000500947 */ /* 0x000fea0003800000 */
[----:B------:R-:W-:Y:S01]  /*14f0*/  ISETP.NE.AND P2, PT, R12, RZ, PT ;  /* 0x000000ff0c00720c */ /* 0x000fe20003f45270 */
[----:B0--3--:R-:W-:-:S12]  /*1500*/  DSETP.GT.AND P1, PT, R4, R8, PT ;  /* 0x000000080400722a */ /* 0x009fd80003f24000 */
[----:B-1----:R-:W0:Y:S01]  /*1510*/  @!P2 S2R R10, SR_CgaCtaId ;  /* 0x00000000000aa919 */ /* 0x002e220000008800 */
[----:B------:R-:W-:Y:S02]  /*1520*/  @!P2 MOV R7, 0x400 ;  /* 0x000004000007a802 */ /* 0x000fe40000000f00 */
[----:B------:R-:W-:Y:S02]  /*1530*/  @!P1 ISETP.GE.AND P0, PT, R3, R6, PT ;  /* 0x000000060300920c */ /* 0x000fe40003f06270 */
[----:B----4-:R-:W-:-:S04]  /*1540*/  @!P2 SHF.R.U32.HI R0, RZ, 0x1, R2 ;  /* 0x00000001ff00a819 */ /* 0x010fc80000011602 */
[----:B------:R-:W-:-:S07]  /*1550*/  @!P2 LOP3.LUT R0, R0, 0x1f0, RZ, 0xc0, !PT ;  /* 0x000001f00000a812 */ /* 0x000fce00078ec0ff */
[----:B------:R-:W-:-:S06]  /*1560*/  @!P1 DSETP.EQ.AND P0, PT, R4, R8, !P0 ;  /* 0x000000080400922a */ /* 0x000fcc0004702000 */
[----:B--2---:R-:W-:Y:S02]  /*1570*/  @!P1 FSEL R4, R8, R4, P0 ;  /* 0x0000000408049208 */ /* 0x004fe40000000000 */
[----:B------:R-:W-:Y:S02]  /*1580*/  @!P1 FSEL R5, R9, R5, P0 ;  /* 0x0000000509059208 */ /* 0x000fe40000000000 */
[----:B------:R-:W-:Y:S01]  /*1590*/  @!P1 SEL R3, R3, R6, P0 ;  /* 0x0000000603039207 */ /* 0x000fe20000000000 */
[----:B------:R-:W-:Y:S02]  /*15a0*/  @!P1 IMAD.MOV.U32 R8, RZ, RZ, R4 ;  /* 0x000000ffff089224 */ /* 0x000fe400078e0004 */
[----:B------:R-:W-:Y:S02]  /*15b0*/  @!P1 IMAD.MOV.U32 R9, RZ, RZ, R5 ;  /* 0x000000ffff099224 */ /* 0x000fe400078e0005 */
[----:B------:R-:W-:Y:S01]  /*15c0*/  IMAD.MOV.U32 R6, RZ, RZ, R3 ;  /* 0x000000ffff067224 */ /* 0x000fe200078e0003 */
[----:B0-----:R-:W-:Y:S01]  /*15d0*/  @!P2 LEA R7, R10, R7, 0x18 ;  /* 0x000000070a07a211 */ /* 0x001fe200078ec0ff */
[----:B------:R-:W-:-:S02]  /*15e0*/  IMAD.MOV.U32 R4, RZ, RZ, R8 ;  /* 0x000000ffff047224 */ /* 0x000fc400078e0008 */
[----:B------:R-:W-:Y:S02]  /*15f0*/  IMAD.MOV.U32 R5, RZ, RZ, R9 ;  /* 0x000000ffff057224 */ /* 0x000fe400078e0009 */
[----:B------:R-:W-:-:S05]  /*1600*/  @!P2 IMAD.IADD R0, R0, 0x1, R7 ;  /* 0x000000010000a824 */ /* 0x000fca00078e0207 */
[----:B------:R0:W-:Y:S04]  /*1610*/  @!P2 STS [R0+0x8], R3 ;  /* 0x000008030000a388 */ /* 0x0001e80000000800 */
[----:B------:R0:W-:Y:S02]  /*1620*/  @!P2 STS.64 [R0+0x10], R8 ;  /* 0x000010080000a388 */ /* 0x0001e40000000a00 */
.L_x_138:
[----:B------:R-:W-:Y:S05]  /*1630*/  BSYNC.RECONVERGENT B1 ;  /* 0x0000000000017941 */ /* 0x000fea0003800200 */
.L_x_137:
        /* <DEDUP_REMOVED lines=8> */
[----:B----4-:R-:W4:Y:S04]  /*16c0*/  LDS R0, [UR4+0x28] ;  /* 0x00002804ff007984 */ /* 0x010f280008000800 */
[----:B-1----:R-:W1:Y:S04]  /*16d0*/  LDS.64 R10, [UR4+0x30] ;  /* 0x00003004ff0a7984 */ /* 0x002e680008000a00 */
[----:B------:R-:W5:Y:S04]  /*16e0*/  LDS R13, [UR4+0x38] ;  /* 0x00003804ff0d7984 */ /* 0x000f680008000800 */
[----:B------:R-:W-:Y:S01]  /*16f0*/  LDS R15, [UR4+0x48] ;  /* 0x00004804ff0f7984 */ /* 0x000fe20008000800 */
[----:B0-----:R-:W-:-:S14]  /*1700*/  DSETP.GEU.AND P2, PT, R8, R4, PT ;  /* 0x000000040800722a */ /* 0x001fdc0003f4e000 */
[----:B---3--:R-:W-:-:S13]  /*1710*/  @P2 ISETP.GE.AND P0, PT, R3, R6, PT ;  /* 0x000000060300220c */ /* 0x008fda0003f06270 */
[----:B------:R-:W-:-:S06]  /*1720*/  @P2 DSETP.EQ.AND P0, PT, R4, R8, !P0 ;  /* 0x000000080400222a */ /* 0x000fcc0004702000 */
[----:B------:R-:W-:Y:S02]  /*1730*/  @P2 SEL R3, R3, R6, P0 ;  /* 0x0000000603032207 */ /* 0x000fe40000000000 */
[----:B--2---:R-:W0:Y:S01]  /*1740*/  LDS.64 R6, [UR4+0x40] ;  /* 0x00004004ff067984 */ /* 0x004e220008000a00 */
[----:B------:R-:W-:Y:S02]  /*1750*/  @P2 FSEL R2, R8, R4, P0 ;  /* 0x0000000408022208 */ /* 0x000fe40000000000 */
[----:B----4-:R-:W-:Y:S02]  /*1760*/  ISETP.GE.AND P1, PT, R0, R3, PT ;  /* 0x000000030000720c */ /* 0x010fe40003f26270 */
[----:B------:R-:W-:Y:S01]  /*1770*/  @P2 FSEL R5, R9, R5, P0 ;  /* 0x0000000509052208 */ /* 0x000fe20000000000 */
[----:B------:R-:W-:-:S04]  /*1780*/  @P2 IMAD.MOV.U32 R8, RZ, RZ, R2 ;  /* 0x000000ffff082224 */ /* 0x000fc800078e0002 */
[----:B------:R-:W-:Y:S02]  /*1790*/  @P2 IMAD.MOV.U32 R9, RZ, RZ, R5 ;  /* 0x000000ffff092224 */ /* 0x000fe400078e0005 */
[----:B------:R-:W-:Y:S04]  /*17a0*/  LDS.64 R4, [UR4+0x60] ;  /* 0x00006004ff047984 */ /* 0x000fe80008000a00 */
[----:B-1----:R-:W-:-:S06]  /*17b0*/  DSETP.EQ.AND P0, PT, R8, R10, !P1 ;  /* 0x0000000a0800722a */ /* 0x002fcc0004f02000 */
[----:B------:R-:W-:-:S06]  /*17c0*/  DSETP.LT.OR P0, PT, R10, R8, P0 ;  /* 0x000000080a00722a */ /* 0x000fcc0000701400 */
[----:B------:R-:W-:Y:S02]  /*17d0*/  SEL R0, R0, R3, P0 ;  /* 0x0000000300007207 */ /* 0x000fe40000000000 */
[----:B------:R-:W1:Y:S01]  /*17e0*/  LDS.64 R2, [UR4+0x50] ;  /* 0x00005004ff027984 */ /* 0x000e620008000a00 */
[----:B------:R-:W-:Y:S02]  /*17f0*/  FSEL R8, R10, R8, P0 ;  /* 0x000000080a087208 */ /* 0x000fe40000000000 */
[----:B-----5:R-:W-:Y:S02]  /*1800*/  ISETP.GE.AND P1, PT, R13, R0, PT ;  /* 0x000000000d00720c */ /* 0x020fe40003f26270 */
[----:B------:R-:W-:Y:S02]  /*1810*/  FSEL R9, R11, R9, P0 ;  /* 0x000000090b097208 */ /* 0x000fe40000000000 */
[----:B------:R-:W2:Y:S09]  /*1820*/  LDS R11, [UR4+0x58] ;  /* 0x00005804ff0b7984 */ /* 0x000eb20008000800 */
[----:B0-----:R-:W-:-:S06]  /*1830*/  DSETP.EQ.AND P0, PT, R8, R6, !P1 ;  /* 0x000000060800722a */ /* 0x001fcc0004f02000 */
[----:B------:R-:W-:-:S06]  /*1840*/  DSETP.LT.OR P0, PT, R6, R8, P0 ;  /* 0x000000080600722a */ /* 0x000fcc0000701400 */
[----:B------:R-:W-:Y:S02]  /*1850*/  SEL R0, R13, R0, P0 ;  /* 0x000000000d007207 */ /* 0x000fe40000000000 */
[----:B------:R-:W-:Y:S01]  /*1860*/  FSEL R6, R6, R8, P0 ;  /* 0x0000000806067208 */ /* 0x000fe20000000000 */
[----:B------:R-:W0:Y:S01]  /*1870*/  LDS R13, [UR4+0x68] ;  /* 0x00006804ff0d7984 */ /* 0x000e220008000800 */
[----:B------:R-:W-:Y:S02]  /*1880*/  ISETP.GE.AND P1, PT, R15, R0, PT ;  /* 0x000000000f00720c */ /* 0x000fe40003f26270 */
[----:B------:R-:W-:Y:S02]  /*1890*/  FSEL R7, R7, R9, P0 ;  /* 0x0000000907077208 */ /* 0x000fe40000000000 */
[----:B------:R-:W3:Y:S09]  /*18a0*/  LDS.64 R8, [UR4+0x70] ;  /* 0x00007004ff087984 */ /* 0x000ef20008000a00 */
[----:B-1----:R-:W-:-:S06]  /*18b0*/  DSETP.EQ.AND P0, PT, R6, R2, !P1 ;  /* 0x000000020600722a */ /* 0x002fcc0004f02000 */
[----:B------:R-:W-:-:S06]  /*18c0*/  DSETP.LT.OR P0, PT, R2, R6, P0 ;  /* 0x000000060200722a */ /* 0x000fcc0000701400 */
[----:B------:R-:W-:Y:S02]  /*18d0*/  SEL R0, R15, R0, P0 ;  /* 0x000000000f007207 */ /* 0x000fe40000000000 */
[----:B------:R-:W-:Y:S01]  /*18e0*/  FSEL R2, R2, R6, P0 ;  /* 0x0000000602027208 */ /* 0x000fe20000000000 */
[----:B------:R-:W1:Y:S01]  /*18f0*/  LDS R15, [UR4+0x78] ;  /* 0x00007804ff0f7984 */ /* 0x000e620008000800 */
[----:B--2---:R-:W-:Y:S02]  /*1900*/  ISETP.GE.AND P1, PT, R11, R0, PT ;  /* 0x000000000b00720c */ /* 0x004fe40003f26270 */
[----:B------:R-:W-:Y:S02]  /*1910*/  FSEL R3, R3, R7, P0 ;  /* 0x0000000703037208 */ /* 0x000fe40000000000 */
[----:B------:R-:W2:Y:S09]  /*1920*/  LDS.64 R6, [UR4+0x80] ;  /* 0x00008004ff067984 */ /* 0x000eb20008000a00 */
[----:B------:R-:W-:-:S06]  /*1930*/  DSETP.EQ.AND P0, PT, R2, R4, !P1 ;  /* 0x000000040200722a */ /* 0x000fcc0004f02000 */
[----:B------:R-:W-:-:S06]  /*1940*/  DSETP.LT.OR P0, PT, R4, R2, P0 ;  /* 0x000000020400722a */ /* 0x000fcc0000701400 */
[----:B------:R-:W-:Y:S02]  /*1950*/  SEL R0, R11, R0, P0 ;  /* 0x000000000b007207 */ /* 0x000fe40000000000 */
[----:B------:R-:W-:Y:S02]  /*1960*/  FSEL R2, R4, R2, P0 ;  /* 0x0000000204027208 */ /* 0x000fe40000000000 */
[----:B0-----:R-:W-:Y:S02]  /*1970*/  ISETP.GE.AND P1, PT, R13, R0, PT ;  /* 0x000000000d00720c */ /* 0x001fe40003f26270 */
[----:B------:R-:W-:-:S11]  /*1980*/  FSEL R3, R5, R3, P0 ;  /* 0x0000000305037208 */ /* 0x000fd60000000000 */
[----:B---3--:R-:W-:-:S06]  /*1990*/  DSETP.EQ.AND P0, PT, R2, R8, !P1 ;  /* 0x000000080200722a */ /* 0x008fcc0004f02000 */
[----:B------:R-:W-:-:S06]  /*19a0*/  DSETP.LT.OR P0, PT, R8, R2, P0 ;  /* 0x000000020800722a */ /* 0x000fcc0000701400 */
[----:B------:R-:W-:Y:S02]  /*19b0*/  SEL R0, R13, R0, P0 ;  /* 0x000000000d007207 */ /* 0x000fe40000000000 */
[----:B------:R-:W-:Y:S02]  /*19c0*/  FSEL R2, R8, R2, P0 ;  /* 0x0000000208027208 */ /* 0x000fe40000000000 */
[----:B-1----:R-:W-:Y:S02]  /*19d0*/  ISETP.GE.AND P1, PT, R15, R0, PT ;  /* 0x000000000f00720c */ /* 0x002fe40003f26270 */
[----:B------:R-:W-:-:S11]  /*19e0*/  FSEL R3, R9, R3, P0 ;  /* 0x0000000309037208 */ /* 0x000fd60000000000 */
[----:B--2---:R-:W-:-:S06]  /*19f0*/  DSETP.EQ.AND P0, PT, R2, R6, !P1 ;  /* 0x000000060200722a */ /* 0x004fcc0004f02000 */
[----:B------:R-:W-:-:S06]  /*1a00*/  DSETP.LT.OR P0, PT, R6, R2, P0 ;  /* 0x000000020600722a */ /* 0x000fcc0000701400 */
[----:B------:R-:W-:Y:S02]  /*1a10*/  FSEL R4, R6, R2, P0 ;  /* 0x0000000206047208 */ /* 0x000fe40000000000 */
[----:B------:R-:W-:Y:S02]  /*1a20*/  FSEL R5, R7, R3, P0 ;  /* 0x0000000307057208 */ /* 0x000fe40000000000 */
[----:B------:R-:W-:Y:S01]  /*1a30*/  SEL R6, R15, R0, P0 ;  /* 0x000000000f067207 */ /* 0x000fe20000000000 */
[----:B------:R-:W-:Y:S06]  /*1a40*/  BRA `(.L_x_139) ;  /* 0x0000002800887947 */ /* 0x000fec0003800000 */
.L_x_128:
[----:B------:R-:W0:Y:S01]  /*1a50*/  S2R R8, SR_LANEID ;  /* 0x0000000000087919 */ /* 0x000e220000000000 */
[----:B------:R-:W-:Y:S01]  /*1a60*/  LOP3.LUT R4, R2, 0x3e0, RZ, 0xc0, !PT ;  /* 0x000003e002047812 */ /* 0x000fe200078ec0ff */
[----:B------:R-:W-:Y:S04]  /*1a70*/  BSSY.RECONVERGENT B1, `(.L_x_140) ;  /* 0x0000026000017945 */ /* 0x000fe80003800200 */
[----:B------:R-:W-:Y:S01]  /*1a80*/  VIADD R6, R4, 0x20 ;  /* 0x0000002004067836 */ /* 0x000fe20000000000 */
[----:B------:R-:W-:-:S04]  /*1a90*/  LOP3.LUT R4, RZ, R4, RZ, 0x33, !PT ;  /* 0x00000004ff047212 */ /* 0x000fc800078e33ff */
[----:B------:R-:W-:Y:S01]  /*1aa0*/  ISETP.GT.AND P0, PT, R6, R3, PT ;  /* 0x000000030600720c */ /* 0x000fe20003f04270 */
[----:B------:R-:W-:-:S05]  /*1ab0*/  IMAD.IADD R4, R4, 0x1, R3 ;  /* 0x0000000104047824 */ /* 0x000fca00078e0203 */
[----:B------:R-:W-:-:S05]  /*1ac0*/  SEL R9, R4, 0x1f, P0 ;  /* 0x0000001f04097807 */ /* 0x000fca0000000000 */
[----:B------:R1:W2:Y:S01]  /*1ad0*/  SHFL.DOWN PT, R11, R0, 0x1, R9 ;  /* 0x08200000000b7989 */ /* 0x0002a200000e0009 */
[C---:B0-----:R-:W-:Y:S01]  /*1ae0*/  ISETP.NE.AND P1, PT, R8.reuse, RZ, PT ;  /* 0x000000ff0800720c */ /* 0x041fe20003f25270 */
[C---:B------:R-:W-:Y:S01]  /*1af0*/  VIADD R6, R8.reuse, 0x2 ;  /* 0x0000000208067836 */ /* 0x040fe20000000000 */
[C---:B------:R-:W-:Y:S01]  /*1b00*/  ISETP.GE.AND P0, PT, R8.reuse, R9, PT ;  /* 0x000000090800720c */ /* 0x040fe20003f06270 */
[----:B------:R-:W-:-:S03]  /*1b10*/  VIADD R4, R8, 0x4 ;  /* 0x0000000408047836 */ /* 0x000fc60000000000 */
[-C--:B------:R-:W-:Y:S01]  /*1b20*/  ISETP.GT.AND P5, PT, R6, R9.reuse, PT ;  /* 0x000000090600720c */ /* 0x080fe20003fa4270 */
[----:B------:R-:W-:Y:S01]  /*1b30*/  VIADD R6, R8, 0x8 ;  /* 0x0000000808067836 */ /* 0x000fe20000000000 */
[-C--:B------:R-:W-:Y:S01]  /*1b40*/  ISETP.GT.AND P4, PT, R4, R9.reuse, PT ;  /* 0x000000090400720c */ /* 0x080fe20003f84270 */
[----:B------:R-:W-:Y:S01]  /*1b50*/  VIADD R8, R8, 0x10 ;  /* 0x0000001008087836 */ /* 0x000fe20000000000 */
[----:B-----5:R1:W0:Y:S02]  /*1b60*/  SHFL.DOWN PT, R4, R30, 0x1, R9 ;  /* 0x082000001e047989 */ /* 0x02022400000e0009 */
[-C--:B------:R-:W-:Y:S01]  /*1b70*/  ISETP.GT.AND P3, PT, R6, R9.reuse, PT ;  /* 0x000000090600720c */ /* 0x080fe20003f64270 */
[----:B------:R-:W-:Y:S01]  /*1b80*/  IMAD.MOV.U32 R6, RZ, RZ, R0 ;  /* 0x000000ffff067224 */ /* 0x000fe200078e0000 */
[----:B------:R-:W3:Y:S01]  /*1b90*/  @!P1 S2R R10, SR_CgaCtaId ;  /* 0x00000000000a9919 */ /* 0x000ee20000008800 */
[----:B------:R-:W-:Y:S02]  /*1ba0*/  @!P1 MOV R5, 0x400 ;  /* 0x0000040000059802 */ /* 0x000fe40000000f00 */
[----:B------:R-:W-:-:S02]  /*1bb0*/  ISETP.GT.AND P2, PT, R8, R9, PT ;  /* 0x000000090800720c */ /* 0x000fc40003f44270 */
[----:B---3--:R-:W-:Y:S02]  /*1bc0*/  @!P1 LEA R10, R10, R5, 0x18 ;  /* 0x000000050a0a9211 */ /* 0x008fe400078ec0ff */
[----:B------:R-:W-:-:S04]  /*1bd0*/  @!P1 SHF.R.U32.HI R5, RZ, 0x1, R2 ;  /* 0x00000001ff059819 */ /* 0x000fc80000011602 */
[----:B------:R-:W-:-:S05]  /*1be0*/  @!P1 LOP3.LUT R5, R5, 0x1f0, RZ, 0xc0, !PT ;  /* 0x000001f005059812 */ /* 0x000fca00078ec0ff */
[----:B------:R-:W-:Y:S02]  /*1bf0*/  @!P1 IMAD.IADD R7, R5, 0x1, R10 ;  /* 0x0000000105079824 */ /* 0x000fe400078e020a */
[----:B------:R1:W3:Y:S01]  /*1c00*/  SHFL.DOWN PT, R5, R31, 0x1, R9 ;  /* 0x082000001f057989 */ /* 0x0002e200000e0009 */
[----:B0-2---:R-:W-:Y:S05]  /*1c10*/  @P0 BRA `(.L_x_141) ;  /* 0x00000000002c0947 */ /* 0x005fea0003800000 */
[----:B---3--:R-:W-:Y:S01]  /*1c20*/  DSETP.GT.AND P6, PT, R30, R4, PT ;  /* 0x000000041e00722a */ /* 0x008fe20003fc4000 */
[----:B------:R-:W-:-:S13]  /*1c30*/  IMAD.MOV.U32 R6, RZ, RZ, R11 ;  /* 0x000000ffff067224 */ /* 0x000fda00078e000b */
[----:B------:R-:W-:-:S13]  /*1c40*/  @!P6 ISETP.GE.AND P0, PT, R11, R0, PT ;  /* 0x000000000b00e20c */ /* 0x000fda0003f06270 */
[----:B------:R-:W-:-:S06]  /*1c50*/  @!P6 DSETP.EQ.AND P0, PT, R30, R4, !P0 ;  /* 0x000000041e00e22a */ /* 0x000fcc0004702000 */
[----:B------:R-:W-:Y:S02]  /*1c60*/  @!P6 SEL R6, R11, R0, P0 ;  /* 0x000000000b06e207 */ /* 0x000fe40000000000 */
[----:B-1----:R-:W-:Y:S01]  /*1c70*/  @!P6 FSEL R0, R4, R30, P0 ;  /* 0x0000001e0400e208 */ /* 0x002fe20000000000 */
[----:B------:R-:W-:Y:S01]  /*1c80*/  IMAD.MOV.U32 R30, RZ, RZ, R4 ;  /* 0x000000ffff1e7224 */ /* 0x000fe200078e0004 */
[----:B------:R-:W-:Y:S01]  /*1c90*/  @!P6 FSEL R11, R5, R31, P0 ;  /* 0x0000001f050be208 */ /* 0x000fe20000000000 */
[----:B------:R-:W-:Y:S02]  /*1ca0*/  IMAD.MOV.U32 R31, RZ, RZ, R5 ;  /* 0x000000ffff1f7224 */ /* 0x000fe400078e0005 */
[----:B------:R-:W-:Y:S02]  /*1cb0*/  @!P6 IMAD.MOV.U32 R30, RZ, RZ, R0 ;  /* 0x000000ffff1ee224 */ /* 0x000fe400078e0000 */
[----:B------:R-:W-:-:S07]  /*1cc0*/  @!P6 IMAD.MOV.U32 R31, RZ, RZ, R11 ;  /* 0x000000ffff1fe224 */ /* 0x000fce00078e000b */
.L_x_141:
[----:B------:R-:W-:Y:S05]  /*1cd0*/  BSYNC.RECONVERGENT B1 ;  /* 0x0000000000017941 */ /* 0x000fea0003800200 */
.L_x_140:
[----:B------:R0:W2:Y:S01]  /*1ce0*/  SHFL.DOWN PT, R13, R6, 0x2, R9 ;  /* 0x08400000060d7989 */ /* 0x0000a200000e0009 */
[----:B------:R-:W-:Y:S01]  /*1cf0*/  BSSY.RECONVERGENT B1, `(.L_x_142) ;  /* 0x0000012000017945 */ /* 0x000fe20003800200 */
[----:B-1----:R-:W-:Y:S02]  /*1d00*/  IMAD.MOV.U32 R0, RZ, RZ, R6 ;  /* 0x000000ffff007224 */ /* 0x002fe400078e0006 */
[----:B------:R0:W1:Y:S01]  /*1d10*/  SHFL.DOWN PT, R10, R30, 0x2, R9 ;  /* 0x084000001e0a7989 */ /* 0x00006200000e0009 */
[----:B------:R-:W-:Y:S02]  /*1d20*/  IMAD.MOV.U32 R4, RZ, RZ, R30 ;  /* 0x000000ffff047224 */ /* 0x000fe400078e001e */
[----:B---3--:R-:W-:Y:S01]  /*1d30*/  IMAD.MOV.U32 R5, RZ, RZ, R31 ;  /* 0x000000ffff057224 */ /* 0x008fe200078e001f */
[----:B------:R0:W3:Y:S01]  /*1d40*/  SHFL.DOWN PT, R11, R31, 0x2, R9 ;  /* 0x084000001f0b7989 */ /* 0x0000e200000e0009 */
[----:B------:R-:W-:Y:S05]  /*1d50*/  @P5 BRA `(.L_x_143) ;  /* 0x00000000002c5947 */ /* 0x000fea0003800000 */
[----:B-1-3--:R-:W-:Y:S01]  /*1d60*/  DSETP.GT.AND P5, PT, R30, R10, PT ;  /* 0x0000000a1e00722a */ /* 0x00afe20003fa4000 */
[----:B--2---:R-:W-:Y:S02]  /*1d70*/  IMAD.MOV.U32 R0, RZ, RZ, R13 ;  /* 0x000000ffff007224 */ /* 0x004fe400078e000d */
        /* <DEDUP_REMOVED lines=9> */
.L_x_143:
[----:B------:R-:W-:Y:S05]  /*1e10*/  BSYNC.RECONVERGENT B1 ;  /* 0x0000000000017941 */ /* 0x000fea0003800200 */
.L_x_142:
[----:B------:R4:W4:Y:S01]  /*1e20*/  SHFL.DOWN PT, R15, R0, 0x4, R9 ;  /* 0x08800000000f7989 */ /* 0x00092200000e0009 */
[----:B------:R-:W-:Y:S01]  /*1e30*/  BSSY.RECONVERGENT B1, `(.L_x_144) ;  /* 0x0000012000017945 */ /* 0x000fe20003800200 */
[----:B0-----:R-:W-:Y:S02]  /*1e40*/  IMAD.MOV.U32 R6, RZ, RZ, R0 ;  /* 0x000000ffff067224 */ /* 0x001fe400078e0000 */
[----:B------:R0:W0:Y:S01]  /*1e50*/  SHFL.DOWN PT, R12, R4, 0x4, R9 ;  /* 0x08800000040c7989 */ /* 0x00002200000e0009 */
[----:B-1----:R-:W-:Y:S02]  /*1e60*/  IMAD.MOV.U32 R10, RZ, RZ, R4 ;  /* 0x000000ffff0a7224 */ /* 0x002fe400078e0004 */
[----:B---3--:R-:W-:Y:S01]  /*1e70*/  IMAD.MOV.U32 R11, RZ, RZ, R5 ;  /* 0x000000ffff0b7224 */ /* 0x008fe200078e0005 */
[----:B--2---:R1:W2:Y:S01]  /*1e80*/  SHFL.DOWN PT, R13, R5, 0x4, R9 ;  /* 0x08800000050d7989 */ /* 0x0042a200000e0009 */
        /* <DEDUP_REMOVED lines=8> */
[----:B------:R-:W-:Y:S02]  /*1f10*/  @!P4 FSEL R0, R12, R4, P0 ;  /* 0x000000040c00c208 */ /* 0x000fe40000000000 */
[----:B-1----:R-:W-:-:S03]  /*1f20*/  @!P4 FSEL R5, R13, R5, P0 ;  /* 0x000000050d05c208 */ /* 0x002fc60000000000 */
[----:B------:R-:W-:Y:S02]  /*1f30*/  @!P4 IMAD.MOV.U32 R10, RZ, RZ, R0 ;  /* 0x000000ffff0ac224 */ /* 0x000fe400078e0000 */
[----:B------:R-:W-:-:S07]  /*1f40*/  @!P4 IMAD.MOV.U32 R11, RZ, RZ, R5 ;  /* 0x000000ffff0bc224 */ /* 0x000fce00078e0005 */
.L_x_145:
[----:B------:R-:W-:Y:S05]  /*1f50*/  BSYNC.RECONVERGENT B1 ;  /* 0x0000000000017941 */ /* 0x000fea0003800200 */
.L_x_144:
[----:B----4-:R3:W4:Y:S01]  /*1f60*/  SHFL.DOWN PT, R15, R6, 0x8, R9 ;  /* 0x09000000060f7989 */ /* 0x01072200000e0009 */
[----:B------:R-:W-:Y:S01]  /*1f70*/  BSSY.RECONVERGENT B1, `(.L_x_146) ;  /* 0x0000012000017945 */ /* 0x000fe20003800200 */
[----:B------:R-:W-:Y:S02]  /*1f80*/  IMAD.MOV.U32 R0, RZ, RZ, R6 ;  /* 0x000000ffff007224 */ /* 0x000fe400078e0006 */
[----:B0-----:R3:W0:Y:S01]  /*1f90*/  SHFL.DOWN PT, R4, R10, 0x8, R9 ;  /* 0x090000000a047989 */ /* 0x00162200000e0009 */
[----:B------:R-:W-:Y:S02]  /*1fa0*/  IMAD.MOV.U32 R12, RZ, RZ, R10 ;  /* 0x000000ffff0c7224 */ /* 0x000fe400078e000a */
[----:B--2---:R-:W-:Y:S01]  /*1fb0*/  IMAD.MOV.U32 R13, RZ, RZ, R11 ;  /* 0x000000ffff0d7224 */ /* 0x004fe200078e000b */
        /* <DEDUP_REMOVED lines=13> */
.L_x_147:
[----:B------:R-:W-:Y:S05]  /*2090*/  BSYNC.RECONVERGENT B1 ;  /* 0x0000000000017941 */ /* 0x000fea0003800200 */
.L_x_146:
[----:B----4-:R2:W4:Y:S01]  /*20a0*/  SHFL.DOWN PT, R15, R0, 0x10, R9 ;  /* 0x0a000000000f7989 */ /* 0x01052200000e0009 */
[----:B------:R-:W-:Y:S01]  /*20b0*/  BSSY.RECONVERGENT B1, `(.L_x_148) ;  /* 0x0000012000017945 */ /* 0x000fe20003800200 */
[----:B---3--:R-:W-:Y:S02]  /*20c0*/  IMAD.MOV.U32 R6, RZ, RZ, R0 ;  /* 0x000000ffff067224 */ /* 0x008fe400078e0000 */
[----:B------:R2:W3:Y:S01]  /*20d0*/  SHFL.DOWN PT, R10, R12, 0x10, R9 ;  /* 0x0a0000000c0a7989 */ /* 0x0004e200000e0009 */
[----:B0-----:R-:W-:Y:S02]  /*20e0*/  IMAD.MOV.U32 R4, RZ, RZ, R12 ;  /* 0x000000ffff047224 */ /* 0x001fe400078e000c */
[----:B-1----:R-:W-:Y:S01]  /*20f0*/  IMAD.MOV.U32 R5, RZ, RZ, R13 ;  /* 0x000000ffff057224 */ /* 0x002fe200078e000d */
[----:B------:R2:W0:Y:S01]  /*2100*/  SHFL.DOWN PT, R11, R13, 0x10, R9 ;  /* 0x0a0000000d0b7989 */ /* 0x00042200000e0009 */
[----:B------:R-:W-:Y:S05]  /*2110*/  @P2 BRA `(.L_x_149) ;  /* 0x00000000002c2947 */ /* 0x000fea0003800000 */
[----:B0--3--:R-:W-:Y:S01]  /*2120*/  DSETP.GT.AND P2, PT, R12, R10, PT ;  /* 0x0000000a0c00722a */ /* 0x009fe20003f44000 */
[----:B----4-:R-:W-:Y:S02]  /*2130*/  IMAD.MOV.U32 R6, RZ, RZ, R15 ;  /* 0x000000ffff067224 */ /* 0x010fe400078e000f */
        /* <DEDUP_REMOVED lines=9> */
.L_x_149:
[----:B------:R-:W-:Y:S05]  /*21d0*/  BSYNC.RECONVERGENT B1 ;  /* 0x0000000000017941 */ /* 0x000fea0003800200 */
.L_x_148:
        /* <DEDUP_REMOVED lines=10> */
[----:B--2---:R-:W1:Y:S04]  /*2280*/  LDS.64 R8, [UR4+0x20] ;  /* 0x00002004ff087984 */ /* 0x004e680008000a00 */
[----:B------:R-:W2:Y:S01]  /*2290*/  LDS R7, [UR4+0x18] ;  /* 0x00001804ff077984 */ /* 0x000ea20008000800 */
[----:B-1----:R-:W-:-:S14]  /*22a0*/  DSETP.GEU.AND P1, PT, R8, R4, PT ;  /* 0x000000040800722a */ /* 0x002fdc0003f2e000 */
        /* <DEDUP_REMOVED lines=13> */
[----:B------:R-:W2:Y:S01]  /*2380*/  LDS.64 R4, [UR4+0x30] ;  /* 0x00003004ff047984 */ /* 0x000ea20008000a00 */
[----:B-1----:R-:W-:-:S13]  /*2390*/  ISETP.GE.AND P0, PT, R6, R7, PT ;  /* 0x000000070600720c */ /* 0x002fda0003f06270 */
[----:B--2---:R-:W-:-:S06]  /*23a0*/  DSETP.EQ.AND P0, PT, R8, R4, !P0 ;  /* 0x000000040800722a */ /* 0x004fcc0004702000 */
[----:B------:R-:W-:-:S06]  /*23b0*/  DSETP.LT.OR P0, PT, R4, R8, P0 ;  /* 0x000000080400722a */ /* 0x000fcc0000701400 */
[----:B------:R-:W-:Y:S02]  /*23c0*/  FSEL R4, R4, R8, P0 ;  /* 0x0000000804047208 */ /* 0x000fe40000000000 */
[----:B------:R-:W-:Y:S02]  /*23d0*/  FSEL R5, R5, R9, P0 ;  /* 0x0000000905057208 */ /* 0x000fe40000000000 */
[----:B------:R-:W-:Y:S01]  /*23e0*/  SEL R6, R6, R7, P0 ;  /* 0x0000000706067207 */ /* 0x000fe20000000000 */
        /* <DEDUP_REMOVED lines=41> */
[----:B------:R-:W1:Y:S04]  /*2680*/  LDS R7, [UR4+0x78] ;  /* 0x00007804ff077984 */ /* 0x000e680008000800 */
[----:B------:R-:W2:Y:S01]  /*2690*/  LDS.64 R2, [UR4+0x80] ;  /* 0x00008004ff027984 */ /* 0x000ea20008000a00 */
[----:B-1----:R-:W-:-:S13]  /*26a0*/  ISETP.GE.AND P0, PT, R7, R6, PT ;  /* 0x000000060700720c */ /* 0x002fda0003f06270 */
[----:B--2---:R-:W-:-:S06]  /*26b0*/  DSETP.EQ.AND P0, PT, R4, R2, !P0 ;  /* 0x000000020400722a */ /* 0x004fcc0004702000 */
[----:B------:R-:W-:-:S06]  /*26c0*/  DSETP.LT.OR P0, PT, R2, R4, P0 ;  /* 0x000000040200722a */ /* 0x000fcc0000701400 */
[----:B------:R-:W-:Y:S02]  /*26d0*/  FSEL R4, R2, R4, P0 ;  /* 0x0000000402047208 */ /* 0x000fe40000000000 */
[----:B------:R-:W-:Y:S02]  /*26e0*/  FSEL R5, R3, R5, P0 ;  /* 0x0000000503057208 */ /* 0x000fe40000000000 */
[----:B------:R-:W-:Y:S01]  /*26f0*/  SEL R6, R7, R6, P0 ;  /* 0x0000000607067207 */ /* 0x000fe20000000000 */
[----:B------:R-:W-:Y:S06]  /*2700*/  BRA `(.L_x_139) ;  /* 0x0000001c00587947 */ /* 0x000fec0003800000 */
.L_x_115:
[----:B------:R-:W0:Y:S01]  /*2710*/  S2R R0, SR_TID.X ;  /* 0x0000000000007919 */ /* 0x000e220000002100 */
[----:B------:R-:W1:Y:S01]  /*2720*/  LDC.64 R4, c[0x0][0x380] ;  /* 0x0000e000ff047b82 */ /* 0x000e620000000a00 */
[----:B------:R-:W0:Y:S02]  /*2730*/  LDCU UR5, c[0x0][0x388] ;  /* 0x00007100ff0577ac */ /* 0x000e240008000800 */
[----:B0-----:R-:W-:-:S04]  /*2740*/  VIADD R7, R0, UR5 ;  /* 0x0000000500077c36 */ /* 0x001fc80008000000 */
[----:B-1----:R-:W-:-:S05]  /*2750*/  IMAD.WIDE R4, R7, 0x8, R4 ;  /* 0x0000000807047825 */ /* 0x002fca00078e0204 */
[----:B------:R-:W2:Y:S04]  /*2760*/  LDG.E.64 R30, desc[UR8][R4.64] ;  /* 0x00000008041e7981 */ /* 0x000ea8000c1e1b00 */
[----:B------:R-:W2:Y:S04]  /*2770*/  LDG.E.64 R8, desc[UR8][R4.64+0x800] ;  /* 0x0008000804087981 */ /* 0x000ea8000c1e1b00 */
[----:B------:R0:W5:Y:S04]  /*2780*/  LDG.E.64 R10, desc[UR8][R4.64+0x1000] ;  /* 0x00100008040a7981 */ /* 0x000168000c1e1b00 */
[----:B------:R0:W5:Y:S01]  /*2790*/  LDG.E.64 R12, desc[UR8][R4.64+0x1800] ;  /* 0x00180008040c7981 */ /* 0x000162000c1e1b00 */
[----:B------:R-:W-:Y:S01]  /*27a0*/  BSSY.RECONVERGENT B1, `(.L_x_150) ;  /* 0x000000d000017945 */ /* 0x000fe20003800200 */
[----:B------:R-:W-:-:S02]  /*27b0*/  VIADD R3, R7, 0x100 ;  /* 0x0000010007037836 */ /* 0x000fc40000000000 */
[C---:B------:R-:W-:Y:S02]  /*27c0*/  VIADD R15, R7.reuse, 0x200 ;  /* 0x00000200070f7836 */ /* 0x040fe40000000000 */
[----:B------:R-:W-:Y:S01]  /*27d0*/  VIADD R17, R7, 0x300 ;  /* 0x0000030007117836 */ /* 0x000fe20000000000 */
[----:B--2---:R-:W-:-:S14]  /*27e0*/  DSETP.GEU.AND P0, PT, R8, R30, PT ;  /* 0x0000001e0800722a */ /* 0x004fdc0003f0e000 */
[----:B0-----:R-:W-:Y:S05]  /*27f0*/  @!P0 BRA `(.L_x_151) ;  /* 0x0000000000108947 */ /* 0x001fea0003800000 */
[----:B------:R-:W-:Y:S01]  /*2800*/  ISETP.GE.AND P0, PT, R7, 0x7fffff00, PT ;  /* 0x7fffff000700780c */ /* 0x000fe20003f06270 */
[----:B------:R-:W-:-:S12]  /*2810*/  IMAD.MOV.U32 R2, RZ, RZ, R7 ;  /* 0x000000ffff027224 */ /* 0x000fd800078e0007 */
[----:B------:R-:W-:-:S14]  /*2820*/  DSETP.NEU.OR P0, PT, R30, R8, !P0 ;  /* 0x000000081e00722a */ /* 0x000fdc000470d400 */
[----:B------:R-:W-:Y:S05]  /*2830*/  @P0 BRA `(.L_x_152) ;  /* 0x00000000000c0947 */ /* 0x000fea0003800000 */
.L_x_151:
[----:B------:R-:W-:Y:S02]  /*2840*/  IMAD.MOV.U32 R30, RZ, RZ, R8 ;  /* 0x000000ffff1e7224 */ /* 0x000fe400078e0008 */
[----:B------:R-:W-:Y:S02]  /*2850*/  IMAD.MOV.U32 R31, RZ, RZ, R9 ;  /* 0x000000ffff1f7224 */ /* 0x000fe400078e0009 */
[----:B------:R-:W-:-:S07]  /*2860*/  IMAD.MOV.U32 R2, RZ, RZ, R3 ;  /* 0x000000ffff027224 */ /* 0x000fce00078e0003 */
.L_x_152:
[----:B------:R-:W-:Y:S05]  /*2870*/  BSYNC.RECONVERGENT B1 ;  /* 0x0000000000017941 */ /* 0x000fea0003800200 */
.L_x_150:
[----:B------:R-:W-:Y:S01]  /*2880*/  ISETP.GE.AND P0, PT, R15, R2, PT ;  /* 0x000000020f00720c */ /* 0x000fe20003f06270 */
[----:B------:R-:W-:Y:S01]  /*2890*/  UISETP.GE.U32.AND UP0, UPT, UR4, 0x800, UPT ;  /* 0x000008000400788c */ /* 0x000fe2000bf06070 */
[----:B------:R-:W-:-:S11]  /*28a0*/  IMAD.MOV.U32 R8, RZ, RZ, 0x400 ;  /* 0x00000400ff087424 */ /* 0x000fd600078e00ff */
[----:B-----5:R-:W-:-:S06]  /*28b0*/  DSETP.NEU.OR P0, PT, R30, R10, P0 ;  /* 0x0000000a1e00722a */ /* 0x020fcc000070d400 */
[----:B------:R-:W-:-:S14]  /*28c0*/  DSETP.GEU.AND P1, PT, R10, R30, P0 ;  /* 0x0000001e0a00722a */ /* 0x000fdc000072e000 */
[----:B------:R-:W-:Y:S02]  /*28d0*/  @!P1 IMAD.MOV.U32 R2, RZ, RZ, R15 ;  /* 0x000000ffff029224 */ /* 0x000fe400078e000f */
[----:B------:R-:W-:Y:S02]  /*28e0*/  @!P1 IMAD.MOV.U32 R30, RZ, RZ, R10 ;  /* 0x000000ffff1e9224 */ /* 0x000fe400078e000a */
[----:B------:R-:W-:Y:S01]  /*28f0*/  @!P1 IMAD.MOV.U32 R31, RZ, RZ, R11 ;  /* 0x000000ffff1f9224 */ /* 0x000fe200078e000b */
[----:B------:R-:W-:-:S13]  /*2900*/  ISETP.GE.AND P0, PT, R17, R2, PT ;  /* 0x000000021100720c */ /* 0x000fda0003f06270 */
[----:B------:R-:W-:-:S06]  /*2910*/  DSETP.NEU.OR P0, PT, R30, R12, P0 ;  /* 0x0000000c1e00722a */ /* 0x000fcc000070d400 */
[----:B------:R-:W-:-:S14]  /*2920*/  DSETP.GEU.AND P0, PT, R12, R30, P0 ;  /* 0x0000001e0c00722a */ /* 0x000fdc000070e000 */
[----:B------:R-:W-:Y:S02]  /*2930*/  @!P0 IMAD.MOV.U32 R30, RZ, RZ, R12 ;  /* 0x000000ffff1e8224 */ /* 0x000fe400078e000c */
[----:B------:R-:W-:Y:S02]  /*2940*/  @!P0 IMAD.MOV.U32 R31, RZ, RZ, R13 ;  /* 0x000000ffff1f8224 */ /* 0x000fe400078e000d */
[----:B------:R-:W-:Y:S01]  /*2950*/  @!P0 IMAD.MOV.U32 R2, RZ, RZ, R17 ;  /* 0x000000ffff028224 */ /* 0x000fe200078e0011 */
[----:B------:R-:W-:Y:S06]  /*2960*/  BRA.U !UP0, `(.L_x_153) ;  /* 0x0000000108ac7547 */ /* 0x000fec000b800000 */
[----:B------:R-:W-:Y:S01]  /*2970*/  IMAD.MOV.U32 R8, RZ, RZ, 0x400 ;  /* 0x00000400ff087424 */ /* 0x000fe200078e00ff */
[----:B------:R-:W0:Y:S01]  /*2980*/  LDCU UR5, c[0x0][0x398] ;  /* 0x00007300ff0577ac */ /* 0x000e220008000800 */
[----:B------:R-:W-:-:S12]  /*2990*/  UIADD3 UR6, UPT, UPT, UR4, -0x400, URZ ;  /* 0xfffffc0004067890 */ /* 0x000fd8000fffe0ff */
.L_x_155:
[----:B------:R-:W-:-:S05]  /*29a0*/  IMAD.WIDE.U32 R16, R8, 0x8, R4 ;  /* 0x0000000808107825 */ /* 0x000fca00078e0004 */
[----:B------:R-:W2:Y:S04]  /*29b0*/  LDG.E.64 R18, desc[UR8][R16.64] ;  /* 0x0000000810127981 */ /* 0x000ea8000c1e1b00 */
[----:B------:R-:W3:Y:S04]  /*29c0*/  LDG.E.64 R12, desc[UR8][R16.64+0x800] ;  /* 0x00080008100c7981 */ /* 0x000ee8000c1e1b00 */
[----:B------:R-:W4:Y:S04]  /*29d0*/  LDG.E.64 R10, desc[UR8][R16.64+0x1000] ;  /* 0x00100008100a7981 */ /* 0x000f28000c1e1b00 */
[----:B------:R1:W5:Y:S01]  /*29e0*/  LDG.E.64 R14, desc[UR8][R16.64+0x1800] ;  /* 0x00180008100e7981 */ /* 0x000362000c1e1b00 */
[--C-:B------:R-:W-:Y:S01]  /*29f0*/  IMAD.IADD R9, R7, 0x1, R8.reuse ;  /* 0x0000000107097824 */ /* 0x100fe200078e0208 */
[----:B0-----:R-:W-:Y:S01]  /*2a00*/  UMOV UR4, UR5 ;  /* 0x0000000500047c82 */ /* 0x001fe20008000000 */
[----:B------:R-:W-:Y:S01]  /*2a10*/  IMAD.IADD R21, R3, 0x1, R8 ;  /* 0x0000000103157824 */ /* 0x000fe200078e0208 */
[----:B------:R-:W-:-:S02]  /*2a20*/  IADD3 R6, PT, PT, -R8, UR4, RZ ;  /* 0x0000000408067c10 */ /* 0x000fc4000fffe1ff */
[C---:B------:R-:W-:Y:S01]  /*2a30*/  ISETP.GE.AND P0, PT, R9.reuse, R2, PT ;  /* 0x000000020900720c */ /* 0x040fe20003f06270 */
[----:B-1----:R-:W-:-:S12]  /*2a40*/  VIADD R17, R9, 0x200 ;  /* 0x0000020009117836 */ /* 0x002fd80000000000 */
[----:B--2---:R-:W-:-:S06]  /*2a50*/  DSETP.NEU.OR P0, PT, R30, R18, P0 ;  /* 0x000000121e00722a */ /* 0x004fcc000070d400 */
[----:B------:R-:W-:-:S14]  /*2a60*/  DSETP.GEU.AND P1, PT, R18, R30, P0 ;  /* 0x0000001e1200722a */ /* 0x000fdc000072e000 */
[----:B------:R-:W-:Y:S02]  /*2a70*/  @!P1 IMAD.MOV.U32 R2, RZ, RZ, R9 ;  /* 0x000000ffff029224 */ /* 0x000fe400078e0009 */
        /* <DEDUP_REMOVED lines=15> */
[----:B------:R-:W-:Y:S02]  /*2b70*/  ISETP.GE.AND P0, PT, R9, R2, PT ;  /* 0x000000020900720c */ /* 0x000fe40003f06270 */
[----:B------:R-:W-:-:S11]  /*2b80*/  ISETP.GE.AND P1, PT, R6, 0x400, PT ;  /* 0x000004000600780c */ /* 0x000fd60003f26270 */
[----:B-----5:R-:W-:-:S06]  /*2b90*/  DSETP.NEU.OR P0, PT, R30, R14, P0 ;  /* 0x0000000e1e00722a */ /* 0x020fcc000070d400 */
[----:B------:R-:W-:-:S14]  /*2ba0*/  DSETP.GEU.AND P0, PT, R14, R30, P0 ;  /* 0x0000001e0e00722a */ /* 0x000fdc000070e000 */
[----:B------:R-:W-:Y:S02]  /*2bb0*/  @!P0 IMAD.MOV.U32 R30, RZ, RZ, R14 ;  /* 0x000000ffff1e8224 */ /* 0x000fe400078e000e */
[----:B------:R-:W-:Y:S02]  /*2bc0*/  @!P0 IMAD.MOV.U32 R31, RZ, RZ, R15 ;  /* 0x000000ffff1f8224 */ /* 0x000fe400078e000f */
[----:B------:R-:W-:Y:S01]  /*2bd0*/  @!P0 IMAD.MOV.U32 R2, RZ, RZ, R9 ;  /* 0x000000ffff028224 */ /* 0x000fe200078e0009 */
[----:B------:R-:W-:Y:S06]  /*2be0*/  @!P1 BRA `(.L_x_154) ;  /* 0x0000000c00609947 */ /* 0x000fec0003800000 */
[----:B------:R-:W-:-:S05]  /*2bf0*/  VIADD R8, R8, 0x400 ;  /* 0x0000040008087836 */ /* 0x000fca0000000000 */
[----:B------:R-:W-:-:S13]  /*2c00*/  ISETP.GT.AND P0, PT, R8, UR6, PT ;  /* 0x0000000608007c0c */ /* 0x000fda000bf04270 */
[----:B------:R-:W-:Y:S05]  /*2c10*/  @!P0 BRA `(.L_x_155) ;  /* 0xfffffffc00608947 */ /* 0x000fea000383ffff */
.L_x_153:
[----:B------:R-:W-:Y:S01]  /*2c20*/  IADD3 R3, PT, PT, -R8, UR4, RZ ;  /* 0x0000000408037c10 */ /* 0x000fe2000fffe1ff */
[----:B------:R-:W-:Y:S03]  /*2c30*/  BSSY.RECONVERGENT B1, `(.L_x_154) ;  /* 0x00000d3000017945 */ /* 0x000fe60003800200 */
[----:B------:R-:W-:-:S04]  /*2c40*/  ISETP.GE.AND P0, PT, R0, R3, PT ;  /* 0x000000030000720c */ /* 0x000fc80003f06270 */
[----:B------:R-:W-:-:S13]  /*2c50*/  ISETP.GE.OR P0, PT, R8, UR4, P0 ;  /* 0x0000000408007c0c */ /* 0x000fda0008706670 */
[----:B------:R-:W-:Y:S05]  /*2c60*/  @P0 BRA `(.L_x_156) ;  /* 0x0000000c003c0947 */ /* 0x000fea0003800000 */
[----:B------:R-:W-:Y:S01]  /*2c70*/  LOP3.LUT R3, RZ, R0, RZ, 0x33, !PT ;  /* 0x00000000ff037212 */ /* 0x000fe200078e33ff */
[----:B------:R-:W0:Y:S01]  /*2c80*/  LDCU UR5, c[0x0][0x388] ;  /* 0x00007100ff0577ac */ /* 0x000e220008000800 */
[----:B------:R-:W-:Y:S01]  /*2c90*/  BSSY.RECONVERGENT B2, `(.L_x_157) ;  /* 0x0000068000027945 */ /* 0x000fe20003800200 */
[----:B------:R-:W-:Y:S01]  /*2ca0*/  IMAD.MOV.U32 R26, RZ, RZ, R0 ;  /* 0x000000ffff1a7224 */ /* 0x000fe200078e0000 */
[----:B------:R-:W-:-:S04]  /*2cb0*/  IADD3 R3, PT, PT, -R8, UR4, R3 ;  /* 0x0000000408037c10 */ /* 0x000fc8000fffe103 */
[C---:B------:R-:W-:Y:S02]  /*2cc0*/  ISETP.GE.U32.AND P0, PT, R3.reuse, 0x700, PT ;  /* 0x000007000300780c */ /* 0x040fe40003f06070 */
[----:B------:R-:W-:-:S04]  /*2cd0*/  LEA.HI R4, R3, 0x1, RZ, 0x18 ;  /* 0x0000000103047811 */ /* 0x000fc800078fc0ff */
[----:B------:R-:W-:Y:S01]  /*2ce0*/  LOP3.LUT R24, R4, 0x7, RZ, 0xc0, !PT ;  /* 0x0000000704187812 */ /* 0x000fe200078ec0ff */
[----:B0-----:R-:W-:-:S06]  /*2cf0*/  VIADD R5, R8, UR5 ;  /* 0x0000000508057c36 */ /* 0x001fcc0008000000 */
[----:B------:R-:W-:Y:S05]  /*2d00*/  @!P0 BRA `(.L_x_158) ;  /* 0x0000000400808947 */ /* 0x000fea0003800000 */
[----:B------:R-:W0:Y:S01]  /*2d10*/  LDC.64 R10, c[0x0][0x380] ;  /* 0x0000e000ff0a7b82 */ /* 0x000e220000000a00 */
[----:B------:R-:W-:Y:S01]  /*2d20*/  LOP3.LUT R27, R4, 0x1fffff8, RZ, 0xc0, !PT ;  /* 0x01fffff8041b7812 */ /* 0x000fe200078ec0ff */
[----:B------:R-:W-:Y:S01]  /*2d30*/  BSSY.RECONVERGENT B3, `(.L_x_159) ;  /* 0x000005c000037945 */ /* 0x000fe20003800200 */
[----:B------:R-:W-:Y:S01]  /*2d40*/  IMAD.IADD R25, R7, 0x1, R8 ;  /* 0x0000000107197824 */ /* 0x000fe200078e0208 */
[----:B------:R-:W-:Y:S02]  /*2d50*/  LOP3.LUT R26, R0, 0x400, RZ, 0xfc, !PT ;  /* 0x00000400001a7812 */ /* 0x000fe400078efcff */
[----:B------:R-:W-:Y:S01]  /*2d60*/  IMAD.MOV R27, RZ, RZ, -R27 ;  /* 0x000000ffff1b7224 */ /* 0x000fe200078e0a1b */
[----:B0-----:R-:W-:-:S05]  /*2d70*/  IADD3 R6, P0, PT, R10, 0x2000, RZ ;  /* 0x000020000a067810 */ /* 0x001fca0007f1e0ff */
[----:B------:R-:W-:-:S08]  /*2d80*/  IMAD.X R7, RZ, RZ, R11, P0 ;  /* 0x000000ffff077224 */ /* 0x000fd000000e060b */
.L_x_160:
[----:B------:R-:W-:-:S05]  /*2d90*/  IMAD.WIDE R8, R25, 0x8, R6 ;  /* 0x0000000819087825 */ /* 0x000fca00078e0206 */
[----:B------:R-:W2:Y:S04]  /*2da0*/  LDG.E.64 R10, desc[UR8][R8.64+-0x2000] ;  /* 0xffe00008080a7981 */ /* 0x000ea8000c1e1b00 */
[----:B------:R-:W3:Y:S04]  /*2db0*/  LDG.E.64 R12, desc[UR8][R8.64+-0x1800] ;  /* 0xffe80008080c7981 */ /* 0x000ee8000c1e1b00 */
[----:B------:R-:W4:Y:S04]  /*2dc0*/  LDG.E.64 R14, desc[UR8][R8.64+-0x1000] ;  /* 0xfff00008080e7981 */ /* 0x000f28000c1e1b00 */
[----:B------:R-:W5:Y:S04]  /*2dd0*/  LDG.E.64 R16, desc[UR8][R8.64+-0x800] ;  /* 0xfff8000808107981 */ /* 0x000f68000c1e1b00 */
[----:B------:R-:W5:Y:S04]  /*2de0*/  LDG.E.64 R18, desc[UR8][R8.64] ;  /* 0x0000000808127981 */ /* 0x000f68000c1e1b00 */
[----:B------:R-:W5:Y:S04]  /*2df0*/  LDG.E.64 R20, desc[UR8][R8.64+0x800] ;  /* 0x0008000808147981 */ /* 0x000f68000c1e1b00 */
[----:B------:R-:W5:Y:S01]  /*2e00*/  LDG.E.64 R22, desc[UR8][R8.64+0x1000] ;  /* 0x0010000808167981 */ /* 0x000f62000c1e1b00 */
[----:B--2---:R-:W-:-:S14]  /*2e10*/  DSETP.GEU.AND P1, PT, R10, R30, PT ;  /* 0x0000001e0a00722a */ /* 0x004fdc0003f2e000 */
        /* <DEDUP_REMOVED lines=30> */
[----:B-----5:R-:W-:-:S14]  /*3000*/  DSETP.GEU.AND P2, PT, R16, R14, PT ;  /* 0x0000000e1000722a */ /* 0x020fdc0003f4e000 */
        /* <DEDUP_REMOVED lines=47> */
.L_x_159:
[----:B------:R-:W-:-:S07]  /*3300*/  VIADD R26, R26, 0xfffffc00 ;  /* 0xfffffc001a1a7836 */ /* 0x000fce0000000000 */
.L_x_158:
[----:B------:R-:W-:Y:S05]  /*3310*/  BSYNC.RECONVERGENT B2 ;  /* 0x0000000000027941 */ /* 0x000fea0003800200 */
.L_x_157:
        /* <DEDUP_REMOVED lines=27> */
[----:B------:R-:W-:Y:S01]  /*34d0*/  @P3 FSEL R2, R8, R10, P0 ;  /* 0x0000000a08023208 */ /* 0x000fe20000000000 */
[----:B------:R-:W-:Y:S01]  /*34e0*/  VIADD R10, R17, 0x200 ;  /* 0x00000200110a7836 */ /* 0x000fe20000000000 */
        /* <DEDUP_REMOVED lines=21> */
.L_x_162:
[----:B------:R-:W-:Y:S05]  /*3640*/  BSYNC.RECONVERGENT B2 ;  /* 0x0000000000027941 */ /* 0x000fea0003800200 */
.L_x_161:
        /* <DEDUP_REMOVED lines=35> */
.L_x_164:
[----:B------:R-:W-:Y:S05]  /*3880*/  BSYNC.RECONVERGENT B2 ;  /* 0x0000000000027941 */ /* 0x000fea0003800200 */
.L_x_163:
        /* <DEDUP_REMOVED lines=13> */
.L_x_156:
[----:B------:R-:W-:Y:S05]  /*3960*/  BSYNC.RECONVERGENT B1 ;  /* 0x0000000000017941 */ /* 0x000fea0003800200 */
.L_x_154:
        /* <DEDUP_REMOVED lines=19> */
[----:B------:R-:W-:Y:S02]  /*3aa0*/  @!P3 SEL R8, R3, R2, P0 ;  /* 0x000000020308b207 */ /* 0x000fe40000000000 */
[----:B------:R-:W-:Y:S02]  /*3ab0*/  @!P3 FSEL R2, R6, R30, P0 ;  /* 0x0000001e0602b208 */ /* 0x000fe40000000000 */
[----:B------:R-:W-:-:S03]  /*3ac0*/  @!P3 FSEL R31, R7, R31, P0 ;  /* 0x0000001f071fb208 */ /* 0x000fc60000000000 */
[----:B------:R-:W-:Y:S02]  /*3ad0*/  @!P3 IMAD.MOV.U32 R4, RZ, RZ, R2 ;  /* 0x000000ffff04b224 */ /* 0x000fe400078e0002 */
[----:B------:R-:W-:-:S07]  /*3ae0*/  @!P3 IMAD.MOV.U32 R5, RZ, RZ, R31 ;  /* 0x000000ffff05b224 */ /* 0x000fce00078e001f */
.L_x_166:
[----:B------:R-:W-:Y:S05]  /*3af0*/  BSYNC.RECONVERGENT B1 ;  /* 0x0000000000017941 */ /* 0x000fea0003800200 */
.L_x_165:
        /* <DEDUP_REMOVED lines=19> */
.L_x_168:
[----:B------:R-:W-:Y:S05]  /*3c30*/  BSYNC.RECONVERGENT B1 ;  /* 0x0000000000017941 */ /* 0x000fea0003800200 */
.L_x_167:
[----:B------:R4:W2:Y:S01]  /*3c40*/  SHFL.DOWN PT, R13, R10, 0x4, 0x1f ;  /* 0x08801f000a0d7f89 */ /* 0x0008a200000e0000 */
[----:B------:R-:W-:Y:S01]  /*3c50*/  BSSY.RECONVERGENT B1, `(.L_x_169) ;  /* 0x0000012000017945 */ /* 0x000fe20003800200 */
[----:B---3--:R-:W-:Y:S02]  /*3c60*/  IMAD.MOV.U32 R7, RZ, RZ, R10 ;  /* 0x000000ffff077224 */ /* 0x008fe400078e000a */
[----:B0-----:R4:W0:Y:S01]  /*3c70*/  SHFL.DOWN PT, R4, R2, 0x4, 0x1f ;  /* 0x08801f0002047f89 */ /* 0x00182200000e0000 */
[----:B------:R-:W-:Y:S02]  /*3c80*/  IMAD.MOV.U32 R8, RZ, RZ, R2 ;  /* 0x000000ffff087224 */ /* 0x000fe400078e0002 */
[----:B-1----:R-:W-:Y:S01]  /*3c90*/  IMAD.MOV.U32 R9, RZ, RZ, R3 ;  /* 0x000000ffff097224 */ /* 0x002fe200078e0003 */
[----:B------:R4:W1:Y:S01]  /*3ca0*/  SHFL.DOWN PT, R5, R3, 0x4, 0x1f ;  /* 0x08801f0003057f89 */ /* 0x00086200000e0000 */
[----:B------:R-:W-:Y:S05]  /*3cb0*/  @P2 BRA `(.L_x_170) ;  /* 0x00000000002c2947 */ /* 0x000fea0003800000 */
[----:B01----:R-:W-:Y:S01]  /*3cc0*/  DSETP.GT.AND P2, PT, R2, R4, PT ;  /* 0x000000040200722a */ /* 0x003fe20003f44000 */
[----:B--2---:R-:W-:Y:S02]  /*3cd0*/  IMAD.MOV.U32 R7, RZ, RZ, R13 ;  /* 0x000000ffff077224 */ /* 0x004fe400078e000d */
[----:B------:R-:W-:Y:S02]  /*3ce0*/  IMAD.MOV.U32 R8, RZ, RZ, R4 ;  /* 0x000000ffff087224 */ /* 0x000fe400078e0004 */
[----:B------:R-:W-:-:S09]  /*3cf0*/  IMAD.MOV.U32 R9, RZ, RZ, R5 ;  /* 0x000000ffff097224 */ /* 0x000fd200078e0005 */
[----:B------:R-:W-:-:S13]  /*3d00*/  @!P2 ISETP.GE.AND P0, PT, R13, R10, PT ;  /* 0x0000000a0d00a20c */ /* 0x000fda0003f06270 */
[----:B------:R-:W-:-:S06]  /*3d10*/  @!P2 DSETP.EQ.AND P0, PT, R2, R4, !P0 ;  /* 0x000000040200a22a */ /* 0x000fcc0004702000 */
[----:B----4-:R-:W-:Y:S02]  /*3d20*/  @!P2 FSEL R2, R4, R2, P0 ;  /* 0x000000020402a208 */ /* 0x010fe40000000000 */
[----:B------:R-:W-:Y:S02]  /*3d30*/  @!P2 FSEL R3, R5, R3, P0 ;  /* 0x000000030503a208 */ /* 0x000fe40000000000 */
[----:B------:R-:W-:Y:S01]  /*3d40*/  @!P2 SEL R7, R13, R10, P0 ;  /* 0x0000000a0d07a207 */ /* 0x000fe20000000000 */
[----:B------:R-:W-:Y:S02]  /*3d50*/  @!P2 IMAD.MOV.U32 R8, RZ, RZ, R2 ;  /* 0x000000ffff08a224 */ /* 0x000fe400078e0002 */
[----:B------:R-:W-:-:S07]  /*3d60*/  @!P2 IMAD.MOV.U32 R9, RZ, RZ, R3 ;  /* 0x000000ffff09a224 */ /* 0x000fce00078e0003 */
.L_x_170:
[----:B------:R-:W-:Y:S05]  /*3d70*/  BSYNC.RECONVERGENT B1 ;  /* 0x0000000000017941 */ /* 0x000fea0003800200 */
.L_x_169:
[----:B----4-:R3:W4:Y:S01]  /*3d80*/  SHFL.DOWN PT, R10, R7, 0x8, 0x1f ;  /* 0x09001f00070a7f89 */ /* 0x01072200000e0000 */
[----:B------:R-:W-:Y:S01]  /*3d90*/  BSSY.RECONVERGENT B1, `(.L_x_171) ;  /* 0x0000012000017945 */ /* 0x000fe20003800200 */
[----:B--2---:R-:W-:Y:S02]  /*3da0*/  IMAD.MOV.U32 R6, RZ, RZ, R7 ;  /* 0x000000ffff067224 */ /* 0x004fe400078e0007 */
[----:B------:R3:W2:Y:S01]  /*3db0*/  SHFL.DOWN PT, R2, R8, 0x8, 0x1f ;  /* 0x09001f0008027f89 */ /* 0x0006a200000e0000 */
[----:B0-----:R-:W-:Y:S02]  /*3dc0*/  IMAD.MOV.U32 R4, RZ, RZ, R8 ;  /* 0x000000ffff047224 */ /* 0x001fe400078e0008 */
[----:B-1----:R-:W-:Y:S01]  /*3dd0*/  IMAD.MOV.U32 R5, RZ, RZ, R9 ;  /* 0x000000ffff057224 */ /* 0x002fe200078e0009 */
[----:B------:R3:W0:Y:S01]  /*3de0*/  SHFL.DOWN PT, R3, R9, 0x8, 0x1f ;  /* 0x09001f0009037f89 */ /* 0x00062200000e0000 */
        /* <DEDUP_REMOVED lines=12> */
.L_x_172:
[----:B------:R-:W-:Y:S05]  /*3eb0*/  BSYNC.RECONVERGENT B1 ;  /* 0x0000000000017941 */ /* 0x000fea0003800200 */
.L_x_171:
[----:B------:R-:W-:Y:S01]  /*3ec0*/  ISETP.GT.AND P0, PT, R11, 0xf, PT ;  /* 0x0000000f0b00780c */ /* 0x000fe20003f04270 */
[----:B--2---:R1:W2:Y:S01]  /*3ed0*/  SHFL.DOWN PT, R2, R4, 0x10, 0x1f ;  /* 0x0a001f0004027f89 */ /* 0x0042a200000e0000 */
[----:B------:R-:W-:Y:S03]  /*3ee0*/  BSSY.RECONVERGENT B1, `(.L_x_173) ;  /* 0x0000018000017945 */ /* 0x000fe60003800200 */
[----:B0-----:R1:W0:Y:S04]  /*3ef0*/  SHFL.DOWN PT, R3, R5, 0x10, 0x1f ;  /* 0x0a001f0005037f89 */ /* 0x00122800000e0000 */
[----:B---3--:R1:W3:Y:S04]  /*3f00*/  SHFL.DOWN PT, R7, R6, 0x10, 0x1f ;  /* 0x0a001f0006077f89 */ /* 0x0082e800000e0000 */
[----:B------:R-:W-:Y:S05]  /*3f10*/  @P0 BRA `(.L_x_174) ;  /* 0x0000000000500947 */ /* 0x000fea0003800000 */
[----:B------:R-:W-:Y:S01]  /*3f20*/  ISETP.NE.AND P2, PT, R11, RZ, PT ;  /* 0x000000ff0b00720c */ /* 0x000fe20003f45270 */
[----:B0-2---:R-:W-:-:S12]  /*3f30*/  DSETP.GT.AND P1, PT, R4, R2, PT ;  /* 0x000000020400722a */ /* 0x005fd80003f24000 */
[----:B----4-:R-:W0:Y:S01]  /*3f40*/  @!P2 S2R R10, SR_CgaCtaId ;  /* 0x00000000000aa919 */ /* 0x010e220000008800 */
[----:B------:R-:W-:Y:S02]  /*3f50*/  @!P2 MOV R9, 0x400 ;  /* 0x000004000009a802 */ /* 0x000fe40000000f00 */
[----:B---3--:R-:W-:Y:S02]  /*3f60*/  @!P1 ISETP.GE.AND P0, PT, R7, R6, PT ;  /* 0x000000060700920c */ /* 0x008fe40003f06270 */
[----:B------:R-:W-:-:S04]  /*3f70*/  @!P2 SHF.R.U32.HI R8, RZ, 0x1, R0 ;  /* 0x00000001ff08a819 */ /* 0x000fc80000011600 */
[----:B------:R-:W-:-:S07]  /*3f80*/  @!P2 LOP3.LUT R8, R8, 0x1f0, RZ, 0xc0, !PT ;  /* 0x000001f00808a812 */ /* 0x000fce00078ec0ff */
[----:B------:R-:W-:-:S06]  /*3f90*/  @!P1 DSETP.EQ.AND P0, PT, R4, R2, !P0 ;  /* 0x000000020400922a */ /* 0x000fcc0004702000 */
[----:B-1----:R-:W-:Y:S02]  /*3fa0*/  @!P1 FSEL R4, R2, R4, P0 ;  /* 0x0000000402049208 */ /* 0x002fe40000000000 */
        /* <DEDUP_REMOVED lines=11> */
.L_x_174:
[----:B------:R-:W-:Y:S05]  /*4060*/  BSYNC.RECONVERGENT B1 ;  /* 0x0000000000017941 */ /* 0x000fea0003800200 */
.L_x_173:
[----:B------:R-:W-:Y:S01]  /*4070*/  BAR.SYNC.DEFER_BLOCKING 0x0 ;  /* 0x0000000000007b1d */ /* 0x000fe20000010000 */
[----:B------:R-:W-:-:S13]  /*4080*/  ISETP.NE.AND P0, PT, R0, RZ, PT ;  /* 0x000000ff0000720c */ /* 0x000fda0003f05270 */
[----:B------:R-:W-:Y:S05]  /*4090*/  @P0 BRA `(.L_x_139) ;  /* 0x0000000000f40947 */ /* 0x000fea0003800000 */
[----:B------:R-:W5:Y:S01]  /*40a0*/  S2UR UR5, SR_CgaCtaId ;  /* 0x00000000000579c3 */ /* 0x000f620000008800 */
[----:B------:R-:W-:Y:S02]  /*40b0*/  UMOV UR4, 0x400 ;  /* 0x0000040000047882 */ /* 0x000fe40000000000 */
[----:B-----5:R-:W-:-:S09]  /*40c0*/  ULEA UR4, UR5, UR4, 0x18 ;  /* 0x0000000405047291 */ /* 0x020fd2000f8ec0ff */
[----:B0-----:R-:W0:Y:S04]  /*40d0*/  LDS.64 R8, [UR4+0x20] ;  /* 0x00002004ff087984 */ /* 0x001e280008000a00 */
[----:B------:R-:W5:Y:S04]  /*40e0*/  LDS R3, [UR4+0x18] ;  /* 0x00001804ff037984 */ /* 0x000f680008000800 */
[----:B------:R-:W2:Y:S04]  /*40f0*/  LDS R0, [UR4+0x28] ;  /* 0x00002804ff007984 */ /* 0x000ea80008000800 */
[----:B----4-:R-:W4:Y:S04]  /*4100*/  LDS.64 R10, [UR4+0x30] ;  /* 0x00003004ff0a7984 */ /* 0x010f280008000a00 */
[----:B------:R-:W4:Y:S04]  /*4110*/  LDS R13, [UR4+0x38] ;  /* 0x00003804ff0d7984 */ /* 0x000f280008000800 */
[----:B------:R-:W-:Y:S01]  /*4120*/  LDS R15, [UR4+0x48] ;  /* 0x00004804ff0f7984 */ /* 0x000fe20008000800 */
[----:B0-----:R-:W-:-:S14]  /*4130*/  DSETP.GEU.AND P2, PT, R8, R4, PT ;  /* 0x000000040800722a */ /* 0x001fdc0003f4e000 */
[----:B-----5:R-:W-:-:S13]  /*4140*/  @P2 ISETP.GE.AND P0, PT, R3, R6, PT ;  /* 0x000000060300220c */ /* 0x020fda0003f06270 */
[----:B------:R-:W-:-:S06]  /*4150*/  @P2 DSETP.EQ.AND P0, PT, R4, R8, !P0 ;  /* 0x000000080400222a */ /* 0x000fcc0004702000 */
[----:B------:R-:W-:Y:S02]  /*4160*/  @P2 SEL R3, R3, R6, P0 ;  /* 0x0000000603032207 */ /* 0x000fe40000000000 */
[----:B-1-3--:R-:W0:Y:S01]  /*4170*/  LDS.64 R6, [UR4+0x40] ;  /* 0x00004004ff067984 */ /* 0x00ae220008000a00 */
[----:B--2---:R-:W-:Y:S02]  /*4180*/  @P2 FSEL R2, R8, R4, P0 ;  /* 0x0000000408022208 */ /* 0x004fe40000000000 */
[----:B------:R-:W-:Y:S02]  /*4190*/  ISETP.GE.AND P1, PT, R0, R3, PT ;  /* 0x000000030000720c */ /* 0x000fe40003f26270 */
[----:B------:R-:W-:Y:S01]  /*41a0*/  @P2 FSEL R5, R9, R5, P0 ;  /* 0x0000000509052208 */ /* 0x000fe20000000000 */
[----:B------:R-:W-:-:S04]  /*41b0*/  @P2 IMAD.MOV.U32 R8, RZ, RZ, R2 ;  /* 0x000000ffff082224 */ /* 0x000fc800078e0002 */
[----:B------:R-:W-:Y:S02]  /*41c0*/  @P2 IMAD.MOV.U32 R9, RZ, RZ, R5 ;  /* 0x000000ffff092224 */ /* 0x000fe400078e0005 */
[----:B------:R-:W-:Y:S04]  /*41d0*/  LDS.64 R4, [UR4+0x60] ;  /* 0x00006004ff047984 */ /* 0x000fe80008000a00 */
[----:B----4-:R-:W-:-:S06]  /*41e0*/  DSETP.EQ.AND P0, PT, R8, R10, !P1 ;  /* 0x0000000a0800722a */ /* 0x010fcc0004f02000 */
[----:B------:R-:W-:-:S06]  /*41f0*/  DSETP.LT.OR P0, PT, R10, R8, P0 ;  /* 0x000000080a00722a */ /* 0x000fcc0000701400 */
[----:B------:R-:W-:Y:S02]  /*4200*/  SEL R0, R0, R3, P0 ;  /* 0x0000000300007207 */ /* 0x000fe40000000000 */
[----:B------:R-:W1:Y:S01]  /*4210*/  LDS.64 R2, [UR4+0x50] ;  /* 0x00005004ff027984 */ /* 0x000e620008000a00 */
[----:B------:R-:W-:Y:S02]  /*4220*/  FSEL R8, R10, R8, P0 ;  /* 0x000000080a087208 */ /* 0x000fe40000000000 */
[----:B------:R-:W-:Y:S02]  /*4230*/  ISETP.GE.AND P1, PT, R13, R0, PT ;  /* 0x000000000d00720c */ /* 0x000fe40003f26270 */
        /* <DEDUP_REMOVED lines=34> */
[----:B------:R-:W-:-:S07]  /*4460*/  SEL R6, R15, R0, P0 ;  /* 0x000000000f067207 */ /* 0x000fce0000000000 */
.L_x_139:
[----:B------:R-:W-:Y:S05]  /*4470*/  BSYNC.RECONVERGENT B0 ;  /* 0x0000000000007941 */ /* 0x000fea0003800200 */
.L_x_114:
[----:B0-2-4-:R-:W0:Y:S02]  /*4480*/  S2R R0, SR_TID.X ;  /* 0x0000000000007919 */ /* 0x015e240000002100 */
[----:B0-----:R-:W-:-:S13]  /*4490*/  ISETP.NE.AND P0, PT, R0, RZ, PT ;  /* 0x000000ff0000720c */ /* 0x001fda0003f05270 */
[----:B------:R-:W-:Y:S05]  /*44a0*/  @P0 EXIT ;  /* 0x000000000000094d */ /* 0x000fea0003800000 */
[----:B------:R-:W0:Y:S02]  /*44b0*/  LDC.64 R2, c[0x0][0x390] ;  /* 0x0000e400ff027b82 */ /* 0x000e240000000a00 */
[----:B0-----:R-:W-:Y:S04]  /*44c0*/  STG.E.64 desc[UR8][R2.64+0x8], R4 ;  /* 0x0000080402007986 */ /* 0x001fe8000c101b08 */
[----:B------:R-:W-:Y:S01]  /*44d0*/  STG.E desc[UR8][R2.64], R6 ;  /* 0x0000000602007986 */ /* 0x000fe2000c101908 */
[----:B------:R-:W-:Y:S05]  /*44e0*/  EXIT ;  /* 0x000000000000794d */ /* 0x000fea0003800000 */
.L_x_175:
        /* <DEDUP_REMOVED lines=9> */
.L_x_964:


//--------------------- .text._ZN3cub18CUB_300001_SM_10006detail11EmptyKernelIvEEvv --------------------------
	.section	.text._ZN3cub18CUB_300001_SM_10006detail11EmptyKernelIvEEvv,"ax",@progbits
	.align	128
        .global         _ZN3cub18CUB_300001_SM_10006detail11EmptyKernelIvEEvv
        .type           _ZN3cub18CUB_300001_SM_10006detail11EmptyKernelIvEEvv,@function
        .size           _ZN3cub18CUB_300001_SM_10006detail11EmptyKernelIvEEvv,(.L_x_965 - _ZN3cub18CUB_300001_SM_10006detail11EmptyKernelIvEEvv)
        .other          _ZN3cub18CUB_300001_SM_10006detail11EmptyKernelIvEEvv,@"STO_CUDA_ENTRY STV_DEFAULT"
_ZN3cub18CUB_300001_SM_10006detail11EmptyKernelIvEEvv:
.text._ZN3cub18CUB_300001_SM_10006detail11EmptyKernelIvEEvv:
[----:B------:R-:W-:Y:S01]  /*0000*/  LDC R1, c[0x0][0x37c] ;  /* 0x0000df00ff017b82 */ /* 0x000fe20000000800 */
[----:B------:R-:W-:Y:S05]  /*0010*/  EXIT ;  /* 0x000000000000794d */ /* 0x000fea0003800000 */
.L_x_176:
        /* <DEDUP_REMOVED lines=14> */
.L_x_965:


//--------------------- .text._Z14optimizeKernelIN4util10HimmelblauILi2EEELi2ELj128EEvddPdPiS3_S3_ii --------------------------
	.section	.text._Z14optimizeKernelIN4util10HimmelblauILi2EEELi2ELj128EEvddPdPiS3_S3_ii,"ax",@progbits
	.align	128
        .global         _Z14optimizeKernelIN4util10HimmelblauILi2EEELi2ELj128EEvddPdPiS3_S3_ii
        .type           _Z14optimizeKernelIN4util10HimmelblauILi2EEELi2ELj128EEvddPdPiS3_S3_ii,@function
        .size           _Z14optimizeKernelIN4util10HimmelblauILi2EEELi2ELj128EEvddPdPiS3_S3_ii,(.L_x_944 - _Z14optimizeKernelIN4util10HimmelblauILi2EEELi2ELj128EEvddPdPiS3_S3_ii)
        .other          _Z14optimizeKernelIN4util10HimmelblauILi2EEELi2ELj128EEvddPdPiS3_S3_ii,@"STO_CUDA_ENTRY STV_DEFAULT"
_Z14optimizeKernelIN4util10HimmelblauILi2EEELi2ELj128EEvddPdPiS3_S3_ii:
.text._Z14optimizeKernelIN4util10HimmelblauILi2EEELi2ELj128EEvddPdPiS3_S3_ii:
[----:B------:R-:W0:Y:S01]  /*0000*/  LDC R1, c[0x0][0x37c] ;  /* 0x0000df00ff017b82 */ /* 0x000e220000000800 */
[----:B------:R-:W1:Y:S01]  /*0010*/  S2R R3, SR_TID.X ;  /* 0x0000000000037919 */ /* 0x000e620000002100 */
[----:B------:R-:W2:Y:S06]  /*0020*/  LDCU UR5, c[0x0][0x2fc] ;  /* 0x00005f80ff0577ac */ /* 0x000eac0008000800 */
[----:B------:R-:W1:Y:S01]  /*0030*/  S2UR UR6, SR_CTAID.X ;  /* 0x00000000000679c3 */ /* 0x000e620000002500 */
[----:B0-----:R-:W-:Y:S01]  /*0040*/  VIADD R1, R1, 0xffffffb0 ;  /* 0xffffffb001017836 */ /* 0x001fe20000000000 */
[----:B------:R-:W0:Y:S01]  /*0050*/  LDCU UR7, c[0x0][0x3b0] ;  /* 0x00007600ff0777ac */ /* 0x000e220008000800 */
[----:B------:R-:W3:Y:S05]  /*0060*/  LDCU UR4, c[0x0][0x2f8] ;  /* 0x00005f00ff0477ac */ /* 0x000eea0008000800 */
[----:B------:R-:W1:Y:S01]  /*0070*/  LDC R44, c[0x0][0x360] ;  /* 0x0000d800ff2c7b82 */ /* 0x000e620000000800 */
[----:B---3--:R-:W-:-:S05]  /*0080*/  IADD3 R2, P1, PT, R1, UR4, RZ ;  /* 0x0000000401027c10 */ /* 0x008fca000ff3e0ff */
[----:B--2---:R-:W-:Y:S02]  /*0090*/  IMAD.X R40, RZ, RZ, UR5, P1 ;  /* 0x00000005ff287e24 */ /* 0x004fe400088e06ff */
[----:B-1----:R-:W-:-:S05]  /*00a0*/  IMAD R44, R44, UR6, R3 ;  /* 0x000000062c2c7c24 */ /* 0x002fca000f8e0203 */
[----:B0-----:R-:W-:-:S13]  /*00b0*/  ISETP.GE.AND P0, PT, R44, UR7, PT ;  /* 0x000000072c007c0c */ /* 0x001fda000bf06270 */
[----:B------:R-:W-:Y:S05]  /*00c0*/  @P0 EXIT ;  /* 0x000000000000094d */ /* 0x000fea0003800000 */
[----:B------:R-:W0:Y:S01]  /*00d0*/  LDC.64 R4, c[0x0][0x380] ;  /* 0x0000e000ff047b82 */ /* 0x000e220000000a00 */
[----:B------:R-:W-:Y:S01]  /*00e0*/  IADD3 R6, P0, PT, R2, 0x40, RZ ;  /* 0x0000004002067810 */ /* 0x000fe20007f1e0ff */
[----:B------:R-:W-:Y:S01]  /*00f0*/  IMAD.SHL.U32 R45, R44, 0x2, RZ ;  /* 0x000000022c2d7824 */ /* 0x000fe200078e00ff */
[----:B------:R-:W-:Y:S01]  /*0100*/  SHF.R.S32.HI R47, RZ, 0x1f, R44 ;  /* 0x0000001fff2f7819 */ /* 0x000fe2000001142c */
[----:B------:R-:W-:Y:S01]  /*0110*/  IMAD.MOV.U32 R0, RZ, RZ, RZ ;  /* 0x000000ffff007224 */ /* 0x000fe200078e00ff */
[----:B------:R-:W1:Y:S01]  /*0120*/  LDCU.64 UR36, c[0x0][0x358] ;  /* 0x00006b00ff2477ac */ /* 0x000e620008000a00 */
[----:B------:R-:W-:Y:S02]  /*0130*/  IMAD.X R7, RZ, RZ, R40, P0 ;  /* 0x000000ffff077224 */ /* 0x000fe400000e0628 */
[----:B------:R-:W0:Y:S01]  /*0140*/  LDC.64 R12, c[0x0][0x388] ;  /* 0x0000e200ff0c7b82 */ /* 0x000e220000000a00 */
[----:B------:R-:W-:Y:S01]  /*0150*/  VIADD R3, R1, 0x30 ;  /* 0x0000003001037836 */ /* 0x000fe20000000000 */
[----:B------:R-:W-:Y:S01]  /*0160*/  UPLOP3.LUT UP0, UPT, UPT, UPT, UPT, 0x80, 0x8 ;  /* 0x000000000008789c */ /* 0x000fe20003f0f070 */
[----:B------:R-:W-:Y:S01]  /*0170*/  VIADD R17, R45, 0x17b ;  /* 0x0000017b2d117836 */ /* 0x000fe20000000000 */
[----:B01----:R-:W-:-:S11]  /*0180*/  DADD R12, R12, -R4 ;  /* 0x000000000c0c7229 */ /* 0x003fd60000000804 */
.L_x_188:
[----:B0-----:R-:W-:Y:S01]  /*0190*/  IMAD.IADD R4, R17, 0x1, R0 ;  /* 0x0000000111047824 */ /* 0x001fe200078e0200 */
[----:B------:R-:W-:Y:S01]  /*01a0*/  ISETP.NE.AND P0, PT, R44, RZ, PT ;  /* 0x000000ff2c00720c */ /* 0x000fe20003f05270 */
[----:B------:R-:W-:Y:S01]  /*01b0*/  IMAD.MOV.U32 R11, RZ, RZ, -0x75bd8fc ;  /* 0xf8a42704ff0b7424 */ /* 0x000fe200078e00ff */
[----:B------:R-:W-:Y:S01]  /*01c0*/  UPLOP3.LUT UP1, UPT, UPT, UPT, UP0, 0x80, 0x8 ;  /* 0x000000000008789c */ /* 0x000fe20003f2f000 */
[----:B------:R-:W-:Y:S01]  /*01d0*/  BSSY.RECONVERGENT B0, `(.L_x_177) ;  /* 0x000025b000007945 */ /* 0x000fe20003800200 */
[----:B------:R-:W-:-:S05]  /*01e0*/  LOP3.LUT R4, R4, 0xaad26b49, RZ, 0x3c, !PT ;  /* 0xaad26b4904047812 */ /* 0x000fca00078e3cff */
[----:B------:R-:W-:Y:S02]  /*01f0*/  IMAD R16, R4, 0x4182bed5, RZ ;  /* 0x4182bed504107824 */ /* 0x000fe400078e02ff */
[----:B------:R-:W-:Y:S02]  /*0200*/  IMAD.MOV.U32 R4, RZ, RZ, -0x23270784 ;  /* 0xdcd8f87cff047424 */ /* 0x000fe400078e00ff */
[C---:B------:R-:W-:Y:S01]  /*0210*/  VIADD R8, R16.reuse, 0xd9f6dc18 ;  /* 0xd9f6dc1810087836 */ /* 0x040fe20000000000 */
[C---:B------:R-:W-:Y:S01]  /*0220*/  LOP3.LUT R10, R16.reuse, 0x159a55e5, RZ, 0x3c, !PT ;  /* 0x159a55e5100a7812 */ /* 0x040fe200078e3cff */
[C---:B------:R-:W-:Y:S02]  /*0230*/  VIADD R9, R16.reuse, 0x75bcd15 ;  /* 0x075bcd1510097836 */ /* 0x040fe40000000000 */
[----:B------:R-:W-:-:S03]  /*0240*/  VIADD R5, R16, 0x583f19 ;  /* 0x00583f1910057836 */ /* 0x000fc60000000000 */
[----:B------:R0:W-:Y:S04]  /*0250*/  STL.128 [R1], R8 ;  /* 0x0000000801007387 */ /* 0x0001e80000100c00 */
[----:B------:R0:W-:Y:S01]  /*0260*/  STL.64 [R1+0x10], R4 ;  /* 0x0000100401007387 */ /* 0x0001e20000100a00 */
[----:B------:R-:W-:Y:S05]  /*0270*/  @!P0 BRA `(.L_x_178) ;  /* 0x0000002400408947 */ /* 0x000fea0003800000 */
[----:B0-----:R-:W-:Y:S02]  /*0280*/  IMAD.MOV.U32 R8, RZ, RZ, RZ ;  /* 0x000000ffff087224 */ /* 0x001fe400078e00ff */
[----:B------:R-:W-:Y:S02]  /*0290*/  IMAD.MOV.U32 R20, RZ, RZ, R44 ;  /* 0x000000ffff147224 */ /* 0x000fe400078e002c */
[----:B------:R-:W-:-:S07]  /*02a0*/  IMAD.MOV.U32 R21, RZ, RZ, R47 ;  /* 0x000000ffff157224 */ /* 0x000fce00078e002f */
.L_x_187:
[----:B------:R-:W-:Y:S01]  /*02b0*/  LOP3.LUT R37, R20, 0x3, RZ, 0xc0, !PT ;  /* 0x0000000314257812 */ /* 0x000fe200078ec0ff */
[----:B------:R-:W-:Y:S03]  /*02c0*/  BSSY.RECONVERGENT B1, `(.L_x_179) ;  /* 0x0000245000017945 */ /* 0x000fe60003800200 */
[----:B------:R-:W-:-:S04]  /*02d0*/  ISETP.NE.U32.AND P0, PT, R37, RZ, PT ;  /* 0x000000ff2500720c */ /* 0x000fc80003f05070 */
[----:B------:R-:W-:-:S13]  /*02e0*/  ISETP.NE.AND.EX P0, PT, RZ, RZ, PT, P0 ;  /* 0x000000ffff00720c */ /* 0x000fda0003f05300 */
[----:B012---:R-:W-:Y:S05]  /*02f0*/  @!P0 BRA `(.L_x_180) ;  /* 0x0000002400048947 */ /* 0x007fea0003800000 */
[----:B------:R-:W0:Y:S01]  /*0300*/  LDC.64 R14, c[0x4][RZ] ;  /* 0x01000000ff0e7b82 */ /* 0x000e220000000a00 */
[----:B------:R-:W-:Y:S01]  /*0310*/  IMAD.MOV.U32 R22, RZ, RZ, RZ ;  /* 0x000000ffff167224 */ /* 0x000fe200078e00ff */
[----:B------:R-:W-:Y:S02]  /*0320*/  CS2R R10, SRZ ;  /* 0x00000000000a7805 */ /* 0x000fe4000001ff00 */
[----:B------:R-:W-:Y:S01]  /*0330*/  CS2R R4, SRZ ;  /* 0x0000000000047805 */ /* 0x000fe2000001ff00 */
[----:B------:R-:W-:Y:S02]  /*0340*/  IMAD.MOV.U32 R9, RZ, RZ, RZ ;  /* 0x000000ffff097224 */ /* 0x000fe400078e00ff */
[----:B0-----:R-:W-:-:S07]  /*0350*/  IMAD.WIDE.U32 R14, R8, 0xc80, R14 ;  /* 0x00000c80080e7825 */ /* 0x001fce00078e000e */
.L_x_182:
[----:B------:R-:W-:-:S06]  /*0360*/  IMAD R23, R22, 0x4, R1 ;  /* 0x0000000416177824 */ /* 0x000fcc00078e0201 */
[----:B------:R-:W5:Y:S01]  /*0370*/  LDL R23, [R23+0x4] ;  /* 0x0000040017177983 */ /* 0x000f620000100800 */
[----:B------:R-:W-:Y:S01]  /*0380*/  IMAD.SHL.U32 R24, R22, 0x20, RZ ;  /* 0x0000002016187824 */ /* 0x000fe200078e00ff */
[----:B------:R-:W-:-:S06]  /*0390*/  UMOV UR4, URZ ;  /* 0x000000ff00047c82 */ /* 0x000fcc0008000000 */
.L_x_181:
[----:B-----5:R-:W-:Y:S01]  /*03a0*/  SHF.R.U32.HI R53, RZ, UR4, R23 ;  /* 0x00000004ff357c19 */ /* 0x020fe20008011617 */
[----:B------:R-:W-:-:S03]  /*03b0*/  VIADD R18, R24, UR4 ;  /* 0x0000000418127c36 */ /* 0x000fc60008000000 */
[----:B------:R-:W-:-:S04]  /*03c0*/  LOP3.LUT R19, R53, 0x1, RZ, 0xc0, !PT ;  /* 0x0000000135137812 */ /* 0x000fc800078ec0ff */
[----:B------:R-:W-:Y:S01]  /*03d0*/  ISETP.NE.U32.AND P0, PT, R19, 0x1, PT ;  /* 0x000000011300780c */ /* 0x000fe20003f05070 */
[----:B------:R-:W-:-:S03]  /*03e0*/  IMAD R19, R18, 0x5, RZ ;  /* 0x0000000512137824 */ /* 0x000fc600078e02ff */
[----:B------:R-:W-:Y:S01]  /*03f0*/  R2P PR, R53, 0x7e ;  /* 0x0000007e35007804 */ /* 0x000fe20000000000 */
[----:B------:R-:W-:-:S08]  /*0400*/  IMAD.WIDE.U32 R18, R19, 0x4, R14 ;  /* 0x0000000413127825 */ /* 0x000fd000078e000e */
[----:B------:R-:W2:Y:S04]  /*0410*/  @!P0 LDG.E R30, desc[UR36][R18.64+0x10] ;  /* 0x00001024121e8981 */ /* 0x000ea8000c1e1900 */
[----:B------:R-:W3:Y:S04]  /*0420*/  @!P0 LDG.E R25, desc[UR36][R18.64+0x4] ;  /* 0x0000042412198981 */ /* 0x000ee8000c1e1900 */
[----:B------:R-:W4:Y:S04]  /*0430*/  @P1 LDG.E R36, desc[UR36][R18.64+0x24] ;  /* 0x0000242412241981 */ /* 0x000f28000c1e1900 */
[----:B------:R-:W4:Y:S04]  /*0440*/  @!P0 LDG.E R28, desc[UR36][R18.64+0x8] ;  /* 0x00000824121c8981 */ /* 0x000f28000c1e1900 */
[----:B------:R-:W4:Y:S04]  /*0450*/  @!P0 LDG.E R26, desc[UR36][R18.64] ;  /* 0x00000024121a8981 */ /* 0x000f28000c1e1900 */
[----:B------:R-:W4:Y:S04]  /*0460*/  @!P0 LDG.E R27, desc[UR36][R18.64+0xc] ;  /* 0x00000c24121b8981 */ /* 0x000f28000c1e1900 */
[----:B------:R-:W4:Y:S04]  /*0470*/  @P1 LDG.E R29, desc[UR36][R18.64+0x18] ;  /* 0x00001824121d1981 */ /* 0x000f28000c1e1900 */
        /* <DEDUP_REMOVED lines=14> */
[----:B------:R-:W4:Y:S01]  /*0560*/  @P6 LDG.E R49, desc[UR36][R18.64+0x7c] ;  /* 0x00007c2412316981 */ /* 0x000f22000c1e1900 */
[----:B--2---:R-:W-:-:S03]  /*0570*/  @!P0 LOP3.LUT R5, R5, R30, RZ, 0x3c, !PT ;  /* 0x0000001e05058212 */ /* 0x004fc600078e3cff */
[----:B------:R-:W2:Y:S01]  /*0580*/  @P3 LDG.E R30, desc[UR36][R18.64+0x3c] ;  /* 0x00003c24121e3981 */ /* 0x000ea2000c1e1900 */
[----:B---3--:R-:W-:-:S03]  /*0590*/  @!P0 LOP3.LUT R10, R10, R25, RZ, 0x3c, !PT ;  /* 0x000000190a0a8212 */ /* 0x008fc600078e3cff */
[----:B------:R-:W3:Y:S01]  /*05a0*/  @P1 LDG.E R25, desc[UR36][R18.64+0x20] ;  /* 0x0000202412191981 */ /* 0x000ee2000c1e1900 */
[----:B----4-:R-:W-:-:S03]  /*05b0*/  @P1 LOP3.LUT R5, R5, R36, RZ, 0x3c, !PT ;  /* 0x0000002405051212 */ /* 0x010fc600078e3cff */
[----:B------:R-:W4:Y:S01]  /*05c0*/  @P4 LDG.E R36, desc[UR36][R18.64+0x58] ;  /* 0x0000582412244981 */ /* 0x000f22000c1e1900 */
[----:B------:R-:W-:-:S03]  /*05d0*/  @!P0 LOP3.LUT R11, R11, R28, RZ, 0x3c, !PT ;  /* 0x0000001c0b0b8212 */ /* 0x000fc600078e3cff */
[----:B------:R-:W2:Y:S01]  /*05e0*/  @P2 LDG.E R28, desc[UR36][R18.64+0x30] ;  /* 0x00003024121c2981 */ /* 0x000ea2000c1e1900 */
[----:B------:R-:W-:-:S03]  /*05f0*/  @!P0 LOP3.LUT R9, R9, R26, RZ, 0x3c, !PT ;  /* 0x0000001a09098212 */ /* 0x000fc600078e3cff */
[----:B------:R-:W4:Y:S01]  /*0600*/  @P2 LDG.E R26, desc[UR36][R18.64+0x28] ;  /* 0x00002824121a2981 */ /* 0x000f22000c1e1900 */
[----:B------:R-:W-:-:S03]  /*0610*/  @!P0 LOP3.LUT R4, R4, R27, RZ, 0x3c, !PT ;  /* 0x0000001b04048212 */ /* 0x000fc600078e3cff */
[----:B------:R-:W4:Y:S01]  /*0620*/  @P2 LDG.E R27, desc[UR36][R18.64+0x2c] ;  /* 0x00002c24121b2981 */ /* 0x000f22000c1e1900 */
[----:B------:R-:W-:-:S03]  /*0630*/  @P1 LOP3.LUT R10, R10, R29, RZ, 0x3c, !PT ;  /* 0x0000001d0a0a1212 */ /* 0x000fc600078e3cff */
[----:B------:R-:W4:Y:S01]  /*0640*/  @P2 LDG.E R29, desc[UR36][R18.64+0x34] ;  /* 0x00003424121d2981 */ /* 0x000f22000c1e1900 */
[----:B------:R-:W-:Y:S02]  /*0650*/  @P2 LOP3.LUT R5, R5, R38, RZ, 0x3c, !PT ;  /* 0x0000002605052212 */ /* 0x000fe400078e3cff */
[----:B------:R-:W-:Y:S01]  /*0660*/  @P1 LOP3.LUT R9, R9, R32, RZ, 0x3c, !PT ;  /* 0x0000002009091212 */ /* 0x000fe200078e3cff */
[----:B------:R-:W4:Y:S01]  /*0670*/  @P5 LDG.E R38, desc[UR36][R18.64+0x64] ;  /* 0x0000642412265981 */ /* 0x000f22000c1e1900 */
[----:B------:R-:W-:-:S03]  /*0680*/  LOP3.LUT P0, RZ, R53, 0x80, RZ, 0xc0, !PT ;  /* 0x0000008035ff7812 */ /* 0x000fc6000780c0ff */
[----:B------:R-:W4:Y:S01]  /*0690*/  @P3 LDG.E R32, desc[UR36][R18.64+0x44] ;  /* 0x0000442412203981 */ /* 0x000f22000c1e1900 */
[----:B------:R-:W-:Y:S02]  /*06a0*/  @P3 LOP3.LUT R5, R5, R42, RZ, 0x3c, !PT ;  /* 0x0000002a05053212 */ /* 0x000fe400078e3cff */
[----:B------:R-:W-:Y:S01]  /*06b0*/  @P1 LOP3.LUT R11, R11, R34, RZ, 0x3c, !PT ;  /* 0x000000220b0b1212 */ /* 0x000fe200078e3cff */
[----:B------:R-:W4:Y:S04]  /*06c0*/  @P5 LDG.E R42, desc[UR36][R18.64+0x6c] ;  /* 0x00006c24122a5981 */ /* 0x000f28000c1e1900 */
[----:B------:R-:W4:Y:S01]  /*06d0*/  @P4 LDG.E R34, desc[UR36][R18.64+0x50] ;  /* 0x0000502412224981 */ /* 0x000f22000c1e1900 */
[----:B------:R-:W-:-:S03]  /*06e0*/  @P4 LOP3.LUT R5, R5, R46, RZ, 0x3c, !PT ;  /* 0x0000002e05054212 */ /* 0x000fc600078e3cff */
[----:B------:R-:W4:Y:S01]  /*06f0*/  @P6 LDG.E R46, desc[UR36][R18.64+0x78] ;  /* 0x00007824122e6981 */ /* 0x000f22000c1e1900 */
[----:B------:R-:W-:-:S03]  /*0700*/  @P5 LOP3.LUT R5, R5, R48, RZ, 0x3c, !PT ;  /* 0x0000003005055212 */ /* 0x000fc600078e3cff */
[----:B------:R-:W4:Y:S04]  /*0710*/  @P6 LDG.E R48, desc[UR36][R18.64+0x80] ;  /* 0x0000802412306981 */ /* 0x000f28000c1e1900 */
[----:B------:R-:W4:Y:S04]  /*0720*/  @P0 LDG.E R54, desc[UR36][R18.64+0x94] ;  /* 0x0000942412360981 */ /* 0x000f28000c1e1900 */
[----:B------:R-:W4:Y:S04]  /*0730*/  @P0 LDG.E R57, desc[UR36][R18.64+0x98] ;  /* 0x0000982412390981 */ /* 0x000f28000c1e1900 */
[----:B------:R-:W4:Y:S04]  /*0740*/  @P0 LDG.E R56, desc[UR36][R18.64+0x9c] ;  /* 0x00009c2412380981 */ /* 0x000f28000c1e1900 */
[----:B------:R-:W4:Y:S04]  /*0750*/  @P0 LDG.E R52, desc[UR36][R18.64+0x8c] ;  /* 0x00008c2412340981 */ /* 0x000f28000c1e1900 */
[----:B------:R-:W4:Y:S01]  /*0760*/  @P0 LDG.E R55, desc[UR36][R18.64+0x90] ;  /* 0x0000902412370981 */ /* 0x000f22000c1e1900 */
[----:B------:R-:W-:-:S02]  /*0770*/  @P6 LOP3.LUT R5, R5, R50, RZ, 0x3c, !PT ;  /* 0x0000003205056212 */ /* 0x000fc400078e3cff */
[----:B---3--:R-:W-:Y:S02]  /*0780*/  @P1 LOP3.LUT R4, R4, R25, RZ, 0x3c, !PT ;  /* 0x0000001904041212 */ /* 0x008fe400078e3cff */
[----:B--2---:R-:W-:Y:S02]  /*0790*/  @P2 LOP3.LUT R11, R11, R28, RZ, 0x3c, !PT ;  /* 0x0000001c0b0b2212 */ /* 0x004fe400078e3cff */
[----:B----4-:R-:W-:Y:S02]  /*07a0*/  @P2 LOP3.LUT R9, R9, R26, RZ, 0x3c, !PT ;  /* 0x0000001a09092212 */ /* 0x010fe400078e3cff */
[----:B------:R-:W-:Y:S02]  /*07b0*/  @P2 LOP3.LUT R10, R10, R27, RZ, 0x3c, !PT ;  /* 0x0000001b0a0a2212 */ /* 0x000fe400078e3cff */
[----:B------:R-:W-:Y:S02]  /*07c0*/  @P2 LOP3.LUT R4, R4, R29, RZ, 0x3c, !PT ;  /* 0x0000001d04042212 */ /* 0x000fe400078e3cff */
[----:B------:R-:W-:-:S02]  /*07d0*/  @P3 LOP3.LUT R9, R9, R30, RZ, 0x3c, !PT ;  /* 0x0000001e09093212 */ /* 0x000fc400078e3cff */
[----:B------:R-:W-:Y:S02]  /*07e0*/  @P3 LOP3.LUT R4, R4, R33, RZ, 0x3c, !PT ;  /* 0x0000002104043212 */ /* 0x000fe400078e3cff */
[----:B------:R-:W-:Y:S02]  /*07f0*/  @P3 LOP3.LUT R10, R10, R31, RZ, 0x3c, !PT ;  /* 0x0000001f0a0a3212 */ /* 0x000fe400078e3cff */
[----:B------:R-:W-:Y:S02]  /*0800*/  @P3 LOP3.LUT R11, R11, R32, RZ, 0x3c, !PT ;  /* 0x000000200b0b3212 */ /* 0x000fe400078e3cff */
        /* <DEDUP_REMOVED lines=17> */
[----:B------:R-:W-:-:S13]  /*0920*/  R2P PR, R53.B1, 0x7f ;  /* 0x0000007f35007804 */ /* 0x000fda0000001000 */
[----:B------:R-:W2:Y:S04]  /*0930*/  @P0 LDG.E R27, desc[UR36][R18.64+0xac] ;  /* 0x0000ac24121b0981 */ /* 0x000ea8000c1e1900 */
[----:B------:R-:W3:Y:S04]  /*0940*/  @P0 LDG.E R26, desc[UR36][R18.64+0xa0] ;  /* 0x0000a024121a0981 */ /* 0x000ee8000c1e1900 */
        /* <DEDUP_REMOVED lines=22> */
[----:B--2---:R-:W-:-:S03]  /*0ab0*/  @P0 LOP3.LUT R4, R4, R27, RZ, 0x3c, !PT ;  /* 0x0000001b04040212 */ /* 0x004fc600078e3cff */
[----:B------:R-:W2:Y:S01]  /*0ac0*/  @P2 LDG.E R27, desc[UR36][R18.64+0xcc] ;  /* 0x0000cc24121b2981 */ /* 0x000ea2000c1e1900 */
[----:B---3--:R-:W-:-:S03]  /*0ad0*/  @P0 LOP3.LUT R9, R9, R26, RZ, 0x3c, !PT ;  /* 0x0000001a09090212 */ /* 0x008fc600078e3cff */
[----:B------:R-:W3:Y:S01]  /*0ae0*/  @P1 LDG.E R26, desc[UR36][R18.64+0xb4] ;  /* 0x0000b424121a1981 */ /* 0x000ee2000c1e1900 */
[----:B----4-:R-:W-:-:S03]  /*0af0*/  @P0 LOP3.LUT R10, R10, R25, RZ, 0x3c, !PT ;  /* 0x000000190a0a0212 */ /* 0x010fc600078e3cff */
[----:B------:R-:W4:Y:S01]  /*0b00*/  @P1 LDG.E R25, desc[UR36][R18.64+0xb8] ;  /* 0x0000b82412191981 */ /* 0x000f22000c1e1900 */
[----:B------:R-:W-:-:S03]  /*0b10*/  @P0 LOP3.LUT R11, R11, R28, RZ, 0x3c, !PT ;  /* 0x0000001c0b0b0212 */ /* 0x000fc600078e3cff */
[----:B------:R-:W2:Y:S01]  /*0b20*/  @P2 LDG.E R28, desc[UR36][R18.64+0xc8] ;  /* 0x0000c824121c2981 */ /* 0x000ea2000c1e1900 */
        /* <DEDUP_REMOVED lines=10> */
[----:B------:R-:W-:Y:S02]  /*0bd0*/  LOP3.LUT P0, RZ, R53, 0x8000, RZ, 0xc0, !PT ;  /* 0x0000800035ff7812 */ /* 0x000fe4000780c0ff */
[----:B------:R-:W-:Y:S02]  /*0be0*/  @P2 LOP3.LUT R11, R11, R36, RZ, 0x3c, !PT ;  /* 0x000000240b0b2212 */ /* 0x000fe400078e3cff */
[----:B------:R-:W2:Y:S01]  /*0bf0*/  @P4 LDG.E R36, desc[UR36][R18.64+0xf0] ;  /* 0x0000f02412244981 */ /* 0x000ea2000c1e1900 */
[----:B------:R-:W-:-:S03]  /*0c00*/  @P2 LOP3.LUT R5, R5, R38, RZ, 0x3c, !PT ;  /* 0x0000002605052212 */ /* 0x000fc600078e3cff */
[----:B------:R-:W2:Y:S05]  /*0c10*/  @P6 LDG.E R38, desc[UR36][R18.64+0x118] ;  /* 0x0001182412266981 */ /* 0x000eaa000c1e1900 */
[----:B------:R-:W2:Y:S04]  /*0c20*/  @P0 LDG.E R60, desc[UR36][R18.64+0x134] ;  /* 0x00013424123c0981 */ /* 0x000ea8000c1e1900 */
[----:B------:R-:W2:Y:S04]  /*0c30*/  @P0 LDG.E R62, desc[UR36][R18.64+0x13c] ;  /* 0x00013c24123e0981 */ /* 0x000ea8000c1e1900 */
[----:B------:R-:W2:Y:S04]  /*0c40*/  @P0 LDG.E R53, desc[UR36][R18.64+0x138] ;  /* 0x0001382412350981 */ /* 0x000ea8000c1e1900 */
[----:B------:R-:W2:Y:S04]  /*0c50*/  @P0 LDG.E R58, desc[UR36][R18.64+0x12c] ;  /* 0x00012c24123a0981 */ /* 0x000ea8000c1e1900 */
[----:B------:R-:W2:Y:S01]  /*0c60*/  @P0 LDG.E R51, desc[UR36][R18.64+0x130] ;  /* 0x0001302412330981 */ /* 0x000ea2000c1e1900 */
[----:B------:R-:W-:-:S04]  /*0c70*/  UIADD3 UR4, UPT, UPT, UR4, 0x10, URZ ;  /* 0x0000001004047890 */ /* 0x000fc8000fffe0ff */
[----:B------:R-:W-:Y:S01]  /*0c80*/  UISETP.NE.AND UP0, UPT, UR4, 0x20, UPT ;  /* 0x000000200400788c */ /* 0x000fe2000bf05270 */
[----:B---3--:R-:W-:Y:S02]  /*0c90*/  @P1 LOP3.LUT R9, R9, R26, RZ, 0x3c, !PT ;  /* 0x0000001a09091212 */ /* 0x008fe400078e3cff */
[----:B----4-:R-:W-:Y:S02]  /*0ca0*/  @P1 LOP3.LUT R10, R10, R25, RZ, 0x3c, !PT ;  /* 0x000000190a0a1212 */ /* 0x010fe400078e3cff */
[----:B--2---:R-:W-:Y:S02]  /*0cb0*/  @P2 LOP3.LUT R9, R9, R28, RZ, 0x3c, !PT ;  /* 0x0000001c09092212 */ /* 0x004fe400078e3cff */
        /* <DEDUP_REMOVED lines=25> */
[----:B------:R-:W-:Y:S01]  /*0e50*/  @P0 LOP3.LUT R10, R10, R51, RZ, 0x3c, !PT ;  /* 0x000000330a0a0212 */ /* 0x000fe200078e3cff */
[----:B------:R-:W-:Y:S06]  /*0e60*/  BRA.U UP0, `(.L_x_181) ;  /* 0xfffffff5004c7547 */ /* 0x000fec000b83ffff */
[----:B------:R-:W-:-:S05]  /*0e70*/  VIADD R22, R22, 0x1 ;  /* 0x0000000116167836 */ /* 0x000fca0000000000 */
[----:B------:R-:W-:-:S13]  /*0e80*/  ISETP.NE.AND P0, PT, R22, 0x5, PT ;  /* 0x000000051600780c */ /* 0x000fda0003f05270 */
[----:B------:R-:W-:Y:S05]  /*0e90*/  @P0 BRA `(.L_x_182) ;  /* 0xfffffff400300947 */ /* 0x000fea000383ffff */
[----:B------:R0:W-:Y:S01]  /*0ea0*/  STL [R1+0x4], R9 ;  /* 0x0000040901007387 */ /* 0x0001e20000100800 */
[----:B------:R-:W-:-:S03]  /*0eb0*/  ISETP.NE.U32.AND P0, PT, R37, 0x1, PT ;  /* 0x000000012500780c */ /* 0x000fc60003f05070 */
[----:B------:R0:W-:Y:S01]  /*0ec0*/  STL.64 [R1+0x8], R10 ;  /* 0x0000080a01007387 */ /* 0x0001e20000100a00 */
[----:B------:R-:W-:-:S03]  /*0ed0*/  ISETP.NE.AND.EX P0, PT, RZ, RZ, PT, P0 ;  /* 0x000000ffff00720c */ /* 0x000fc60003f05300 */
[----:B------:R0:W-:Y:S10]  /*0ee0*/  STL.64 [R1+0x10], R4 ;  /* 0x0000100401007387 */ /* 0x0001f40000100a00 */
[----:B------:R-:W-:Y:S05]  /*0ef0*/  @!P0 BRA `(.L_x_180) ;  /* 0x0000001800048947 */ /* 0x000fea0003800000 */
[----:B------:R-:W-:Y:S01]  /*0f00*/  UMOV UR4, URZ ;  /* 0x000000ff00047c82 */ /* 0x000fe20008000000 */
[----:B------:R-:W-:Y:S01]  /*0f10*/  UMOV UR5, URZ ;  /* 0x000000ff00057c82 */ /* 0x000fe20008000000 */
[----:B------:R-:W-:Y:S02]  /*0f20*/  IMAD.MOV.U32 R22, RZ, RZ, RZ ;  /* 0x000000ffff167224 */ /* 0x000fe400078e00ff */
[----:B0-----:R-:W-:Y:S02]  /*0f30*/  IMAD.MOV.U32 R11, RZ, RZ, RZ ;  /* 0x000000ffff0b7224 */ /* 0x001fe400078e00ff */
[----:B------:R-:W-:Y:S02]  /*0f40*/  IMAD.MOV.U32 R4, RZ, RZ, RZ ;  /* 0x000000ffff047224 */ /* 0x000fe400078e00ff */
[----:B------:R-:W-:Y:S02]  /*0f50*/  IMAD.MOV.U32 R9, RZ, RZ, RZ ;  /* 0x000000ffff097224 */ /* 0x000fe400078e00ff */
[----:B------:R-:W-:-:S02]  /*0f60*/  IMAD.U32 R5, RZ, RZ, UR5 ;  /* 0x00000005ff057e24 */ /* 0x000fc4000f8e00ff */
[----:B------:R-:W-:-:S07]  /*0f70*/  IMAD.U32 R10, RZ, RZ, UR4 ;  /* 0x00000004ff0a7e24 */ /* 0x000fce000f8e00ff */
.L_x_184:
[----:B------:R-:W-:-:S06]  /*0f80*/  IMAD R23, R22, 0x4, R1 ;  /* 0x0000000416177824 */ /* 0x000fcc00078e0201 */
[----:B------:R-:W5:Y:S01]  /*0f90*/  LDL R23, [R23+0x4] ;  /* 0x0000040017177983 */ /* 0x000f620000100800 */
[----:B------:R-:W-:Y:S01]  /*0fa0*/  IMAD.SHL.U32 R24, R22, 0x20, RZ ;  /* 0x0000002016187824 */ /* 0x000fe200078e00ff */
[----:B------:R-:W-:-:S06]  /*0fb0*/  UMOV UR4, URZ ;  /* 0x000000ff00047c82 */ /* 0x000fcc0008000000 */
.L_x_183:
        /* <DEDUP_REMOVED lines=181> */
[----:B------:R-:W-:Y:S05]  /*1b10*/  @P0 BRA `(.L_x_180) ;  /* 0x0000000800fc0947 */ /* 0x000fea0003800000 */
[----:B------:R-:W-:Y:S01]  /*1b20*/  UMOV UR4, URZ ;  /* 0x000000ff00047c82 */ /* 0x000fe20008000000 */
[----:B------:R-:W-:Y:S01]  /*1b30*/  UMOV UR5, URZ ;  /* 0x000000ff00057c82 */ /* 0x000fe20008000000 */
[----:B------:R-:W-:Y:S02]  /*1b40*/  IMAD.MOV.U32 R22, RZ, RZ, RZ ;  /* 0x000000ffff167224 */ /* 0x000fe400078e00ff */
[----:B-1----:R-:W-:Y:S02]  /*1b50*/  IMAD.MOV.U32 R11, RZ, RZ, RZ ;  /* 0x000000ffff0b7224 */ /* 0x002fe400078e00ff */
[----:B------:R-:W-:Y:S02]  /*1b60*/  IMAD.MOV.U32 R4, RZ, RZ, RZ ;  /* 0x000000ffff047224 */ /* 0x000fe400078e00ff */
[----:B------:R-:W-:Y:S02]  /*1b70*/  IMAD.MOV.U32 R9, RZ, RZ, RZ ;  /* 0x000000ffff097224 */ /* 0x000fe400078e00ff */
[----:B------:R-:W-:-:S02]  /*1b80*/  IMAD.U32 R5, RZ, RZ, UR5 ;  /* 0x00000005ff057e24 */ /* 0x000fc4000f8e00ff */
[----:B------:R-:W-:-:S07]  /*1b90*/  IMAD.U32 R10, RZ, RZ, UR4 ;  /* 0x00000004ff0a7e24 */ /* 0x000fce000f8e00ff */
.L_x_186:
[----:B------:R-:W-:-:S06]  /*1ba0*/  IMAD R23, R22, 0x4, R1 ;  /* 0x0000000416177824 */ /* 0x000fcc00078e0201 */
[----:B------:R-:W5:Y:S01]  /*1bb0*/  LDL R23, [R23+0x4] ;  /* 0x0000040017177983 */ /* 0x000f620000100800 */
[----:B------:R-:W-:Y:S01]  /*1bc0*/  IMAD.SHL.U32 R24, R22, 0x20, RZ ;  /* 0x0000002016187824 */ /* 0x000fe200078e00ff */
[----:B------:R-:W-:-:S06]  /*1bd0*/  UMOV UR4, URZ ;  /* 0x000000ff00047c82 */ /* 0x000fcc0008000000 */
.L_x_185:
        /* <DEDUP_REMOVED lines=9> */
[----:B------:R-:W4:Y:S04]  /*1c70*/  @!P0 LDG.E R27, desc[UR36][R18.64+0xc] ;  /* 0x00000c24121b8981 */ /* 0x000f28000c1e1900 */
[----:B------:R-:W4:Y:S04]  /*1c80*/  @P1 LDG.E R36, desc[UR36][R18.64+0x24] ;  /* 0x0000242412241981 */ /* 0x000f28000c1e1900 */
        /* <DEDUP_REMOVED lines=23> */
[----:B----4-:R-:W-:-:S03]  /*1e00*/  @!P0 LOP3.LUT R4, R4, R27, RZ, 0x3c, !PT ;  /* 0x0000001b04048212 */ /* 0x010fc600078e3cff */
[----:B------:R-:W4:Y:S01]  /*1e10*/  @P1 LDG.E R27, desc[UR36][R18.64+0x20] ;  /* 0x00002024121b1981 */ /* 0x000f22000c1e1900 */
[----:B------:R-:W-:-:S03]  /*1e20*/  @P1 LOP3.LUT R5, R5, R36, RZ, 0x3c, !PT ;  /* 0x0000002405051212 */ /* 0x000fc600078e3cff */
[----:B------:R-:W2:Y:S01]  /*1e30*/  @P4 LDG.E R36, desc[UR36][R18.64+0x58] ;  /* 0x0000582412244981 */ /* 0x000ea2000c1e1900 */
[----:B------:R-:W-:-:S03]  /*1e40*/  @!P0 LOP3.LUT R11, R11, R28, RZ, 0x3c, !PT ;  /* 0x0000001c0b0b8212 */ /* 0x000fc600078e3cff */
[----:B------:R-:W2:Y:S01]  /*1e50*/  @P2 LDG.E R28, desc[UR36][R18.64+0x30] ;  /* 0x00003024121c2981 */ /* 0x000ea2000c1e1900 */
[----:B------:R-:W-:-:S03]  /*1e60*/  @!P0 LOP3.LUT R9, R9, R26, RZ, 0x3c, !PT ;  /* 0x0000001a09098212 */ /* 0x000fc600078e3cff */
[----:B------:R-:W2:Y:S01]  /*1e70*/  @P2 LDG.E R26, desc[UR36][R18.64+0x28] ;  /* 0x00002824121a2981 */ /* 0x000ea2000c1e1900 */
[----:B------:R-:W-:Y:S02]  /*1e80*/  @P2 LOP3.LUT R5, R5, R38, RZ, 0x3c, !PT ;  /* 0x0000002605052212 */ /* 0x000fe400078e3cff */
[----:B------:R-:W-:Y:S01]  /*1e90*/  LOP3.LUT P0, RZ, R54, 0x80, RZ, 0xc0, !PT ;  /* 0x0000008036ff7812 */ /* 0x000fe2000780c0ff */
        /* <DEDUP_REMOVED lines=10> */
[----:B------:R-:W2:Y:S04]  /*1f40*/  @P6 LDG.E R48, desc[UR36][R18.64+0x80] ;  /* 0x0000802412306981 */ /* 0x000ea8000c1e1900 */
[----:B------:R-:W2:Y:S04]  /*1f50*/  @P0 LDG.E R56, desc[UR36][R18.64+0x94] ;  /* 0x0000942412380981 */ /* 0x000ea8000c1e1900 */
[----:B------:R-:W2:Y:S04]  /*1f60*/  @P0 LDG.E R55, desc[UR36][R18.64+0x98] ;  /* 0x0000982412370981 */ /* 0x000ea8000c1e1900 */
[----:B------:R-:W2:Y:S04]  /*1f70*/  @P0 LDG.E R58, desc[UR36][R18.64+0x9c] ;  /* 0x00009c24123a0981 */ /* 0x000ea8000c1e1900 */
[----:B------:R-:W2:Y:S04]  /*1f80*/  @P0 LDG.E R52, desc[UR36][R18.64+0x8c] ;  /* 0x00008c2412340981 */ /* 0x000ea8000c1e1900 */
[----:B------:R-:W2:Y:S01]  /*1f90*/  @P0 LDG.E R53, desc[UR36][R18.64+0x90] ;  /* 0x0000902412350981 */ /* 0x000ea2000c1e1900 */
[----:B------:R-:W-:-:S02]  /*1fa0*/  @P6 LOP3.LUT R5, R5, R50, RZ, 0x3c, !PT ;  /* 0x0000003205056212 */ /* 0x000fc400078e3cff */
[----:B---3--:R-:W-:Y:S02]  /*1fb0*/  @P1 LOP3.LUT R10, R10, R25, RZ, 0x3c, !PT ;  /* 0x000000190a0a1212 */ /* 0x008fe400078e3cff */
[----:B----4-:R-:W-:Y:S02]  /*1fc0*/  @P1 LOP3.LUT R4, R4, R27, RZ, 0x3c, !PT ;  /* 0x0000001b04041212 */ /* 0x010fe400078e3cff */
[----:B------:R-:W-:Y:S02]  /*1fd0*/  @P2 LOP3.LUT R10, R10, R29, RZ, 0x3c, !PT ;  /* 0x0000001d0a0a2212 */ /* 0x000fe400078e3cff */
[----:B------:R-:W-:Y:S02]  /*1fe0*/  @P2 LOP3.LUT R4, R4, R31, RZ, 0x3c, !PT ;  /* 0x0000001f04042212 */ /* 0x000fe400078e3cff */
[----:B--2---:R-:W-:Y:S02]  /*1ff0*/  @P2 LOP3.LUT R11, R11, R28, RZ, 0x3c, !PT ;  /* 0x0000001c0b0b2212 */ /* 0x004fe400078e3cff */
        /* <DEDUP_REMOVED lines=66> */
[----:B------:R-:W-:Y:S01]  /*2420*/  @P2 LOP3.LUT R4, R4, R31, RZ, 0x3c, !PT ;  /* 0x0000001f04042212 */ /* 0x000fe200078e3cff */
[----:B------:R-:W2:Y:S04]  /*2430*/  @P6 LDG.E R54, desc[UR36][R18.64+0x118] ;  /* 0x0001182412366981 */ /* 0x000ea8000c1e1900 */
[----:B------:R-:W2:Y:S06]  /*2440*/  @P6 LDG.E R31, desc[UR36][R18.64+0x11c] ;  /* 0x00011c24121f6981 */ /* 0x000eac000c1e1900 */
[----:B------:R-:W2:Y:S04]  /*2450*/  @P0 LDG.E R62, desc[UR36][R18.64+0x134] ;  /* 0x00013424123e0981 */ /* 0x000ea8000c1e1900 */
[----:B------:R-:W2:Y:S04]  /*2460*/  @P0 LDG.E R64, desc[UR36][R18.64+0x13c] ;  /* 0x00013c2412400981 */ /* 0x000ea8000c1e1900 */
[----:B------:R-:W2:Y:S04]  /*2470*/  @P0 LDG.E R51, desc[UR36][R18.64+0x138] ;  /* 0x0001382412330981 */ /* 0x000ea8000c1e1900 */
[----:B------:R-:W2:Y:S04]  /*2480*/  @P0 LDG.E R60, desc[UR36][R18.64+0x12c] ;  /* 0x00012c24123c0981 */ /* 0x000ea8000c1e1900 */
[----:B------:R-:W2:Y:S01]  /*2490*/  @P0 LDG.E R49, desc[UR36][R18.64+0x130] ;  /* 0x0001302412310981 */ /* 0x000ea2000c1e1900 */
[----:B------:R-:W-:Y:S01]  /*24a0*/  @P3 LOP3.LUT R4, R4, R33, RZ, 0x3c, !PT ;  /* 0x0000002104043212 */ /* 0x000fe200078e3cff */
[----:B------:R-:W-:-:S03]  /*24b0*/  UIADD3 UR4, UPT, UPT, UR4, 0x10, URZ ;  /* 0x0000001004047890 */ /* 0x000fc6000fffe0ff */
[----:B------:R-:W-:Y:S01]  /*24c0*/  @P4 LOP3.LUT R4, R4, R37, RZ, 0x3c, !PT ;  /* 0x0000002504044212 */ /* 0x000fe200078e3cff */
[----:B------:R-:W-:-:S03]  /*24d0*/  UISETP.NE.AND UP0, UPT, UR4, 0x20, UPT ;  /* 0x000000200400788c */ /* 0x000fc6000bf05270 */
[----:B------:R-:W-:-:S04]  /*24e0*/  @P5 LOP3.LUT R4, R4, R41, RZ, 0x3c, !PT ;  /* 0x0000002904045212 */ /* 0x000fc800078e3cff */
[----:B------:R-:W-:Y:S02]  /*24f0*/  @P6 LOP3.LUT R4, R4, R43, RZ, 0x3c, !PT ;  /* 0x0000002b04046212 */ /* 0x000fe400078e3cff */
[----:B---3--:R-:W-:Y:S02]  /*2500*/  @P1 LOP3.LUT R9, R9, R26, RZ, 0x3c, !PT ;  /* 0x0000001a09091212 */ /* 0x008fe400078e3cff */
[----:B----4-:R-:W-:Y:S02]  /*2510*/  @P1 LOP3.LUT R10, R10, R25, RZ, 0x3c, !PT ;  /* 0x000000190a0a1212 */ /* 0x010fe400078e3cff */
[----:B--2---:R-:W-:Y:S02]  /*2520*/  @P2 LOP3.LUT R9, R9, R28, RZ, 0x3c, !PT ;  /* 0x0000001c09092212 */ /* 0x004fe400078e3cff */
        /* <DEDUP_REMOVED lines=22> */
[----:B------:R-:W-:Y:S01]  /*2690*/  @P0 LOP3.LUT R10, R10, R49, RZ, 0x3c, !PT ;  /* 0x000000310a0a0212 */ /* 0x000fe200078e3cff */
[----:B------:R-:W-:Y:S06]  /*26a0*/  BRA.U UP0, `(.L_x_185) ;  /* 0xfffffff5004c7547 */ /* 0x000fec000b83ffff */
[----:B------:R-:W-:-:S05]  /*26b0*/  VIADD R22, R22, 0x1 ;  /* 0x0000000116167836 */ /* 0x000fca0000000000 */
[----:B------:R-:W-:-:S13]  /*26c0*/  ISETP.NE.AND P0, PT, R22, 0x5, PT ;  /* 0x000000051600780c */ /* 0x000fda0003f05270 */
[----:B------:R-:W-:Y:S05]  /*26d0*/  @P0 BRA `(.L_x_186) ;  /* 0xfffffff400300947 */ /* 0x000fea000383ffff */
[----:B------:R2:W-:Y:S04]  /*26e0*/  STL [R1+0x4], R9 ;  /* 0x0000040901007387 */ /* 0x0005e80000100800 */
[----:B------:R2:W-:Y:S04]  /*26f0*/  STL.64 [R1+0x8], R10 ;  /* 0x0000080a01007387 */ /* 0x0005e80000100a00 */
[----:B------:R2:W-:Y:S02]  /*2700*/  STL.64 [R1+0x10], R4 ;  /* 0x0000100401007387 */ /* 0x0005e40000100a00 */
.L_x_180:
[----:B------:R-:W-:Y:S05]  /*2710*/  BSYNC.RECONVERGENT B1 ;  /* 0x0000000000017941 */ /* 0x000fea0003800200 */
.L_x_179:
[----:B------:R-:W-:Y:S01]  /*2720*/  ISETP.GT.U32.AND P0, PT, R20, 0x3, PT ;  /* 0x000000031400780c */ /* 0x000fe20003f04070 */
[----:B------:R-:W-:Y:S01]  /*2730*/  VIADD R8, R8, 0x1 ;  /* 0x0000000108087836 */ /* 0x000fe20000000000 */
[--C-:B------:R-:W-:Y:S02]  /*2740*/  SHF.R.U64 R20, R20, 0x2, R21.reuse ;  /* 0x0000000214147819 */ /* 0x100fe40000001215 */
[----:B------:R-:W-:Y:S02]  /*2750*/  ISETP.GT.U32.AND.EX P0, PT, R21, RZ, PT, P0 ;  /* 0x000000ff1500720c */ /* 0x000fe40003f04100 */
[----:B------:R-:W-:-:S11]  /*2760*/  SHF.R.U32.HI R21, RZ, 0x2, R21 ;  /* 0x00000002ff157819 */ /* 0x000fd60000011615 */
[----:B------:R-:W-:Y:S05]  /*2770*/  @P0 BRA `(.L_x_187) ;  /* 0xffffffd800cc0947 */ /* 0x000fea000383ffff */
.L_x_178:
[----:B------:R-:W-:Y:S05]  /*2780*/  BSYNC.RECONVERGENT B0 ;  /* 0x0000000000007941 */ /* 0x000fea0003800200 */
.L_x_177:
[----:B012---:R-:W-:Y:S01]  /*2790*/  SHF.R.U32.HI R4, RZ, 0x2, R9 ;  /* 0x00000002ff047819 */ /* 0x007fe20000011609 */
[----:B------:R-:W0:Y:S01]  /*27a0*/  LDCU.64 UR4, c[0x0][0x380] ;  /* 0x00007000ff0477ac */ /* 0x000e220008000a00 */
[----:B------:R-:W-:Y:S02]  /*27b0*/  SHF.R.U32.HI R11, RZ, 0x2, R10 ;  /* 0x00000002ff0b7819 */ /* 0x000fe4000001160a */
[----:B------:R-:W-:Y:S01]  /*27c0*/  LOP3.LUT R4, R4, R9, RZ, 0x3c, !PT ;  /* 0x0000000904047212 */ /* 0x000fe200078e3cff */
[----:B------:R-:W-:Y:S01]  /*27d0*/  IMAD.SHL.U32 R9, R5, 0x10, RZ ;  /* 0x0000001005097824 */ /* 0x000fe200078e00ff */
[----:B------:R-:W-:Y:S01]  /*27e0*/  LOP3.LUT R11, R11, R10, RZ, 0x3c, !PT ;  /* 0x0000000a0b0b7212 */ /* 0x000fe200078e3cff */
[----:B------:R-:W-:Y:S01]  /*27f0*/  IMAD.MOV.U32 R10, RZ, RZ, 0x0 ;  /* 0x00000000ff0a7424 */ /* 0x000fe200078e00ff */
[----:B------:R-:W-:Y:S01]  /*2800*/  UPLOP3.LUT UP0, UPT, UPT, UPT, UPT, 0x40, 0x4 ;  /* 0x000000000004789c */ /* 0x000fe20003f0e870 */
[----:B------:R-:W-:-:S05]  /*2810*/  IMAD.SHL.U32 R8, R4, 0x2, RZ ;  /* 0x0000000204087824 */ /* 0x000fca00078e00ff */
[----:B------:R-:W-:-:S04]  /*2820*/  LOP3.LUT R8, R4, R8, R9, 0x96, !PT ;  /* 0x0000000804087212 */ /* 0x000fc800078e9609 */
[----:B------:R-:W-:Y:S01]  /*2830*/  LOP3.LUT R9, R8, R5, RZ, 0x3c, !PT ;  /* 0x0000000508097212 */ /* 0x000fe200078e3cff */
[----:B------:R-:W-:-:S04]  /*2840*/  IMAD.SHL.U32 R5, R11, 0x2, RZ ;  /* 0x000000020b057824 */ /* 0x000fc800078e00ff */
[----:B------:R-:W-:-:S05]  /*2850*/  IMAD.SHL.U32 R4, R9, 0x10, RZ ;  /* 0x0000001009047824 */ /* 0x000fca00078e00ff */
[----:B------:R-:W-:Y:S01]  /*2860*/  LOP3.LUT R4, R11, R5, R4, 0x96, !PT ;  /* 0x000000050b047212 */ /* 0x000fe200078e9604 */
[----:B------:R-:W-:-:S03]  /*2870*/  IMAD.MOV.U32 R11, RZ, RZ, 0x3ca00000 ;  /* 0x3ca00000ff0b7424 */ /* 0x000fc600078e00ff */
[----:B------:R-:W-:Y:S02]  /*2880*/  LOP3.LUT R5, R4, R9, RZ, 0x3c, !PT ;  /* 0x0000000904057212 */ /* 0x000fe400078e3cff */
[C---:B------:R-:W-:Y:S02]  /*2890*/  IADD3 R9, PT, PT, R16.reuse, -0x26039c23, R9 ;  /* 0xd9fc63dd10097810 */ /* 0x040fe40007ffe009 */
[----:B------:R-:W-:-:S05]  /*28a0*/  IADD3 R5, PT, PT, R16, -0x25fe145e, R5 ;  /* 0xda01eba210057810 */ /* 0x000fca0007ffe005 */
[----:B------:R-:W-:-:S03]  /*28b0*/  IMAD.WIDE.U32 R4, R5, 0x200000, RZ ;  /* 0x0020000005047825 */ /* 0x000fc600078e00ff */
[----:B------:R-:W-:Y:S01]  /*28c0*/  LOP3.LUT R8, R4, R9, RZ, 0x3c, !PT ;  /* 0x0000000904087212 */ /* 0x000fe200078e3cff */
[----:B------:R-:W-:-:S04]  /*28d0*/  IMAD.MOV.U32 R9, RZ, RZ, R5 ;  /* 0x000000ffff097224 */ /* 0x000fc800078e0005 */
[----:B------:R-:W1:Y:S02]  /*28e0*/  I2F.F64.U64 R4, R8 ;  /* 0x0000000800047312 */ /* 0x000e640000301800 */
[----:B-1----:R-:W-:Y:S01]  /*28f0*/  DFMA R4, R4, R10, 5.5511151231257827021e-17 ;  /* 0x3c9000000404742b */ /* 0x002fe2000000000a */
[----:B------:R-:W-:Y:S02]  /*2900*/  IMAD R11, R0, 0x8, R3 ;  /* 0x00000008000b7824 */ /* 0x000fe400078e0203 */
[----:B------:R-:W-:-:S05]  /*2910*/  IMAD.MOV.U32 R0, RZ, RZ, 0x1 ;  /* 0x00000001ff007424 */ /* 0x000fca00078e00ff */
[----:B0-----:R-:W-:-:S07]  /*2920*/  DFMA R4, R12, R4, UR4 ;  /* 0x000000040c047e2b */ /* 0x001fce0008000004 */
[----:B------:R0:W-:Y:S01]  /*2930*/  STL.64 [R11], R4 ;  /* 0x000000040b007387 */ /* 0x0001e20000100a00 */
[----:B------:R-:W-:Y:S05]  /*2940*/  BRA.U UP1, `(.L_x_188) ;  /* 0xffffffd901107547 */ /* 0x000fea000b83ffff */
[----:B------:R-:W2:Y:S01]  /*2950*/  LDL.128 R24, [R1+0x30] ;  /* 0x0000300001187983 */ /* 0x000ea20000100c00 */
[----:B------:R-:W-:Y:S01]  /*2960*/  BSSY.RECONVERGENT B0, `(.L_x_189) ;  /* 0x0000007000007945 */ /* 0x000fe20003800200 */
[----:B------:R-:W-:Y:S01]  /*2970*/  MOV R0, 0x29d0 ;  /* 0x000029d000007802 */ /* 0x000fe20000000f00 */
[----:B--2---:R-:W-:-:S08]  /*2980*/  DFMA R18, R24, R24, R26 ;  /* 0x000000181812722b */ /* 0x004fd0000000001a */
[----:B------:R-:W-:-:S08]  /*2990*/  DADD R18, R18, -11 ;  /* 0xc026000012127429 */ /* 0x000fd00000000000 */
[----:B0-----:R-:W-:-:S10]  /*29a0*/  DADD R4, -RZ, |R18| ;  /* 0x00000000ff047229 */ /* 0x001fd40000000512 */
[----:B------:R-:W-:-:S07]  /*29b0*/  IMAD.MOV.U32 R3, RZ, RZ, R5 ;  /* 0x000000ffff037224 */ /* 0x000fce00078e0005 */
[----:B------:R-:W-:Y:S05]  /*29c0*/  CALL.REL.NOINC `($_Z14optimizeKernelIN4util10HimmelblauILi2EEELi2ELj128EEvddPdPiS3_S3_ii$__internal_accurate_pow) ;  /* 0x0000003400d07944 */ /* 0x000fea0003c00000 */
[----:B------:R-:W-:Y:S05]  /*29d0*/  BSYNC.RECONVERGENT B0 ;  /* 0x0000000000007941 */ /* 0x000fea0003800200 */
.L_x_189:
[----:B------:R-:W-:Y:S01]  /*29e0*/  DADD R10, R18, 2 ;  /* 0x40000000120a7429 */ /* 0x000fe20000000000 */
[----:B------:R-:W-:Y:S01]  /*29f0*/  BSSY.RECONVERGENT B0, `(.L_x_190) ;  /* 0x0000011000007945 */ /* 0x000fe20003800200 */
[----:B------:R-:W-:Y:S01]  /*2a00*/  DFMA R28, R26, R26, R24 ;  /* 0x0000001a1a1c722b */ /* 0x000fe20000000018 */
[----:B------:R-:W-:Y:S01]  /*2a10*/  IMAD.MOV.U32 R16, RZ, RZ, R8 ;  /* 0x000000ffff107224 */ /* 0x000fe200078e0008 */
[----:B------:R-:W-:Y:S01]  /*2a20*/  DSETP.NEU.AND P0, PT, R18, RZ, PT ;  /* 0x000000ff1200722a */ /* 0x000fe20003f0d000 */
[----:B------:R-:W-:-:S05]  /*2a30*/  IMAD.MOV.U32 R17, RZ, RZ, R5 ;  /* 0x000000ffff117224 */ /* 0x000fca00078e0005 */
[----:B------:R-:W-:Y:S01]  /*2a40*/  LOP3.LUT R10, R11, 0x7ff00000, RZ, 0xc0, !PT ;  /* 0x7ff000000b0a7812 */ /* 0x000fe200078ec0ff */
[----:B------:R-:W-:-:S03]  /*2a50*/  DADD R28, R28, -7 ;  /* 0xc01c00001c1c7429 */ /* 0x000fc60000000000 */
[----:B------:R-:W-:-:S04]  /*2a60*/  ISETP.NE.AND P1, PT, R10, 0x7ff00000, PT ;  /* 0x7ff000000a00780c */ /* 0x000fc80003f25270 */
[----:B------:R-:W-:Y:S01]  /*2a70*/  @!P0 CS2R R16, SRZ ;  /* 0x0000000000108805 */ /* 0x000fe2000001ff00 */
[----:B------:R-:W-:-:S08]  /*2a80*/  DADD R10, -RZ, |R28| ;  /* 0x00000000ff0a7229 */ /* 0x000fd0000000051c */
[----:B------:R-:W-:Y:S05]  /*2a90*/  @P1 BRA `(.L_x_191) ;  /* 0x0000000000181947 */ /* 0x000fea0003800000 */
[----:B------:R-:W-:-:S14]  /*2aa0*/  DSETP.NAN.AND P0, PT, R18, R18, PT ;  /* 0x000000121200722a */ /* 0x000fdc0003f08000 */
[----:B------:R-:W-:Y:S01]  /*2ab0*/  @P0 DADD R16, R18, 2 ;  /* 0x4000000012100429 */ /* 0x000fe20000000000 */
[----:B------:R-:W-:Y:S10]  /*2ac0*/  @P0 BRA `(.L_x_191) ;  /* 0x00000000000c0947 */ /* 0x000ff40003800000 */
[----:B------:R-:W-:-:S14]  /*2ad0*/  DSETP.NEU.AND P0, PT, |R18|, +INF , PT ;  /* 0x7ff000001200742a */ /* 0x000fdc0003f0d200 */
[----:B------:R-:W-:Y:S02]  /*2ae0*/  @!P0 IMAD.MOV.U32 R16, RZ, RZ, 0x0 ;  /* 0x00000000ff108424 */ /* 0x000fe400078e00ff */
[----:B------:R-:W-:-:S07]  /*2af0*/  @!P0 IMAD.MOV.U32 R17, RZ, RZ, 0x7ff00000 ;  /* 0x7ff00000ff118424 */ /* 0x000fce00078e00ff */
.L_x_191:
[----:B------:R-:W-:Y:S05]  /*2b00*/  BSYNC.RECONVERGENT B0 ;  /* 0x0000000000007941 */ /* 0x000fea0003800200 */
.L_x_190:
[----:B------:R-:W-:Y:S01]  /*2b10*/  BSSY.RECONVERGENT B0, `(.L_x_192) ;  /* 0x0000005000007945 */ /* 0x000fe20003800200 */
[----:B------:R-:W-:Y:S01]  /*2b20*/  IMAD.MOV.U32 R4, RZ, RZ, R10 ;  /* 0x000000ffff047224 */ /* 0x000fe200078e000a */
[----:B------:R-:W-:Y:S01]  /*2b30*/  MOV R0, 0x2b60 ;  /* 0x00002b6000007802 */ /* 0x000fe20000000f00 */
[----:B------:R-:W-:-:S07]  /*2b40*/  IMAD.MOV.U32 R3, RZ, RZ, R11 ;  /* 0x000000ffff037224 */ /* 0x000fce00078e000b */
[----:B------:R-:W-:Y:S05]  /*2b50*/  CALL.REL.NOINC `($_Z14optimizeKernelIN4util10HimmelblauILi2EEELi2ELj128EEvddPdPiS3_S3_ii$__internal_accurate_pow) ;  /* 0x00000034006c7944 */ /* 0x000fea0003c00000 */
[----:B------:R-:W-:Y:S05]  /*2b60*/  BSYNC.RECONVERGENT B0 ;  /* 0x0000000000007941 */ /* 0x000fea0003800200 */
.L_x_192:
[C---:B------:R-:W-:Y:S01]  /*2b70*/  DADD R10, R28.reuse, 2 ;  /* 0x400000001c0a7429 */ /* 0x040fe20000000000 */
[----:B------:R-:W-:Y:S01]  /*2b80*/  BSSY.RECONVERGENT B0, `(.L_x_193) ;  /* 0x000000d000007945 */ /* 0x000fe20003800200 */
[----:B------:R-:W-:Y:S01]  /*2b90*/  DSETP.NEU.AND P0, PT, R28, RZ, PT ;  /* 0x000000ff1c00722a */ /* 0x000fe20003f0d000 */
[----:B------:R-:W-:-:S07]  /*2ba0*/  IMAD.MOV.U32 R4, RZ, RZ, R8 ;  /* 0x000000ffff047224 */ /* 0x000fce00078e0008 */
[----:B------:R-:W-:-:S04]  /*2bb0*/  LOP3.LUT R10, R11, 0x7ff00000, RZ, 0xc0, !PT ;  /* 0x7ff000000b0a7812 */ /* 0x000fc800078ec0ff */
[----:B------:R-:W-:Y:S02]  /*2bc0*/  ISETP.NE.AND P1, PT, R10, 0x7ff00000, PT ;  /* 0x7ff000000a00780c */ /* 0x000fe40003f25270 */
[----:B------:R-:W-:-:S11]  /*2bd0*/  @!P0 CS2R R4, SRZ ;  /* 0x0000000000048805 */ /* 0x000fd6000001ff00 */
[----:B------:R-:W-:Y:S05]  /*2be0*/  @P1 BRA `(.L_x_194) ;  /* 0x0000000000181947 */ /* 0x000fea0003800000 */
[----:B------:R-:W-:-:S14]  /*2bf0*/  DSETP.NAN.AND P0, PT, R28, R28, PT ;  /* 0x0000001c1c00722a */ /* 0x000fdc0003f08000 */
[----:B------:R-:W-:Y:S01]  /*2c00*/  @P0 DADD R4, R28, 2 ;  /* 0x400000001c040429 */ /* 0x000fe20000000000 */
[----:B------:R-:W-:Y:S10]  /*2c10*/  @P0 BRA `(.L_x_194) ;  /* 0x00000000000c0947 */ /* 0x000ff40003800000 */
[----:B------:R-:W-:-:S14]  /*2c20*/  DSETP.NEU.AND P0, PT, |R28|, +INF , PT ;  /* 0x7ff000001c00742a */ /* 0x000fdc0003f0d200 */
[----:B------:R-:W-:Y:S02]  /*2c30*/  @!P0 IMAD.MOV.U32 R4, RZ, RZ, 0x0 ;  /* 0x00000000ff048424 */ /* 0x000fe400078e00ff */
[----:B------:R-:W-:-:S07]  /*2c40*/  @!P0 IMAD.MOV.U32 R5, RZ, RZ, 0x7ff00000 ;  /* 0x7ff00000ff058424 */ /* 0x000fce00078e00ff */
.L_x_194:
[----:B------:R-:W-:Y:S05]  /*2c50*/  BSYNC.RECONVERGENT B0 ;  /* 0x0000000000007941 */ /* 0x000fea0003800200 */
.L_x_193:
[----:B------:R-:W0:Y:S01]  /*2c60*/  LDCU.64 UR4, c[0x0][0x390] ;  /* 0x00007200ff0477ac */ /* 0x000e220008000a00 */
[----:B------:R-:W-:Y:S01]  /*2c70*/  DSETP.NEU.AND P1, PT, R18, 1, PT ;  /* 0x3ff000001200742a */ /* 0x000fe20003f2d000 */
[----:B------:R-:W-:Y:S01]  /*2c80*/  BSSY.RECONVERGENT B6, `(.L_x_195) ;  /* 0x0000014000067945 */ /* 0x000fe20003800200 */
[----:B------:R-:W-:-:S04]  /*2c90*/  DSETP.NEU.AND P0, PT, R28, 1, PT ;  /* 0x3ff000001c00742a */ /* 0x000fc80003f0d000 */
[----:B------:R-:W-:Y:S02]  /*2ca0*/  FSEL R16, R16, RZ, P1 ;  /* 0x000000ff10107208 */ /* 0x000fe40000800000 */
[----:B------:R-:W-:Y:S02]  /*2cb0*/  FSEL R17, R17, 1.875, P1 ;  /* 0x3ff0000011117808 */ /* 0x000fe40000800000 */
[----:B------:R-:W-:Y:S02]  /*2cc0*/  FSEL R4, R4, RZ, P0 ;  /* 0x000000ff04047208 */ /* 0x000fe40000000000 */
[----:B------:R-:W-:Y:S02]  /*2cd0*/  FSEL R5, R5, 1.875, P0 ;  /* 0x3ff0000005057808 */ /* 0x000fe40000000000 */
[----:B0-----:R-:W-:-:S04]  /*2ce0*/  LEA R22, P0, R44, UR4, 0x3 ;  /* 0x000000042c167c11 */ /* 0x001fc8000f8018ff */
[----:B------:R-:W-:Y:S01]  /*2cf0*/  DADD R16, R16, R4 ;  /* 0x0000000010107229 */ /* 0x000fe20000000004 */
[C---:B------:R-:W-:Y:S02]  /*2d00*/  LEA.HI.X R23, R44.reuse, UR5, R47, 0x3, P0 ;  /* 0x000000052c177c11 */ /* 0x040fe400080f1c2f */
[----:B------:R-:W-:-:S04]  /*2d10*/  ISETP.NE.AND P0, PT, R44, RZ, PT ;  /* 0x000000ff2c00720c */ /* 0x000fc80003f05270 */
[----:B------:R0:W-:Y:S09]  /*2d20*/  STG.E.64 desc[UR36][R22.64], R16 ;  /* 0x0000001016007986 */ /* 0x0001f2000c101b24 */
[----:B------:R-:W-:Y:S05]  /*2d30*/  @P0 BRA `(.L_x_196) ;  /* 0x0000000000200947 */ /* 0x000fea0003800000 */
[----:B------:R-:W-:Y:S01]  /*2d40*/  MOV R0, 0x1b0 ;  /* 0x000001b000007802 */ /* 0x000fe20000000f00 */
[----:B------:R1:W-:Y:S01]  /*2d50*/  STL.64 [R1+0x40], R16 ;  /* 0x0000401001007387 */ /* 0x0003e20000100a00 */
[----:B------:R-:W2:Y:S02]  /*2d60*/  LDCU.64 UR4, c[0x4][0x180] ;  /* 0x01003000ff0477ac */ /* 0x000ea40008000a00 */
[----:B------:R1:W3:Y:S01]  /*2d70*/  LDC.64 R8, c[0x4][R0] ;  /* 0x0100000000087b82 */ /* 0x0002e20000000a00 */
[----:B--2---:R-:W-:Y:S02]  /*2d80*/  IMAD.U32 R4, RZ, RZ, UR4 ;  /* 0x00000004ff047e24 */ /* 0x004fe4000f8e00ff */
[----:B-1----:R-:W-:-:S07]  /*2d90*/  IMAD.U32 R5, RZ, RZ, UR5 ;  /* 0x00000005ff057e24 */ /* 0x002fce000f8e00ff */
[----:B------:R-:W-:-:S07]  /*2da0*/  LEPC R20, `(.L_x_196) ;  /* 0x000000001014794e */ /* 0x000fce0000000000 */
[----:B0--3--:R-:W-:Y:S05]  /*2db0*/  CALL.ABS.NOINC R8 ;  /* 0x0000000008007343 */ /* 0x009fea0003c00000 */
.L_x_196:
[----:B------:R-:W-:Y:S05]  /*2dc0*/  BSYNC.RECONVERGENT B6 ;  /* 0x0000000000067941 */ /* 0x000fea0003800200 */
.L_x_195:
[----:B------:R-:W1:Y:S01]  /*2dd0*/  F2F.F32.F64 R18, R18 ;  /* 0x0000001200127310 */ /* 0x000e620000301000 */
[----:B------:R-:W2:Y:S07]  /*2de0*/  LDCU UR4, c[0x0][0x3b4] ;  /* 0x00007680ff0477ac */ /* 0x000eae0008000800 */
[----:B------:R-:W3:Y:S01]  /*2df0*/  F2F.F32.F64 R28, R28 ;  /* 0x0000001c001c7310 */ /* 0x000ee20000301000 */
[C---:B-1----:R-:W-:Y:S01]  /*2e00*/  FMUL R3, |R18|.reuse, 16777216 ;  /* 0x4b80000012037820 */ /* 0x042fe20000400200 */
[----:B------:R-:W-:Y:S01]  /*2e10*/  FSETP.GEU.AND P0, PT, |R18|, 1.175494350822287508e-38, PT ;  /* 0x008000001200780b */ /* 0x000fe20003f0e200 */
[----:B--2---:R-:W-:-:S03]  /*2e20*/  UISETP.GE.AND UP0, UPT, UR4, 0x1, UPT ;  /* 0x000000010400788c */ /* 0x004fc6000bf06270 */
[----:B------:R-:W-:Y:S01]  /*2e30*/  FSEL R3, R3, |R18|, !P0 ;  /* 0x4000001203037208 */ /* 0x000fe20004000000 */
[C---:B---3--:R-:W-:Y:S01]  /*2e40*/  FMUL R5, |R28|.reuse, 16777216 ;  /* 0x4b8000001c057820 */ /* 0x048fe20000400200 */
[----:B------:R-:W-:-:S03]  /*2e50*/  FSETP.GEU.AND P1, PT, |R28|, 1.175494350822287508e-38, PT ;  /* 0x008000001c00780b */ /* 0x000fc60003f2e200 */
[----:B------:R-:W-:Y:S01]  /*2e60*/  VIADD R0, R3, 0xc0cafb0d ;  /* 0xc0cafb0d03007836 */ /* 0x000fe20000000000 */
[----:B------:R-:W-:Y:S02]  /*2e70*/  FSETP.NEU.AND P3, PT, R28, RZ, PT ;  /* 0x000000ff1c00720b */ /* 0x000fe40003f6d000 */
[-C--:B------:R-:W-:Y:S02]  /*2e80*/  FSEL R5, R5, |R28|.reuse, !P1 ;  /* 0x4000001c05057208 */ /* 0x080fe40004800000 */
[----:B------:R-:W-:Y:S02]  /*2e90*/  LOP3.LUT R4, R0, 0xff800000, RZ, 0xc0, !PT ;  /* 0xff80000000047812 */ /* 0x000fe400078ec0ff */
[----:B------:R-:W-:Y:S01]  /*2ea0*/  FSEL R8, RZ, -24, P1 ;  /* 0xc1c00000ff087808 */ /* 0x000fe20000800000 */
[----:B------:R-:W-:Y:S01]  /*2eb0*/  VIADD R6, R5, 0xc0cafb0d ;  /* 0xc0cafb0d05067836 */ /* 0x000fe20000000000 */
[C---:B------:R-:W-:Y:S01]  /*2ec0*/  FSETP.GEU.AND P4, PT, R28.reuse, RZ, PT ;  /* 0x000000ff1c00720b */ /* 0x040fe20003f8e000 */
[----:B------:R-:W-:Y:S01]  /*2ed0*/  IMAD.IADD R3, R3, 0x1, -R4 ;  /* 0x0000000103037824 */ /* 0x000fe200078e0a04 */
[----:B------:R-:W-:-:S02]  /*2ee0*/  FSETP.NAN.AND P1, PT, |R28|, |R28|, PT ;  /* 0x4000001c1c00720b */ /* 0x000fc40003f28200 */
[----:B------:R-:W-:Y:S01]  /*2ef0*/  LOP3.LUT R10, R6, 0xff800000, RZ, 0xc0, !PT ;  /* 0xff800000060a7812 */ /* 0x000fe200078ec0ff */
[----:B------:R-:W-:Y:S01]  /*2f00*/  FADD R6, R3, 1 ;  /* 0x3f80000003067421 */ /* 0x000fe20000000000 */
[----:B------:R-:W-:-:S03]  /*2f10*/  FSETP.NEU.AND P6, PT, |R28|, +INF , PT ;  /* 0x7f8000001c00780b */ /* 0x000fc60003fcd200 */
[----:B------:R-:W-:Y:S02]  /*2f20*/  IMAD.IADD R0, R5, 0x1, -R10 ;  /* 0x0000000105007824 */ /* 0x000fe400078e0a0a */
[----:B------:R-:W-:Y:S01]  /*2f30*/  FADD R5, R3, -1 ;  /* 0xbf80000003057421 */ /* 0x000fe20000000000 */
[----:B------:R-:W1:Y:S01]  /*2f40*/  MUFU.RCP R6, R6 ;  /* 0x0000000600067308 */ /* 0x000e620000001000 */
[C---:B------:R-:W-:Y:S01]  /*2f50*/  FADD R9, R0.reuse, 1 ;  /* 0x3f80000000097421 */ /* 0x040fe20000000000 */
[----:B------:R-:W-:Y:S01]  /*2f60*/  FADD R11, R0, -1 ;  /* 0xbf800000000b7421 */ /* 0x000fe20000000000 */
[----:B------:R-:W-:Y:S01]  /*2f70*/  FADD R3, R5, R5 ;  /* 0x0000000505037221 */ /* 0x000fe20000000000 */
[----:B------:R-:W-:Y:S02]  /*2f80*/  FSEL R0, RZ, -24, P0 ;  /* 0xc1c00000ff007808 */ /* 0x000fe40000000000 */
[----:B------:R-:W-:Y:S02]  /*2f90*/  FADD R13, R11, R11 ;  /* 0x0000000b0b0d7221 */ /* 0x000fe40000000000 */
[----:B------:R2:W3:Y:S01]  /*2fa0*/  MUFU.RCP R12, R9 ;  /* 0x00000009000c7308 */ /* 0x0004e20000001000 */
[----:B-1----:R-:W-:Y:S01]  /*2fb0*/  FMUL R7, R6, R3 ;  /* 0x0000000306077220 */ /* 0x002fe20000400000 */
[----:B------:R-:W-:-:S02]  /*2fc0*/  I2FP.F32.S32 R3, R4 ;  /* 0x0000000400037245 */ /* 0x000fc40000201400 */
[----:B--2---:R-:W-:Y:S01]  /*2fd0*/  I2FP.F32.S32 R9, R10 ;  /* 0x0000000a00097245 */ /* 0x004fe20000201400 */
[----:B------:R-:W-:Y:S02]  /*2fe0*/  FADD R4, R5, -R7 ;  /* 0x8000000705047221 */ /* 0x000fe40000000000 */
[----:B------:R-:W-:Y:S01]  /*2ff0*/  FFMA R0, R3, 1.1920928955078125e-07, R0 ;  /* 0x3400000003007823 */ /* 0x000fe20000000000 */
[----:B------:R-:W-:Y:S01]  /*3000*/  FMUL R3, R7, R7 ;  /* 0x0000000707037220 */ /* 0x000fe20000400000 */
[----:B---3--:R-:W-:Y:S01]  /*3010*/  FMUL R13, R12, R13 ;  /* 0x0000000d0c0d7220 */ /* 0x008fe20000400000 */
[----:B------:R-:W-:Y:S01]  /*3020*/  FADD R4, R4, R4 ;  /* 0x0000000404047221 */ /* 0x000fe20000000000 */
[----:B------:R-:W-:Y:S02]  /*3030*/  FFMA R8, R9, 1.1920928955078125e-07, R8 ;  /* 0x3400000009087823 */ /* 0x000fe40000000008 */
[----:B------:R-:W-:Y:S01]  /*3040*/  FADD R10, R11, -R13 ;  /* 0x8000000d0b0a7221 */ /* 0x000fe20000000000 */
[----:B------:R-:W-:Y:S01]  /*3050*/  FFMA R5, R5, -R7, R4 ;  /* 0x8000000705057223 */ /* 0x000fe20000000004 */
[----:B------:R-:W-:-:S02]  /*3060*/  IMAD.MOV.U32 R4, RZ, RZ, 0x3a2c32e4 ;  /* 0x3a2c32e4ff047424 */ /* 0x000fc400078e00ff */
[C---:B------:R-:W-:Y:S01]  /*3070*/  FFMA R19, R13.reuse, 1.4426950216293334961, R8 ;  /* 0x3fb8aa3b0d137823 */ /* 0x040fe20000000008 */
[----:B------:R-:W-:Y:S01]  /*3080*/  FADD R14, R10, R10 ;  /* 0x0000000a0a0e7221 */ /* 0x000fe20000000000 */
[----:B------:R-:W-:Y:S01]  /*3090*/  FMUL R10, R13, R13 ;  /* 0x0000000d0d0a7220 */ /* 0x000fe20000400000 */
[----:B------:R-:W-:Y:S01]  /*30a0*/  FMUL R5, R6, R5 ;  /* 0x0000000506057220 */ /* 0x000fe20000400000 */
[----:B------:R-:W-:Y:S01]  /*30b0*/  FADD R8, R8, -R19 ;  /* 0x8000001308087221 */ /* 0x000fe20000000000 */
[----:B------:R-:W-:Y:S01]  /*30c0*/  FFMA R11, R11, -R13, R14 ;  /* 0x8000000d0b0b7223 */ /* 0x000fe2000000000e */
[-C--:B------:R-:W-:Y:S01]  /*30d0*/  FFMA R9, R10, R4.reuse, 0.0032181653659790754318 ;  /* 0x3b52e7db0a097423 */ /* 0x080fe20000000004 */
[----:B------:R-:W-:Y:S01]  /*30e0*/  FFMA R4, R3, R4, 0.0032181653659790754318 ;  /* 0x3b52e7db03047423 */ /* 0x000fe20000000004 */
[----:B------:R-:W-:Y:S01]  /*30f0*/  FFMA R8, R13, 1.4426950216293334961, R8 ;  /* 0x3fb8aa3b0d087823 */ /* 0x000fe20000000008 */
[----:B------:R-:W-:Y:S01]  /*3100*/  FMUL R11, R12, R11 ;  /* 0x0000000b0c0b7220 */ /* 0x000fe20000400000 */
[C---:B------:R-:W-:Y:S01]  /*3110*/  FFMA R15, R10.reuse, R9, 0.018033718690276145935 ;  /* 0x3c93bb730a0f7423 */ /* 0x040fe20000000009 */
[----:B------:R-:W-:Y:S01]  /*3120*/  FFMA R9, R7, 1.4426950216293334961, R0 ;  /* 0x3fb8aa3b07097823 */ /* 0x000fe20000000000 */
[----:B------:R-:W-:Y:S01]  /*3130*/  FFMA R4, R3, R4, 0.018033718690276145935 ;  /* 0x3c93bb7303047423 */ /* 0x000fe20000000004 */
[----:B------:R-:W-:Y:S01]  /*3140*/  FFMA R8, R11, 1.4426950216293334961, R8 ;  /* 0x3fb8aa3b0b087823 */ /* 0x000fe20000000008 */
[----:B------:R-:W-:Y:S01]  /*3150*/  FFMA R15, R10, R15, 0.12022458761930465698 ;  /* 0x3df6384f0a0f7423 */ /* 0x000fe2000000000f */
[----:B------:R-:W-:Y:S01]  /*3160*/  FADD R0, R0, -R9 ;  /* 0x8000000900007221 */ /* 0x000fe20000000000 */
[----:B------:R-:W-:Y:S01]  /*3170*/  FFMA R4, R3, R4, 0.12022458761930465698 ;  /* 0x3df6384f03047423 */ /* 0x000fe20000000004 */
[----:B------:R-:W-:Y:S01]  /*3180*/  FFMA R8, R13, 1.9251366722983220825e-08, R8 ;  /* 0x32a55e340d087823 */ /* 0x000fe20000000008 */
[----:B------:R-:W-:Y:S01]  /*3190*/  FMUL R10, R10, R15 ;  /* 0x0000000f0a0a7220 */ /* 0x000fe20000400000 */
[----:B------:R-:W-:Y:S01]  /*31a0*/  FFMA R0, R7, 1.4426950216293334961, R0 ;  /* 0x3fb8aa3b07007823 */ /* 0x000fe20000000000 */
[----:B------:R-:W-:-:S02]  /*31b0*/  FMUL R4, R3, R4 ;  /* 0x0000000403047220 */ /* 0x000fc40000400000 */
[----:B------:R-:W-:Y:S01]  /*31c0*/  FMUL R6, R10, 3 ;  /* 0x404000000a067820 */ /* 0x000fe20000400000 */
[----:B------:R-:W-:Y:S01]  /*31d0*/  FFMA R0, R5, 1.4426950216293334961, R0 ;  /* 0x3fb8aa3b05007823 */ /* 0x000fe20000000000 */
[----:B------:R-:W-:Y:S02]  /*31e0*/  FMUL R3, R4, 3 ;  /* 0x4040000004037820 */ /* 0x000fe40000400000 */
[----:B------:R-:W-:Y:S01]  /*31f0*/  FFMA R6, R11, R6, R8 ;  /* 0x000000060b067223 */ /* 0x000fe20000000008 */
[----:B------:R-:W-:Y:S01]  /*3200*/  FFMA R0, R7, 1.9251366722983220825e-08, R0 ;  /* 0x32a55e3407007823 */ /* 0x000fe20000000000 */
[----:B------:R-:W-:Y:S02]  /*3210*/  IMAD.MOV.U32 R11, RZ, RZ, 0x391fcb8e ;  /* 0x391fcb8eff0b7424 */ /* 0x000fe400078e00ff */
[----:B------:R-:W-:Y:S01]  /*3220*/  FFMA R10, R13, R10, R6 ;  /* 0x0000000a0d0a7223 */ /* 0x000fe20000000006 */
[----:B------:R-:W-:-:S03]  /*3230*/  FFMA R0, R5, R3, R0 ;  /* 0x0000000305007223 */ /* 0x000fc60000000000 */
[----:B------:R-:W-:Y:S01]  /*3240*/  FADD R8, R19, R10 ;  /* 0x0000000a13087221 */ /* 0x000fe20000000000 */
[----:B------:R-:W-:-:S03]  /*3250*/  FFMA R0, R7, R4, R0 ;  /* 0x0000000407007223 */ /* 0x000fc60000000000 */
[----:B------:R-:W-:Y:S01]  /*3260*/  FMUL R7, R8, 1 ;  /* 0x3f80000008077820 */ /* 0x000fe20000400000 */
[----:B------:R-:W-:Y:S01]  /*3270*/  FADD R4, R9, R0 ;  /* 0x0000000009047221 */ /* 0x000fe20000000000 */
[----:B------:R-:W-:Y:S02]  /*3280*/  FADD R19, -R19, R8 ;  /* 0x0000000813137221 */ /* 0x000fe40000000100 */
[----:B------:R-:W1:Y:S01]  /*3290*/  FRND R12, R7 ;  /* 0x00000007000c7307 */ /* 0x000e620000201000 */
[----:B------:R-:W-:Y:S01]  /*32a0*/  FMUL R3, R4, 1 ;  /* 0x3f80000004037820 */ /* 0x000fe20000400000 */
[----:B------:R-:W-:Y:S01]  /*32b0*/  FADD R19, R10, -R19 ;  /* 0x800000130a137221 */ /* 0x000fe20000000000 */
[----:B------:R-:W-:Y:S01]  /*32c0*/  FADD R8, R8, -R7 ;  /* 0x8000000708087221 */ /* 0x000fe20000000000 */
[----:B------:R-:W-:Y:S01]  /*32d0*/  FADD R9, -R9, R4 ;  /* 0x0000000409097221 */ /* 0x000fe20000000100 */
[----:B------:R-:W-:Y:S01]  /*32e0*/  FADD R4, R4, -R3 ;  /* 0x8000000304047221 */ /* 0x000fe20000000000 */
[----:B------:R-:W-:Y:S01]  /*32f0*/  FSETP.GT.AND P2, PT, |R7|, 152, PT ;  /* 0x431800000700780b */ /* 0x000fe20003f44200 */
[----:B------:R-:W-:Y:S01]  /*3300*/  FADD R8, R19, R8 ;  /* 0x0000000813087221 */ /* 0x000fe20000000000 */
[----:B------:R-:W2:Y:S01]  /*3310*/  FRND R6, R3 ;  /* 0x0000000300067307 */ /* 0x000ea20000201000 */
[----:B------:R-:W-:Y:S01]  /*3320*/  FADD R9, R0, -R9 ;  /* 0x8000000900097221 */ /* 0x000fe20000000000 */
[----:B------:R-:W-:-:S03]  /*3330*/  FSETP.GEU.AND P5, PT, R7, RZ, PT ;  /* 0x000000ff0700720b */ /* 0x000fc60003fae000 */
[----:B------:R-:W-:Y:S01]  /*3340*/  FADD R4, R9, R4 ;  /* 0x0000000409047221 */ /* 0x000fe20000000000 */
[----:B-1----:R-:W-:Y:S02]  /*3350*/  FADD R5, R7, -R12 ;  /* 0x8000000c07057221 */ /* 0x002fe40000000000 */
[----:B------:R1:W3:Y:S01]  /*3360*/  F2I.NTZ R10, R7 ;  /* 0x00000007000a7305 */ /* 0x0002e20000203100 */
[----:B------:R-:W-:Y:S01]  /*3370*/  FSETP.GT.AND P0, PT, R12, RZ, PT ;  /* 0x000000ff0c00720b */ /* 0x000fe20003f04000 */
[----:B------:R-:W-:Y:S01]  /*3380*/  DMUL R12, RZ, R24 ;  /* 0x00000018ff0c7228 */ /* 0x000fe20000000000 */
[----:B------:R-:W-:Y:S01]  /*3390*/  FADD R8, R8, R5 ;  /* 0x0000000508087221 */ /* 0x000fe20000000000 */
[----:B--2---:R-:W-:-:S03]  /*33a0*/  FADD R5, R3, -R6 ;  /* 0x8000000603057221 */ /* 0x004fc60000000000 */
[----:B------:R-:W-:Y:S01]  /*33b0*/  FFMA R9, R8, R11, 0.0013391353422775864601 ;  /* 0x3aaf85ed08097423 */ /* 0x000fe2000000000b */
[----:B------:R-:W2:Y:S02]  /*33c0*/  F2I.NTZ R0, R3 ;  /* 0x0000000300007305 */ /* 0x000ea40000203100 */
[----:B------:R-:W-:Y:S01]  /*33d0*/  DFMA R12, RZ, R24, R12 ;  /* 0x00000018ff0c722b */ /* 0x000fe2000000000c */
[----:B------:R-:W-:Y:S01]  /*33e0*/  FADD R4, R4, R5 ;  /* 0x0000000504047221 */ /* 0x000fe20000000000 */
[----:B------:R-:W-:-:S03]  /*33f0*/  FFMA R9, R8, R9, 0.0096188392490148544312 ;  /* 0x3c1d985608097423 */ /* 0x000fc60000000009 */
[----:B------:R-:W-:Y:S01]  /*3400*/  FFMA R5, R4, R11, 0.0013391353422775864601 ;  /* 0x3aaf85ed04057423 */ /* 0x000fe2000000000b */
[----:B------:R-:W-:Y:S01]  /*3410*/  FFMA R9, R8, R9, 0.055503588169813156128 ;  /* 0x3d6357bb08097423 */ /* 0x000fe20000000009 */
[----:B------:R-:W-:Y:S01]  /*3420*/  SEL R11, RZ, 0x83000000, P0 ;  /* 0x83000000ff0b7807 */ /* 0x000fe20000000000 */
[----:B------:R-:W-:Y:S01]  /*3430*/  DADD R12, R12, 1 ;  /* 0x3ff000000c0c7429 */ /* 0x000fe20000000000 */
[----:B------:R-:W-:Y:S01]  /*3440*/  FFMA R5, R4, R5, 0.0096188392490148544312 ;  /* 0x3c1d985604057423 */ /* 0x000fe20000000005 */
[----:B------:R-:W-:Y:S01]  /*3450*/  FFMA R9, R8, R9, 0.24022644758224487305 ;  /* 0x3e75fdec08097423 */ /* 0x000fe20000000009 */
[----:B------:R-:W-:Y:S01]  /*3460*/  FSETP.GT.AND P0, PT, R6, RZ, PT ;  /* 0x000000ff0600720b */ /* 0x000fe20003f04000 */
[----:B------:R-:W-:Y:S02]  /*3470*/  VIADD R6, R11, 0x7f000000 ;  /* 0x7f0000000b067836 */ /* 0x000fe40000000000 */
[----:B------:R-:W-:Y:S01]  /*3480*/  FFMA R5, R4, R5, 0.055503588169813156128 ;  /* 0x3d6357bb04057423 */ /* 0x000fe20000000005 */
[----:B------:R-:W-:Y:S01]  /*3490*/  FFMA R9, R8, R9, 0.69314718246459960938 ;  /* 0x3f31721808097423 */ /* 0x000fe20000000009 */
[----:B-1----:R-:W-:Y:S01]  /*34a0*/  SEL R7, RZ, 0x83000000, P0 ;  /* 0x83000000ff077807 */ /* 0x002fe20000000000 */
[----:B---3--:R-:W-:-:S02]  /*34b0*/  IMAD R11, R10, 0x800000, -R11 ;  /* 0x008000000a0b7824 */ /* 0x008fc400078e0a0b */
[----:B------:R-:W-:Y:S01]  /*34c0*/  FFMA R5, R4, R5, 0.24022644758224487305 ;  /* 0x3e75fdec04057423 */ /* 0x000fe20000000005 */
[----:B------:R-:W-:Y:S01]  /*34d0*/  FFMA R9, R8, R9, 1 ;  /* 0x3f80000008097423 */ /* 0x000fe20000000009 */
[----:B------:R-:W-:Y:S02]  /*34e0*/  FSETP.GT.AND P0, PT, |R3|, 152, PT ;  /* 0x431800000300780b */ /* 0x000fe40003f04200 */
[----:B------:R-:W-:Y:S01]  /*34f0*/  FFMA R5, R4, R5, 0.69314718246459960938 ;  /* 0x3f31721804057423 */ /* 0x000fe20000000005 */
[----:B------:R-:W-:Y:S01]  /*3500*/  FMUL R6, R9, R6 ;  /* 0x0000000609067220 */ /* 0x000fe20000400000 */
[----:B--2---:R-:W-:Y:S02]  /*3510*/  IMAD R9, R0, 0x800000, -R7 ;  /* 0x0080000000097824 */ /* 0x004fe400078e0a07 */
[----:B------:R-:W-:Y:S01]  /*3520*/  FFMA R5, R4, R5, 1 ;  /* 0x3f80000004057423 */ /* 0x000fe20000000005 */
[----:B------:R-:W-:Y:S01]  /*3530*/  FMUL R6, R6, R11 ;  /* 0x0000000b06067220 */ /* 0x000fe20000400000 */
[----:B------:R-:W-:Y:S01]  /*3540*/  VIADD R0, R7, 0x7f000000 ;  /* 0x7f00000007007836 */ /* 0x000fe20000000000 */
[----:B------:R-:W-:Y:S01]  /*3550*/  @P2 FSEL R6, RZ, +INF , !P5 ;  /* 0x7f800000ff062808 */ /* 0x000fe20006800000 */
[----:B------:R-:W-:Y:S01]  /*3560*/  FADD R4, R28, R28 ;  /* 0x0000001c1c047221 */ /* 0x000fe20000000000 */
[----:B------:R-:W-:Y:S01]  /*3570*/  FSETP.NEU.AND P2, PT, R18, RZ, PT ;  /* 0x000000ff1200720b */ /* 0x000fe20003f4d000 */
[----:B------:R-:W-:Y:S01]  /*3580*/  FMUL R0, R5, R0 ;  /* 0x0000000005007220 */ /* 0x000fe20000400000 */
[----:B------:R-:W-:-:S02]  /*3590*/  FSEL R5, R6, -R6, P4 ;  /* 0x8000000606057208 */ /* 0x000fc40002000000 */
[----:B------:R-:W-:Y:S01]  /*35a0*/  FSETP.GEU.AND P5, PT, R3, RZ, PT ;  /* 0x000000ff0300720b */ /* 0x000fe20003fae000 */
[----:B------:R-:W-:Y:S01]  /*35b0*/  FMUL R0, R0, R9 ;  /* 0x0000000900007220 */ /* 0x000fe20000400000 */
[----:B------:R-:W-:Y:S01]  /*35c0*/  @P3 FSEL R4, R4, R5, !P6 ;  /* 0x0000000504043208 */ /* 0x000fe20007000000 */
[----:B------:R-:W-:Y:S01]  /*35d0*/  @P1 FADD R4, R28, 1 ;  /* 0x3f8000001c041421 */ /* 0x000fe20000000000 */
[C---:B------:R-:W-:Y:S01]  /*35e0*/  FSETP.NAN.AND P3, PT, |R18|.reuse, |R18|, PT ;  /* 0x400000121200720b */ /* 0x040fe20003f68200 */
[C---:B------:R-:W-:Y:S01]  /*35f0*/  FADD R3, R18.reuse, R18 ;  /* 0x0000001212037221 */ /* 0x040fe20000000000 */
[----:B------:R-:W-:Y:S01]  /*3600*/  FSETP.GEU.AND P4, PT, R18, RZ, PT ;  /* 0x000000ff1200720b */ /* 0x000fe20003f8e000 */
[----:B------:R-:W-:Y:S01]  /*3610*/  DADD R8, R26, R26 ;  /* 0x000000001a087229 */ /* 0x000fe2000000001a */
[----:B------:R-:W-:Y:S02]  /*3620*/  @P0 FSEL R0, RZ, +INF , !P5 ;  /* 0x7f800000ff000808 */ /* 0x000fe40006800000 */
[----:B------:R-:W-:-:S02]  /*3630*/  FSETP.NEU.AND P5, PT, R28, 1, PT ;  /* 0x3f8000001c00780b */ /* 0x000fc40003fad000 */
[----:B------:R-:W-:Y:S02]  /*3640*/  FSETP.NEU.AND P0, PT, |R18|, +INF , PT ;  /* 0x7f8000001200780b */ /* 0x000fe40003f0d200 */
[----:B------:R-:W-:Y:S01]  /*3650*/  FSEL R0, R0, -R0, P4 ;  /* 0x8000000000007208 */ /* 0x000fe20002000000 */
[----:B------:R-:W-:Y:S01]  /*3660*/  DADD R14, RZ, R8 ;  /* 0x00000000ff0e7229 */ /* 0x000fe20000000008 */
[----:B------:R-:W-:Y:S01]  /*3670*/  FSEL R19, R4, 1, P5 ;  /* 0x3f80000004137808 */ /* 0x000fe20002800000 */
[----:B------:R-:W-:Y:S01]  /*3680*/  DMUL R4, RZ, R26 ;  /* 0x0000001aff047228 */ /* 0x000fe20000000000 */
[----:B------:R-:W-:Y:S01]  /*3690*/  @P2 FSEL R3, R3, R0, !P0 ;  /* 0x0000000003032208 */ /* 0x000fe20004000000 */
[C---:B------:R-:W-:Y:S01]  /*36a0*/  @P3 FADD R3, R18.reuse, 1 ;  /* 0x3f80000012033421 */ /* 0x040fe20000000000 */
[----:B------:R-:W1:Y:S01]  /*36b0*/  F2F.F64.F32 R10, R19 ;  /* 0x00000013000a7310 */ /* 0x000e620000201800 */
[----:B------:R-:W-:-:S04]  /*36c0*/  FSETP.NEU.AND P0, PT, R18, 1, PT ;  /* 0x3f8000001200780b */ /* 0x000fc80003f0d000 */
[----:B------:R-:W-:Y:S01]  /*36d0*/  FSEL R3, R3, 1, P0 ;  /* 0x3f80000003037808 */ /* 0x000fe20000000000 */
[----:B------:R-:W-:-:S03]  /*36e0*/  DFMA R4, RZ, R26, R4 ;  /* 0x0000001aff04722b */ /* 0x000fc60000000004 */
[----:B------:R-:W2:Y:S05]  /*36f0*/  F2F.F64.F32 R6, R3 ;  /* 0x0000000300067310 */ /* 0x000eaa0000201800 */
[----:B------:R-:W-:Y:S02]  /*3700*/  DADD R8, R4, 1 ;  /* 0x3ff0000004087429 */ /* 0x000fe40000000000 */
[----:B-1----:R-:W-:Y:S02]  /*3710*/  DADD R10, R10, R10 ;  /* 0x000000000a0a7229 */ /* 0x002fe4000000000a */
[----:B------:R-:W-:-:S06]  /*3720*/  DADD R4, R24, R24 ;  /* 0x0000000018047229 */ /* 0x000fcc0000000018 */
[----:B------:R-:W-:Y:S02]  /*3730*/  DMUL R8, R8, R10 ;  /* 0x0000000a08087228 */ /* 0x000fe40000000000 */
[----:B------:R-:W-:Y:S02]  /*3740*/  DMUL R14, R10, R14 ;  /* 0x0000000e0a0e7228 */ /* 0x000fe40000000000 */
[----:B------:R-:W-:Y:S02]  /*3750*/  DADD R4, RZ, R4 ;  /* 0x00000000ff047229 */ /* 0x000fe40000000004 */
[----:B--2---:R-:W-:-:S08]  /*3760*/  DADD R6, R6, R6 ;  /* 0x0000000006067229 */ /* 0x004fd00000000006 */
[----:B------:R-:W-:Y:S02]  /*3770*/  DFMA R28, R4, R6, R8 ;  /* 0x00000006041c722b */ /* 0x000fe40000000008 */
[----:B------:R-:W-:Y:S01]  /*3780*/  DFMA R30, R6, R12, R14 ;  /* 0x0000000c061e722b */ /* 0x000fe2000000000e */
[----:B------:R-:W-:Y:S10]  /*3790*/  BRA.U !UP0, `(.L_x_197) ;  /* 0x0000001d08fc7547 */ /* 0x000ff4000b800000 */
[----:B------:R-:W-:Y:S01]  /*37a0*/  IADD3 R18, P0, PT, R2, 0x40, RZ ;  /* 0x0000004002127810 */ /* 0x000fe20007f1e0ff */
[----:B------:R-:W-:Y:S01]  /*37b0*/  BSSY.RECONVERGENT B6, `(.L_x_197) ;  /* 0x00001fd000067945 */ /* 0x000fe20003800200 */
[----:B------:R-:W-:Y:S01]  /*37c0*/  IMAD R49, R45, UR4, RZ ;  /* 0x000000042d317c24 */ /* 0x000fe2000f8e02ff */
[----:B------:R-:W-:Y:S01]  /*37d0*/  CS2R R32, SRZ ;  /* 0x0000000000207805 */ /* 0x000fe2000001ff00 */
[----:B------:R-:W-:Y:S01]  /*37e0*/  IMAD.MOV.U32 R2, RZ, RZ, RZ ;  /* 0x000000ffff027224 */ /* 0x000fe200078e00ff */
[----:B------:R-:W-:Y:S01]  /*37f0*/  CS2R R36, SRZ ;  /* 0x0000000000247805 */ /* 0x000fe2000001ff00 */
[----:B------:R-:W-:Y:S02]  /*3800*/  IMAD.MOV.U32 R34, RZ, RZ, 0x0 ;  /* 0x00000000ff227424 */ /* 0x000fe400078e00ff */
[----:B------:R-:W-:Y:S02]  /*3810*/  IMAD.MOV.U32 R35, RZ, RZ, 0x3ff00000 ;  /* 0x3ff00000ff237424 */ /* 0x000fe400078e00ff */
[----:B------:R-:W-:-:S02]  /*3820*/  IMAD.MOV.U32 R38, RZ, RZ, 0x0 ;  /* 0x00000000ff267424 */ /* 0x000fc400078e00ff */
[----:B------:R-:W-:Y:S02]  /*3830*/  IMAD.MOV.U32 R39, RZ, RZ, 0x3ff00000 ;  /* 0x3ff00000ff277424 */ /* 0x000fe400078e00ff */
[----:B------:R-:W-:-:S07]  /*3840*/  IMAD.X R19, RZ, RZ, R40, P0 ;  /* 0x000000ffff137224 */ /* 0x000fce00000e0628 */
.L_x_231:
[----:B------:R-:W-:Y:S01]  /*3850*/  DMUL R4, R30, R30 ;  /* 0x0000001e1e047228 */ /* 0x000fe20000000000 */
[----:B------:R-:W-:Y:S01]  /*3860*/  IMAD.MOV.U32 R8, RZ, RZ, 0x0 ;  /* 0x00000000ff087424 */ /* 0x000fe200078e00ff */
[----:B------:R-:W-:Y:S01]  /*3870*/  BSSY.RECONVERGENT B0, `(.L_x_198) ;  /* 0x0000013000007945 */ /* 0x000fe20003800200 */
[----:B------:R-:W-:-:S05]  /*3880*/  IMAD.MOV.U32 R9, RZ, RZ, 0x3fd80000 ;  /* 0x3fd80000ff097424 */ /* 0x000fca00078e00ff */
[----:B------:R-:W-:-:S06]  /*3890*/  DFMA R10, R28, R28, R4 ;  /* 0x0000001c1c0a722b */ /* 0x000fcc0000000004 */
[----:B-1----:R-:W1:Y:S04]  /*38a0*/  MUFU.RSQ64H R5, R11 ;  /* 0x0000000b00057308 */ /* 0x002e680000001c00 */
[----:B------:R-:W-:-:S05]  /*38b0*/  VIADD R4, R11, 0xfcb00000 ;  /* 0xfcb000000b047836 */ /* 0x000fca0000000000 */
[----:B------:R-:W-:Y:S01]  /*38c0*/  ISETP.GE.U32.AND P0, PT, R4, 0x7ca00000, PT ;  /* 0x7ca000000400780c */ /* 0x000fe20003f06070 */
[----:B-1----:R-:W-:-:S08]  /*38d0*/  DMUL R6, R4, R4 ;  /* 0x0000000404067228 */ /* 0x002fd00000000000 */
[----:B------:R-:W-:-:S08]  /*38e0*/  DFMA R6, R10, -R6, 1 ;  /* 0x3ff000000a06742b */ /* 0x000fd00000000806 */
[----:B------:R-:W-:Y:S02]  /*38f0*/  DFMA R8, R6, R8, 0.5 ;  /* 0x3fe000000608742b */ /* 0x000fe40000000008 */
[----:B------:R-:W-:-:S08]  /*3900*/  DMUL R6, R4, R6 ;  /* 0x0000000604067228 */ /* 0x000fd00000000000 */
[----:B------:R-:W-:-:S08]  /*3910*/  DFMA R12, R8, R6, R4 ;  /* 0x00000006080c722b */ /* 0x000fd00000000004 */
[----:B------:R-:W-:Y:S02]  /*3920*/  DMUL R14, R10, R12 ;  /* 0x0000000c0a0e7228 */ /* 0x000fe40000000000 */
[----:B------:R-:W-:Y:S02]  /*3930*/  VIADD R9, R13, 0xfff00000 ;  /* 0xfff000000d097836 */ /* 0x000fe40000000000 */
[----:B------:R-:W-:-:S04]  /*3940*/  IMAD.MOV.U32 R8, RZ, RZ, R12 ;  /* 0x000000ffff087224 */ /* 0x000fc800078e000c */
[----:B------:R-:W-:-:S08]  /*3950*/  DFMA R20, R14, -R14, R10 ;  /* 0x8000000e0e14722b */ /* 0x000fd0000000000a */
[----:B------:R-:W-:Y:S01]  /*3960*/  DFMA R6, R20, R8, R14 ;  /* 0x000000081406722b */ /* 0x000fe2000000000e */
[----:B------:R-:W-:Y:S10]  /*3970*/  @!P0 BRA `(.L_x_199) ;  /* 0x0000000000088947 */ /* 0x000ff40003800000 */
[----:B------:R-:W-:-:S07]  /*3980*/  MOV R0, 0x39a0 ;  /* 0x000039a000007802 */ /* 0x000fce0000000f00 */
[----:B0-----:R-:W-:Y:S05]  /*3990*/  CALL.REL.NOINC `($__internal_1_$__cuda_sm20_dsqrt_rn_f64_mediumpath_v1) ;  /* 0x0000002400207944 */ /* 0x001fea0003c00000 */
.L_x_199:
[----:B------:R-:W-:Y:S05]  /*39a0*/  BSYNC.RECONVERGENT B0 ;  /* 0x0000000000007941 */ /* 0x000fea0003800200 */
.L_x_198:
[----:B------:R-:W-:Y:S01]  /*39b0*/  UMOV UR4, 0xe2308c3a ;  /* 0xe2308c3a00047882 */ /* 0x000fe20000000000 */
[----:B------:R-:W-:Y:S02]  /*39c0*/  UMOV UR5, 0x3e45798e ;  /* 0x3e45798e00057882 */ /* 0x000fe40000000000 */
[----:B------:R-:W-:-:S14]  /*39d0*/  DSETP.GEU.AND P0, PT, R6, UR4, PT ;  /* 0x0000000406007e2a */ /* 0x000fdc000bf0e000 */
[----:B------:R-:W-:Y:S05]  /*39e0*/  @!P0 BRA `(.L_x_200) ;  /* 0x0000001c00448947 */ /* 0x000fea0003800000 */
[C---:B------:R-:W-:Y:S01]  /*39f0*/  DFMA R40, R28.reuse, R34, RZ ;  /* 0x000000221c28722b */ /* 0x040fe200000000ff */
[----:B------:R-:W-:Y:S01]  /*3a00*/  BSSY.RECONVERGENT B0, `(.L_x_201) ;  /* 0x000008d000007945 */ /* 0x000fe20003800200 */
[----:B------:R-:W-:Y:S01]  /*3a10*/  DFMA R42, R28, R36, RZ ;  /* 0x000000241c2a722b */ /* 0x000fe200000000ff */
[----:B------:R-:W-:Y:S02]  /*3a20*/  IMAD.MOV.U32 R46, RZ, RZ, RZ ;  /* 0x000000ffff2e7224 */ /* 0x000fe400078e00ff */
[----:B------:R-:W-:Y:S02]  /*3a30*/  IMAD.MOV.U32 R54, RZ, RZ, 0x0 ;  /* 0x00000000ff367424 */ /* 0x000fe400078e00ff */
[----:B------:R-:W-:Y:S01]  /*3a40*/  IMAD.MOV.U32 R55, RZ, RZ, 0x3ff00000 ;  /* 0x3ff00000ff377424 */ /* 0x000fe200078e00ff */
[C---:B------:R-:W-:Y:S02]  /*3a50*/  DFMA R40, R30.reuse, R32, R40 ;  /* 0x000000201e28722b */ /* 0x040fe40000000028 */
[----:B------:R-:W-:-:S06]  /*3a60*/  DFMA R42, R30, R38, R42 ;  /* 0x000000261e2a722b */ /* 0x000fcc000000002a */
[----:B------:R-:W-:-:S08]  /*3a70*/  DFMA R6, R28, -R40, RZ ;  /* 0x800000281c06722b */ /* 0x000fd000000000ff */
[----:B------:R-:W-:-:S11]  /*3a80*/  DFMA R6, R30, -R42, R6 ;  /* 0x8000002a1e06722b */ /* 0x000fd60000000006 */
.L_x_217:
[-C--:B------:R-:W-:Y:S01]  /*3a90*/  DFMA R60, -R40, R54.reuse, R24 ;  /* 0x00000036283c722b */ /* 0x080fe20000000118 */
[----:B------:R-:W-:Y:S01]  /*3aa0*/  BSSY.RECONVERGENT B1, `(.L_x_202) ;  /* 0x0000008000017945 */ /* 0x000fe20003800200 */
[----:B------:R-:W-:Y:S01]  /*3ab0*/  DFMA R58, -R42, R54, R26 ;  /* 0x000000362a3a722b */ /* 0x000fe2000000011a */
[----:B------:R-:W-:-:S07]  /*3ac0*/  MOV R0, 0x3b20 ;  /* 0x00003b2000007802 */ /* 0x000fce0000000f00 */
[----:B------:R-:W-:-:S08]  /*3ad0*/  DFMA R56, R60, R60, R58 ;  /* 0x0000003c3c38722b */ /* 0x000fd0000000003a */
[----:B------:R-:W-:-:S08]  /*3ae0*/  DADD R56, R56, -11 ;  /* 0xc026000038387429 */ /* 0x000fd00000000000 */
[----:B------:R-:W-:-:S10]  /*3af0*/  DADD R4, -RZ, |R56| ;  /* 0x00000000ff047229 */ /* 0x000fd40000000538 */
[----:B------:R-:W-:-:S07]  /*3b00*/  IMAD.MOV.U32 R3, RZ, RZ, R5 ;  /* 0x000000ffff037224 */ /* 0x000fce00078e0005 */
[----:B0-----:R-:W-:Y:S05]  /*3b10*/  CALL.REL.NOINC `($_Z14optimizeKernelIN4util10HimmelblauILi2EEELi2ELj128EEvddPdPiS3_S3_ii$__internal_accurate_pow) ;  /* 0x00000024007c7944 */ /* 0x001fea0003c00000 */
[----:B------:R-:W-:Y:S05]  /*3b20*/  BSYNC.RECONVERGENT B1 ;  /* 0x0000000000017941 */ /* 0x000fea0003800200 */
.L_x_202:
[----:B------:R-:W-:Y:S01]  /*3b30*/  DADD R10, R56, 2 ;  /* 0x40000000380a7429 */ /* 0x000fe20000000000 */
[----:B------:R-:W-:Y:S01]  /*3b40*/  BSSY.RECONVERGENT B1, `(.L_x_203) ;  /* 0x0000013000017945 */ /* 0x000fe20003800200 */
[----:B------:R-:W-:Y:S02]  /*3b50*/  DFMA R58, R58, R58, R60 ;  /* 0x0000003a3a3a722b */ /* 0x000fe4000000003c */
[C---:B------:R-:W-:Y:S02]  /*3b60*/  DSETP.NEU.AND P0, PT, R56.reuse, RZ, PT ;  /* 0x000000ff3800722a */ /* 0x040fe40003f0d000 */
[----:B------:R-:W-:-:S04]  /*3b70*/  DSETP.NEU.AND P2, PT, R56, 1, PT ;  /* 0x3ff000003800742a */ /* 0x000fc80003f4d000 */
[----:B------:R-:W-:Y:S01]  /*3b80*/  LOP3.LUT R0, R11, 0x7ff00000, RZ, 0xc0, !PT ;  /* 0x7ff000000b007812 */ /* 0x000fe200078ec0ff */
[----:B------:R-:W-:Y:S01]  /*3b90*/  DADD R58, R58, -7 ;  /* 0xc01c00003a3a7429 */ /* 0x000fe20000000000 */
[----:B------:R-:W-:Y:S02]  /*3ba0*/  FSEL R8, R8, RZ, P0 ;  /* 0x000000ff08087208 */ /* 0x000fe40000000000 */
[----:B------:R-:W-:Y:S02]  /*3bb0*/  ISETP.NE.AND P1, PT, R0, 0x7ff00000, PT ;  /* 0x7ff000000000780c */ /* 0x000fe40003f25270 */
[----:B------:R-:W-:-:S03]  /*3bc0*/  FSEL R9, R5, RZ, P0 ;  /* 0x000000ff05097208 */ /* 0x000fc60000000000 */
[----:B------:R-:W-:-:S10]  /*3bd0*/  DADD R10, -RZ, |R58| ;  /* 0x00000000ff0a7229 */ /* 0x000fd4000000053a */
[----:B------:R-:W-:Y:S02]  /*3be0*/  IMAD.MOV.U32 R4, RZ, RZ, R10 ;  /* 0x000000ffff047224 */ /* 0x000fe400078e000a */
[----:B------:R-:W-:Y:S01]  /*3bf0*/  IMAD.MOV.U32 R3, RZ, RZ, R11 ;  /* 0x000000ffff037224 */ /* 0x000fe200078e000b */
[----:B------:R-:W-:Y:S06]  /*3c00*/  @P1 BRA `(.L_x_204) ;  /* 0x0000000000181947 */ /* 0x000fec0003800000 */
[----:B------:R-:W-:-:S14]  /*3c10*/  DSETP.NAN.AND P0, PT, R56, R56, PT ;  /* 0x000000383800722a */ /* 0x000fdc0003f08000 */
[----:B------:R-:W-:Y:S01]  /*3c20*/  @P0 DADD R8, R56, 2 ;  /* 0x4000000038080429 */ /* 0x000fe20000000000 */
[----:B------:R-:W-:Y:S10]  /*3c30*/  @P0 BRA `(.L_x_204) ;  /* 0x00000000000c0947 */ /* 0x000ff40003800000 */
[----:B------:R-:W-:-:S14]  /*3c40*/  DSETP.NEU.AND P0, PT, |R56|, +INF , PT ;  /* 0x7ff000003800742a */ /* 0x000fdc0003f0d200 */
[----:B------:R-:W-:Y:S02]  /*3c50*/  @!P0 IMAD.MOV.U32 R8, RZ, RZ, 0x0 ;  /* 0x00000000ff088424 */ /* 0x000fe400078e00ff */
[----:B------:R-:W-:-:S07]  /*3c60*/  @!P0 IMAD.MOV.U32 R9, RZ, RZ, 0x7ff00000 ;  /* 0x7ff00000ff098424 */ /* 0x000fce00078e00ff */
.L_x_204:
[----:B------:R-:W-:Y:S05]  /*3c70*/  BSYNC.RECONVERGENT B1 ;  /* 0x0000000000017941 */ /* 0x000fea0003800200 */
.L_x_203:
[----:B------:R-:W-:Y:S01]  /*3c80*/  BSSY.RECONVERGENT B1, `(.L_x_205) ;  /* 0x0000005000017945 */ /* 0x000fe20003800200 */
[----:B------:R-:W-:Y:S02]  /*3c90*/  FSEL R56, R8, RZ, P2 ;  /* 0x000000ff08387208 */ /* 0x000fe40001000000 */
[----:B------:R-:W-:Y:S02]  /*3ca0*/  FSEL R57, R9, 1.875, P2 ;  /* 0x3ff0000009397808 */ /* 0x000fe40001000000 */
[----:B------:R-:W-:-:S07]  /*3cb0*/  MOV R0, 0x3cd0 ;  /* 0x00003cd000007802 */ /* 0x000fce0000000f00 */
[----:B------:R-:W-:Y:S05]  /*3cc0*/  CALL.REL.NOINC `($_Z14optimizeKernelIN4util10HimmelblauILi2EEELi2ELj128EEvddPdPiS3_S3_ii$__internal_accurate_pow) ;  /* 0x0000002400107944 */ /* 0x000fea0003c00000 */
[----:B------:R-:W-:Y:S05]  /*3cd0*/  BSYNC.RECONVERGENT B1 ;  /* 0x0000000000017941 */ /* 0x000fea0003800200 */
.L_x_205:
[C---:B------:R-:W-:Y:S01]  /*3ce0*/  DADD R10, R58.reuse, 2 ;  /* 0x400000003a0a7429 */ /* 0x040fe20000000000 */
[----:B------:R-:W-:Y:S01]  /*3cf0*/  BSSY.RECONVERGENT B1, `(.L_x_206) ;  /* 0x000000e000017945 */ /* 0x000fe20003800200 */
[C---:B------:R-:W-:Y:S02]  /*3d00*/  DSETP.NEU.AND P0, PT, R58.reuse, RZ, PT ;  /* 0x000000ff3a00722a */ /* 0x040fe40003f0d000 */
[----:B------:R-:W-:-:S04]  /*3d10*/  DSETP.NEU.AND P2, PT, R58, 1, PT ;  /* 0x3ff000003a00742a */ /* 0x000fc80003f4d000 */
[----:B------:R-:W-:Y:S02]  /*3d20*/  FSEL R8, R8, RZ, P0 ;  /* 0x000000ff08087208 */ /* 0x000fe40000000000 */
[----:B------:R-:W-:Y:S02]  /*3d30*/  LOP3.LUT R10, R11, 0x7ff00000, RZ, 0xc0, !PT ;  /* 0x7ff000000b0a7812 */ /* 0x000fe400078ec0ff */
[----:B------:R-:W-:Y:S02]  /*3d40*/  FSEL R9, R5, RZ, P0 ;  /* 0x000000ff05097208 */ /* 0x000fe40000000000 */
[----:B------:R-:W-:-:S13]  /*3d50*/  ISETP.NE.AND P1, PT, R10, 0x7ff00000, PT ;  /* 0x7ff000000a00780c */ /* 0x000fda0003f25270 */
[----:B------:R-:W-:Y:S05]  /*3d60*/  @P1 BRA `(.L_x_207) ;  /* 0x0000000000181947 */ /* 0x000fea0003800000 */
[----:B------:R-:W-:-:S14]  /*3d70*/  DSETP.NAN.AND P0, PT, R58, R58, PT ;  /* 0x0000003a3a00722a */ /* 0x000fdc0003f08000 */
[----:B------:R-:W-:Y:S01]  /*3d80*/  @P0 DADD R8, R58, 2 ;  /* 0x400000003a080429 */ /* 0x000fe20000000000 */
[----:B------:R-:W-:Y:S10]  /*3d90*/  @P0 BRA `(.L_x_207) ;  /* 0x00000000000c0947 */ /* 0x000ff40003800000 */
[----:B------:R-:W-:-:S14]  /*3da0*/  DSETP.NEU.AND P0, PT, |R58|, +INF , PT ;  /* 0x7ff000003a00742a */ /* 0x000fdc0003f0d200 */
[----:B------:R-:W-:Y:S02]  /*3db0*/  @!P0 IMAD.MOV.U32 R8, RZ, RZ, 0x0 ;  /* 0x00000000ff088424 */ /* 0x000fe400078e00ff */
[----:B------:R-:W-:-:S07]  /*3dc0*/  @!P0 IMAD.MOV.U32 R9, RZ, RZ, 0x7ff00000 ;  /* 0x7ff00000ff098424 */ /* 0x000fce00078e00ff */
.L_x_207:
[----:B------:R-:W-:Y:S05]  /*3dd0*/  BSYNC.RECONVERGENT B1 ;  /* 0x0000000000017941 */ /* 0x000fea0003800200 */
.L_x_206:
[----:B------:R-:W-:Y:S01]  /*3de0*/  UMOV UR4, 0x33333333 ;  /* 0x3333333300047882 */ /* 0x000fe20000000000 */
[----:B------:R-:W-:Y:S01]  /*3df0*/  UMOV UR5, 0x3fd33333 ;  /* 0x3fd3333300057882 */ /* 0x000fe20000000000 */
[----:B------:R-:W-:Y:S01]  /*3e00*/  FSEL R8, R8, RZ, P2 ;  /* 0x000000ff08087208 */ /* 0x000fe20001000000 */
[----:B------:R-:W-:Y:S01]  /*3e10*/  DMUL R4, R54, UR4 ;  /* 0x0000000436047c28 */ /* 0x000fe20008000000 */
[----:B------:R-:W-:-:S06]  /*3e20*/  FSEL R9, R9, 1.875, P2 ;  /* 0x3ff0000009097808 */ /* 0x000fcc0001000000 */
[----:B------:R-:W-:Y:S02]  /*3e30*/  DADD R56, R56, R8 ;  /* 0x0000000038387229 */ /* 0x000fe40000000008 */
[----:B------:R-:W-:-:S08]  /*3e40*/  DFMA R4, R6, R4, R16 ;  /* 0x000000040604722b */ /* 0x000fd00000000010 */
[----:B------:R-:W-:-:S14]  /*3e50*/  DSETP.GTU.AND P0, PT, R56, R4, PT ;  /* 0x000000043800722a */ /* 0x000fdc0003f0c000 */
[----:B------:R-:W-:Y:S05]  /*3e60*/  @!P0 BRA `(.L_x_208) ;  /* 0x0000000400188947 */ /* 0x000fea0003800000 */
[----:B------:R-:W-:Y:S01]  /*3e70*/  DMUL R54, R54, 0.5 ;  /* 0x3fe0000036367828 */ /* 0x000fe20000000000 */
[----:B------:R-:W-:Y:S01]  /*3e80*/  BSSY.RECONVERGENT B1, `(.L_x_209) ;  /* 0x0000009000017945 */ /* 0x000fe20003800200 */
[----:B------:R-:W-:-:S06]  /*3e90*/  MOV R0, 0x3f10 ;  /* 0x00003f1000007802 */ /* 0x000fcc0000000f00 */
[-C--:B------:R-:W-:Y:S02]  /*3ea0*/  DFMA R56, -R40, R54.reuse, R24 ;  /* 0x000000362838722b */ /* 0x080fe40000000118 */
[----:B------:R-:W-:-:S08]  /*3eb0*/  DFMA R58, -R42, R54, R26 ;  /* 0x000000362a3a722b */ /* 0x000fd0000000011a */
[----:B------:R-:W-:-:S08]  /*3ec0*/  DFMA R60, R56, R56, R58 ;  /* 0x00000038383c722b */ /* 0x000fd0000000003a */
[----:B------:R-:W-:-:S08]  /*3ed0*/  DADD R60, R60, -11 ;  /* 0xc02600003c3c7429 */ /* 0x000fd00000000000 */
[----:B------:R-:W-:-:S10]  /*3ee0*/  DADD R4, -RZ, |R60| ;  /* 0x00000000ff047229 */ /* 0x000fd4000000053c */
[----:B------:R-:W-:-:S07]  /*3ef0*/  IMAD.MOV.U32 R3, RZ, RZ, R5 ;  /* 0x000000ffff037224 */ /* 0x000fce00078e0005 */
[----:B------:R-:W-:Y:S05]  /*3f00*/  CALL.REL.NOINC `($_Z14optimizeKernelIN4util10HimmelblauILi2EEELi2ELj128EEvddPdPiS3_S3_ii$__internal_accurate_pow) ;  /* 0x0000002000807944 */ /* 0x000fea0003c00000 */
[----:B------:R-:W-:Y:S05]  /*3f10*/  BSYNC.RECONVERGENT B1 ;  /* 0x0000000000017941 */ /* 0x000fea0003800200 */
.L_x_209:
[C---:B------:R-:W-:Y:S01]  /*3f20*/  DADD R10, R60.reuse, 2 ;  /* 0x400000003c0a7429 */ /* 0x040fe20000000000 */
[----:B------:R-:W-:Y:S01]  /*3f30*/  BSSY.RECONVERGENT B1, `(.L_x_210) ;  /* 0x000000f000017945 */ /* 0x000fe20003800200 */
[----:B------:R-:W-:-:S06]  /*3f40*/  DSETP.NEU.AND P0, PT, R60, RZ, PT ;  /* 0x000000ff3c00722a */ /* 0x000fcc0003f0d000 */
[----:B------:R-:W-:Y:S02]  /*3f50*/  FSEL R8, R8, RZ, P0 ;  /* 0x000000ff08087208 */ /* 0x000fe40000000000 */
[----:B------:R-:W-:Y:S02]  /*3f60*/  LOP3.LUT R10, R11, 0x7ff00000, RZ, 0xc0, !PT ;  /* 0x7ff000000b0a7812 */ /* 0x000fe400078ec0ff */
[----:B------:R-:W-:Y:S02]  /*3f70*/  FSEL R9, R5, RZ, P0 ;  /* 0x000000ff05097208 */ /* 0x000fe40000000000 */
[----:B------:R-:W-:-:S13]  /*3f80*/  ISETP.NE.AND P1, PT, R10, 0x7ff00000, PT ;  /* 0x7ff000000a00780c */ /* 0x000fda0003f25270 */
[----:B------:R-:W-:Y:S05]  /*3f90*/  @P1 BRA `(.L_x_211) ;  /* 0x0000000000201947 */ /* 0x000fea0003800000 */
[----:B------:R-:W-:-:S14]  /*3fa0*/  DSETP.NAN.AND P0, PT, R60, R60, PT ;  /* 0x0000003c3c00722a */ /* 0x000fdc0003f08000 */
[----:B------:R-:W-:Y:S05]  /*3fb0*/  @P0 BRA `(.L_x_212) ;  /* 0x0000000000140947 */ /* 0x000fea0003800000 */
[----:B------:R-:W-:-:S14]  /*3fc0*/  DSETP.NEU.AND P0, PT, |R60|, +INF , PT ;  /* 0x7ff000003c00742a */ /* 0x000fdc0003f0d200 */
[----:B------:R-:W-:Y:S05]  /*3fd0*/  @P0 BRA `(.L_x_211) ;  /* 0x0000000000100947 */ /* 0x000fea0003800000 */
[----:B------:R-:W-:Y:S02]  /*3fe0*/  IMAD.MOV.U32 R8, RZ, RZ, 0x0 ;  /* 0x00000000ff087424 */ /* 0x000fe400078e00ff */
[----:B------:R-:W-:Y:S01]  /*3ff0*/  IMAD.MOV.U32 R9, RZ, RZ, 0x7ff00000 ;  /* 0x7ff00000ff097424 */ /* 0x000fe200078e00ff */
[----:B------:R-:W-:Y:S06]  /*4000*/  BRA `(.L_x_211) ;  /* 0x0000000000047947 */ /* 0x000fec0003800000 */
.L_x_212:
[----:B------:R-:W-:-:S11]  /*4010*/  DADD R8, R60, 2 ;  /* 0x400000003c087429 */ /* 0x000fd60000000000 */
.L_x_211:
[----:B------:R-:W-:Y:S05]  /*4020*/  BSYNC.RECONVERGENT B1 ;  /* 0x0000000000017941 */ /* 0x000fea0003800200 */
.L_x_210:
[----:B------:R-:W-:Y:S01]  /*4030*/  DFMA R56, R58, R58, R56 ;  /* 0x0000003a3a38722b */ /* 0x000fe20000000038 */
[----:B------:R-:W-:Y:S01]  /*4040*/  BSSY.RECONVERGENT B1, `(.L_x_213) ;  /* 0x0000009000017945 */ /* 0x000fe20003800200 */
[----:B------:R-:W-:Y:S01]  /*4050*/  DSETP.NEU.AND P0, PT, R60, 1, PT ;  /* 0x3ff000003c00742a */ /* 0x000fe20003f0d000 */
[----:B------:R-:W-:-:S05]  /*4060*/  MOV R0, 0x40d0 ;  /* 0x000040d000007802 */ /* 0x000fca0000000f00 */
[----:B------:R-:W-:Y:S01]  /*4070*/  DADD R56, R56, -7 ;  /* 0xc01c000038387429 */ /* 0x000fe20000000000 */
[----:B------:R-:W-:Y:S02]  /*4080*/  FSEL R58, R8, RZ, P0 ;  /* 0x000000ff083a7208 */ /* 0x000fe40000000000 */
[----:B------:R-:W-:-:S05]  /*4090*/  FSEL R59, R9, 1.875, P0 ;  /* 0x3ff00000093b7808 */ /* 0x000fca0000000000 */
[----:B------:R-:W-:-:S10]  /*40a0*/  DADD R4, -RZ, |R56| ;  /* 0x00000000ff047229 */ /* 0x000fd40000000538 */
[----:B------:R-:W-:-:S07]  /*40b0*/  IMAD.MOV.U32 R3, RZ, RZ, R5 ;  /* 0x000000ffff037224 */ /* 0x000fce00078e0005 */
[----:B------:R-:W-:Y:S05]  /*40c0*/  CALL.REL.NOINC `($_Z14optimizeKernelIN4util10HimmelblauILi2EEELi2ELj128EEvddPdPiS3_S3_ii$__internal_accurate_pow) ;  /* 0x0000002000107944 */ /* 0x000fea0003c00000 */
[----:B------:R-:W-:Y:S05]  /*40d0*/  BSYNC.RECONVERGENT B1 ;  /* 0x0000000000017941 */ /* 0x000fea0003800200 */
.L_x_213:
        /* <DEDUP_REMOVED lines=15> */
.L_x_216:
[----:B------:R-:W-:-:S11]  /*41d0*/  DADD R8, R56, 2 ;  /* 0x4000000038087429 */ /* 0x000fd60000000000 */
.L_x_215:
[----:B------:R-:W-:Y:S05]  /*41e0*/  BSYNC.RECONVERGENT B1 ;  /* 0x0000000000017941 */ /* 0x000fea0003800200 */
.L_x_214:
[----:B------:R-:W-:Y:S01]  /*41f0*/  DSETP.NEU.AND P0, PT, R56, 1, PT ;  /* 0x3ff000003800742a */ /* 0x000fe20003f0d000 */
[----:B------:R-:W-:Y:S01]  /*4200*/  UMOV UR4, 0x33333333 ;  /* 0x3333333300047882 */ /* 0x000fe20000000000 */
[----:B------:R-:W-:Y:S02]  /*4210*/  UMOV UR5, 0x3fd33333 ;  /* 0x3fd3333300057882 */ /* 0x000fe40000000000 */
[----:B------:R-:W-:Y:S02]  /*4220*/  DMUL R10, R54, UR4 ;  /* 0x00000004360a7c28 */ /* 0x000fe40008000000 */
[----:B------:R-:W-:Y:S02]  /*4230*/  FSEL R4, R8, RZ, P0 ;  /* 0x000000ff08047208 */ /* 0x000fe40000000000 */
[----:B------:R-:W-:-:S04]  /*4240*/  FSEL R5, R9, 1.875, P0 ;  /* 0x3ff0000009057808 */ /* 0x000fc80000000000 */
[----:B------:R-:W-:Y:S02]  /*4250*/  DFMA R10, R6, R10, R16 ;  /* 0x0000000a060a722b */ /* 0x000fe40000000010 */
[----:B------:R-:W-:-:S08]  /*4260*/  DADD R58, R58, R4 ;  /* 0x000000003a3a7229 */ /* 0x000fd00000000004 */
[----:B------:R-:W-:-:S14]  /*4270*/  DSETP.GTU.AND P0, PT, R58, R10, PT ;  /* 0x0000000a3a00722a */ /* 0x000fdc0003f0c000 */
[----:B------:R-:W-:Y:S05]  /*4280*/  @!P0 BRA `(.L_x_208) ;  /* 0x0000000000108947 */ /* 0x000fea0003800000 */
[----:B------:R-:W-:Y:S01]  /*4290*/  VIADD R46, R46, 0x2 ;  /* 0x000000022e2e7836 */ /* 0x000fe20000000000 */
[----:B------:R-:W-:-:S04]  /*42a0*/  DMUL R54, R54, 0.5 ;  /* 0x3fe0000036367828 */ /* 0x000fc80000000000 */
[----:B------:R-:W-:-:S13]  /*42b0*/  ISETP.NE.AND P0, PT, R46, 0x14, PT ;  /* 0x000000142e00780c */ /* 0x000fda0003f05270 */
[----:B------:R-:W-:Y:S05]  /*42c0*/  @P0 BRA `(.L_x_217) ;  /* 0xfffffff400f00947 */ /* 0x000fea000383ffff */
.L_x_208:
[----:B------:R-:W-:Y:S05]  /*42d0*/  BSYNC.RECONVERGENT B0 ;  /* 0x0000000000007941 */ /* 0x000fea0003800200 */
.L_x_201:
[----:B------:R-:W-:Y:S01]  /*42e0*/  DSETP.NEU.AND P0, PT, R54, RZ, PT ;  /* 0x000000ff3600722a */ /* 0x000fe20003f0d000 */
[----:B------:R-:W-:-:S13]  /*42f0*/  BSSY.RECONVERGENT B7, `(.L_x_218) ;  /* 0x0000010000077945 */ /* 0x000fda0003800200 */
[----:B------:R-:W-:Y:S05]  /*4300*/  @P0 BRA `(.L_x_219) ;  /* 0x0000000000380947 */ /* 0x000fea0003800000 */
[----:B------:R-:W0:Y:S01]  /*4310*/  LDCU UR4, c[0x0][0x2f8] ;  /* 0x00005f00ff0477ac */ /* 0x000e220008000800 */
[----:B------:R-:W-:Y:S01]  /*4320*/  MOV R0, 0x1b0 ;  /* 0x000001b000007802 */ /* 0x000fe20000000f00 */
[----:B------:R-:W-:Y:S02]  /*4330*/  IMAD.MOV.U32 R6, RZ, RZ, R18 ;  /* 0x000000ffff067224 */ /* 0x000fe400078e0012 */
[----:B------:R-:W-:Y:S01]  /*4340*/  IMAD.MOV.U32 R7, RZ, RZ, R19 ;  /* 0x000000ffff077224 */ /* 0x000fe200078e0013 */
[----:B------:R1:W2:Y:S01]  /*4350*/  LDC.64 R8, c[0x4][R0] ;  /* 0x0100000000087b82 */ /* 0x0002a20000000a00 */
[----:B0-----:R-:W-:Y:S01]  /*4360*/  VIADD R3, R18, -UR4 ;  /* 0x8000000412037c36 */ /* 0x001fe20008000000 */
[----:B------:R-:W0:Y:S04]  /*4370*/  LDCU.64 UR4, c[0x4][0x190] ;  /* 0x01003200ff0477ac */ /* 0x000e280008000a00 */
[----:B------:R1:W-:Y:S01]  /*4380*/  STL [R3], R2 ;  /* 0x0000000203007387 */ /* 0x0003e20000100800 */
[----:B0-----:R-:W-:-:S02]  /*4390*/  IMAD.U32 R4, RZ, RZ, UR4 ;  /* 0x00000004ff047e24 */ /* 0x001fc4000f8e00ff */
[----:B-1----:R-:W-:-:S07]  /*43a0*/  IMAD.U32 R5, RZ, RZ, UR5 ;  /* 0x00000005ff057e24 */ /* 0x002fce000f8e00ff */
[----:B------:R-:W-:-:S07]  /*43b0*/  LEPC R20, `(.L_x_220) ;  /* 0x000000001014794e */ /* 0x000fce0000000000 */
[----:B--2---:R-:W-:Y:S05]  /*43c0*/  CALL.ABS.NOINC R8 ;  /* 0x0000000008007343 */ /* 0x004fea0003c00000 */
.L_x_220:
[----:B------:R-:W-:Y:S02]  /*43d0*/  IMAD.MOV.U32 R54, RZ, RZ, -0x2d0e5604 ;  /* 0xd2f1a9fcff367424 */ /* 0x000fe400078e00ff */
[----:B------:R-:W-:-:S07]  /*43e0*/  IMAD.MOV.U32 R55, RZ, RZ, 0x3f50624d ;  /* 0x3f50624dff377424 */ /* 0x000fce00078e00ff */
.L_x_219:
[----:B------:R-:W-:Y:S05]  /*43f0*/  BSYNC.RECONVERGENT B7 ;  /* 0x0000000000077941 */ /* 0x000fea0003800200 */
.L_x_218:
[-C--:B------:R-:W-:Y:S01]  /*4400*/  DFMA R40, -R40, R54.reuse, R24 ;  /* 0x000000362828722b */ /* 0x080fe20000000118 */
[----:B------:R-:W-:Y:S01]  /*4410*/  BSSY.RECONVERGENT B0, `(.L_x_221) ;  /* 0x000000a000007945 */ /* 0x000fe20003800200 */
[----:B------:R-:W-:Y:S01]  /*4420*/  DFMA R56, -R42, R54, R26 ;  /* 0x000000362a38722b */ /* 0x000fe2000000011a */
[----:B------:R-:W-:-:S05]  /*4430*/  MOV R0, 0x44b0 ;  /* 0x000044b000007802 */ /* 0x000fca0000000f00 */
[----:B------:R-:W-:Y:S02]  /*4440*/  DADD R58, -R24, R40 ;  /* 0x00000000183a7229 */ /* 0x000fe40000000128 */
[--C-:B------:R-:W-:Y:S02]  /*4450*/  DFMA R42, R40, R40, R56.reuse ;  /* 0x00000028282a722b */ /* 0x100fe40000000038 */
[----:B------:R-:W-:-:S06]  /*4460*/  DADD R54, -R26, R56 ;  /* 0x000000001a367229 */ /* 0x000fcc0000000138 */
[----:B------:R-:W-:-:S08]  /*4470*/  DADD R42, R42, -11 ;  /* 0xc02600002a2a7429 */ /* 0x000fd00000000000 */
[----:B------:R-:W-:-:S10]  /*4480*/  DADD R4, -RZ, |R42| ;  /* 0x00000000ff047229 */ /* 0x000fd4000000052a */
[----:B------:R-:W-:-:S07]  /*4490*/  IMAD.MOV.U32 R3, RZ, RZ, R5 ;  /* 0x000000ffff037224 */ /* 0x000fce00078e0005 */
[----:B------:R-:W-:Y:S05]  /*44a0*/  CALL.REL.NOINC `($_Z14optimizeKernelIN4util10HimmelblauILi2EEELi2ELj128EEvddPdPiS3_S3_ii$__internal_accurate_pow) ;  /* 0x0000001c00187944 */ /* 0x000fea0003c00000 */
[----:B------:R-:W-:Y:S05]  /*44b0*/  BSYNC.RECONVERGENT B0 ;  /* 0x0000000000007941 */ /* 0x000fea0003800200 */
.L_x_221:
[----:B------:R-:W-:Y:S01]  /*44c0*/  DADD R10, R42, 2 ;  /* 0x400000002a0a7429 */ /* 0x000fe20000000000 */
[----:B------:R-:W-:Y:S01]  /*44d0*/  BSSY.RECONVERGENT B0, `(.L_x_222) ;  /* 0x0000010000007945 */ /* 0x000fe20003800200 */
[----:B------:R-:W-:Y:S02]  /*44e0*/  DFMA R6, R56, R56, R40 ;  /* 0x000000383806722b */ /* 0x000fe40000000028 */
[----:B------:R-:W-:-:S06]  /*44f0*/  DSETP.NEU.AND P0, PT, R42, RZ, PT ;  /* 0x000000ff2a00722a */ /* 0x000fcc0003f0d000 */
[----:B------:R-:W-:Y:S01]  /*4500*/  LOP3.LUT R10, R11, 0x7ff00000, RZ, 0xc0, !PT ;  /* 0x7ff000000b0a7812 */ /* 0x000fe200078ec0ff */
[----:B------:R-:W-:Y:S01]  /*4510*/  DADD R6, R6, -7 ;  /* 0xc01c000006067429 */ /* 0x000fe20000000000 */
[----:B------:R-:W-:Y:S02]  /*4520*/  FSEL R61, R5, RZ, P0 ;  /* 0x000000ff053d7208 */ /* 0x000fe40000000000 */
[----:B------:R-:W-:Y:S02]  /*4530*/  ISETP.NE.AND P1, PT, R10, 0x7ff00000, PT ;  /* 0x7ff000000a00780c */ /* 0x000fe40003f25270 */
[----:B------:R-:W-:-:S03]  /*4540*/  FSEL R60, R8, RZ, P0 ;  /* 0x000000ff083c7208 */ /* 0x000fc60000000000 */
        /* <DEDUP_REMOVED lines=8> */
.L_x_223:
[----:B------:R-:W-:Y:S05]  /*45d0*/  BSYNC.RECONVERGENT B0 ;  /* 0x0000000000007941 */ /* 0x000fea0003800200 */
.L_x_222:
[----:B------:R-:W-:Y:S01]  /*45e0*/  BSSY.RECONVERGENT B0, `(.L_x_224) ;  /* 0x0000004000007945 */ /* 0x000fe20003800200 */
[----:B------:R-:W-:Y:S01]  /*45f0*/  IMAD.MOV.U32 R3, RZ, RZ, R5 ;  /* 0x000000ffff037224 */ /* 0x000fe200078e0005 */
[----:B------:R-:W-:-:S07]  /*4600*/  MOV R0, 0x4620 ;  /* 0x0000462000007802 */ /* 0x000fce0000000f00 */
[----:B------:R-:W-:Y:S05]  /*4610*/  CALL.REL.NOINC `($_Z14optimizeKernelIN4util10HimmelblauILi2EEELi2ELj128EEvddPdPiS3_S3_ii$__internal_accurate_pow) ;  /* 0x0000001800bc7944 */ /* 0x000fea0003c00000 */
[----:B------:R-:W-:Y:S05]  /*4620*/  BSYNC.RECONVERGENT B0 ;  /* 0x0000000000007941 */ /* 0x000fea0003800200 */
.L_x_224:
[----:B------:R-:W0:Y:S01]  /*4630*/  F2F.F32.F64 R3, R6 ;  /* 0x0000000600037310 */ /* 0x000e220000301000 */
[----:B------:R-:W-:Y:S01]  /*4640*/  DADD R52, R40, R40 ;  /* 0x0000000028347229 */ /* 0x000fe20000000028 */
[----:B------:R-:W-:Y:S07]  /*4650*/  BSSY.RECONVERGENT B0, `(.L_x_225) ;  /* 0x00000bb000007945 */ /* 0x000fee0003800200 */
[----:B------:R-:W-:Y:S01]  /*4660*/  DADD R52, RZ, R52 ;  /* 0x00000000ff347229 */ /* 0x000fe20000000034 */
[C---:B0-----:R-:W-:Y:S01]  /*4670*/  FMUL R0, |R3|.reuse, 16777216 ;  /* 0x4b80000003007820 */ /* 0x041fe20000400200 */
[----:B------:R-:W-:-:S02]  /*4680*/  FSETP.GEU.AND P1, PT, |R3|, 1.175494350822287508e-38, PT ;  /* 0x008000000300780b */ /* 0x000fc40003f2e200 */
[CC--:B------:R-:W-:Y:S02]  /*4690*/  FSETP.NAN.AND P2, PT, |R3|.reuse, |R3|.reuse, PT ;  /* 0x400000030300720b */ /* 0x0c0fe40003f48200 */
[----:B------:R-:W-:Y:S02]  /*46a0*/  FSEL R0, R0, |R3|, !P1 ;  /* 0x4000000300007208 */ /* 0x000fe40004800000 */
[----:B------:R-:W-:Y:S02]  /*46b0*/  FSEL R10, RZ, -24, P1 ;  /* 0xc1c00000ff0a7808 */ /* 0x000fe40000800000 */
[C---:B------:R-:W-:Y:S01]  /*46c0*/  FSETP.GEU.AND P3, PT, R3.reuse, RZ, PT ;  /* 0x000000ff0300720b */ /* 0x040fe20003f6e000 */
[----:B------:R-:W-:Y:S01]  /*46d0*/  VIADD R4, R0, 0xc0cafb0d ;  /* 0xc0cafb0d00047836 */ /* 0x000fe20000000000 */
[----:B------:R-:W-:-:S04]  /*46e0*/  FSETP.NEU.AND P1, PT, R3, 1, PT ;  /* 0x3f8000000300780b */ /* 0x000fc80003f2d000 */
[----:B------:R-:W-:-:S05]  /*46f0*/  LOP3.LUT R13, R4, 0xff800000, RZ, 0xc0, !PT ;  /* 0xff800000040d7812 */ /* 0x000fca00078ec0ff */
[----:B------:R-:W-:Y:S01]  /*4700*/  IMAD.IADD R4, R0, 0x1, -R13 ;  /* 0x0000000100047824 */ /* 0x000fe200078e0a0d */
[----:B------:R-:W-:Y:S01]  /*4710*/  I2FP.F32.S32 R13, R13 ;  /* 0x0000000d000d7245 */ /* 0x000fe20000201400 */
[----:B------:R-:W0:Y:S02]  /*4720*/  F2F.F32.F64 R0, R42 ;  /* 0x0000002a00007310 */ /* 0x000e240000301000 */
[C---:B------:R-:W-:Y:S01]  /*4730*/  FADD R12, R4.reuse, 1 ;  /* 0x3f800000040c7421 */ /* 0x040fe20000000000 */
[----:B------:R-:W-:-:S04]  /*4740*/  FADD R20, R4, -1 ;  /* 0xbf80000004147421 */ /* 0x000fc80000000000 */
[----:B------:R-:W-:Y:S01]  /*4750*/  FADD R4, R20, R20 ;  /* 0x0000001414047221 */ /* 0x000fe20000000000 */
[----:B------:R1:W2:Y:S01]  /*4760*/  MUFU.RCP R15, R12 ;  /* 0x0000000c000f7308 */ /* 0x0002a20000001000 */
[C---:B0-----:R-:W-:Y:S01]  /*4770*/  FMUL R9, |R0|.reuse, 16777216 ;  /* 0x4b80000000097820 */ /* 0x041fe20000400200 */
[----:B------:R-:W-:Y:S01]  /*4780*/  FSETP.GEU.AND P0, PT, |R0|, 1.175494350822287508e-38, PT ;  /* 0x008000000000780b */ /* 0x000fe20003f0e200 */
[----:B-1----:R-:W-:Y:S02]  /*4790*/  IMAD.MOV.U32 R12, RZ, RZ, 0x3a2c32e4 ;  /* 0x3a2c32e4ff0c7424 */ /* 0x002fe400078e00ff */
[----:B--2---:R-:W-:Y:S01]  /*47a0*/  FMUL R11, R15, R4 ;  /* 0x000000040f0b7220 */ /* 0x004fe20000400000 */
[----:B------:R-:W-:-:S03]  /*47b0*/  FSEL R4, R9, |R0|, !P0 ;  /* 0x4000000009047208 */ /* 0x000fc60004000000 */
[----:B------:R-:W-:Y:S01]  /*47c0*/  FADD R14, R20, -R11 ;  /* 0x8000000b140e7221 */ /* 0x000fe20000000000 */
[-C--:B------:R-:W-:Y:S01]  /*47d0*/  FMUL R21, R11, R11.reuse ;  /* 0x0000000b0b157220 */ /* 0x080fe20000400000 */
[----:B------:R-:W-:Y:S02]  /*47e0*/  VIADD R9, R4, 0xc0cafb0d ;  /* 0xc0cafb0d04097836 */ /* 0x000fe40000000000 */
[----:B------:R-:W-:Y:S01]  /*47f0*/  FADD R51, R14, R14 ;  /* 0x0000000e0e337221 */ /* 0x000fe20000000000 */
[----:B------:R-:W-:Y:S01]  /*4800*/  FFMA R14, R13, 1.1920928955078125e-07, R10 ;  /* 0x340000000d0e7823 */ /* 0x000fe2000000000a */
[----:B------:R-:W-:Y:S01]  /*4810*/  FFMA R46, R21, R12, 0.0032181653659790754318 ;  /* 0x3b52e7db152e7423 */ /* 0x000fe2000000000c */
[----:B------:R-:W-:Y:S01]  /*4820*/  LOP3.LUT R9, R9, 0xff800000, RZ, 0xc0, !PT ;  /* 0xff80000009097812 */ /* 0x000fe200078ec0ff */
[----:B------:R-:W-:Y:S02]  /*4830*/  FFMA R20, R20, -R11, R51 ;  /* 0x8000000b14147223 */ /* 0x000fe40000000033 */
[----:B------:R-:W-:-:S02]  /*4840*/  FFMA R46, R21, R46, 0.018033718690276145935 ;  /* 0x3c93bb73152e7423 */ /* 0x000fc4000000002e */
[----:B------:R-:W-:Y:S02]  /*4850*/  IMAD.IADD R10, R4, 0x1, -R9 ;  /* 0x00000001040a7824 */ /* 0x000fe400078e0a09 */
[----:B------:R-:W-:Y:S01]  /*4860*/  FFMA R4, R11, 1.4426950216293334961, R14 ;  /* 0x3fb8aa3b0b047823 */ /* 0x000fe2000000000e */
[----:B------:R-:W-:Y:S01]  /*4870*/  FMUL R15, R15, R20 ;  /* 0x000000140f0f7220 */ /* 0x000fe20000400000 */
[C---:B------:R-:W-:Y:S01]  /*4880*/  FFMA R46, R21.reuse, R46, 0.12022458761930465698 ;  /* 0x3df6384f152e7423 */ /* 0x040fe2000000002e */
[----:B------:R-:W-:Y:S01]  /*4890*/  FADD R13, R10, 1 ;  /* 0x3f8000000a0d7421 */ /* 0x000fe20000000000 */
[----:B------:R-:W-:Y:S01]  /*48a0*/  FADD R14, R14, -R4 ;  /* 0x800000040e0e7221 */ /* 0x000fe20000000000 */
[----:B------:R-:W-:Y:S01]  /*48b0*/  FADD R20, R10, -1 ;  /* 0xbf8000000a147421 */ /* 0x000fe20000000000 */
[----:B------:R-:W-:Y:S02]  /*48c0*/  FMUL R46, R21, R46 ;  /* 0x0000002e152e7220 */ /* 0x000fe40000400000 */
[----:B------:R-:W-:Y:S01]  /*48d0*/  FFMA R14, R11, 1.4426950216293334961, R14 ;  /* 0x3fb8aa3b0b0e7823 */ /* 0x000fe2000000000e */
[----:B------:R-:W0:Y:S01]  /*48e0*/  MUFU.RCP R13, R13 ;  /* 0x0000000d000d7308 */ /* 0x000e220000001000 */
[----:B------:R-:W-:Y:S01]  /*48f0*/  FMUL R21, R46, 3 ;  /* 0x404000002e157820 */ /* 0x000fe20000400000 */
[----:B------:R-:W-:Y:S01]  /*4900*/  FADD R10, R20, R20 ;  /* 0x00000014140a7221 */ /* 0x000fe20000000000 */
[----:B------:R-:W-:-:S04]  /*4910*/  FFMA R14, R15, 1.4426950216293334961, R14 ;  /* 0x3fb8aa3b0f0e7823 */ /* 0x000fc8000000000e */
[----:B------:R-:W-:-:S04]  /*4920*/  FFMA R14, R11, 1.9251366722983220825e-08, R14 ;  /* 0x32a55e340b0e7823 */ /* 0x000fc8000000000e */
[----:B------:R-:W-:Y:S01]  /*4930*/  FFMA R14, R15, R21, R14 ;  /* 0x000000150f0e7223 */ /* 0x000fe2000000000e */
[----:B------:R-:W-:-:S03]  /*4940*/  I2FP.F32.S32 R15, R9 ;  /* 0x00000009000f7245 */ /* 0x000fc60000201400 */
[----:B------:R-:W-:Y:S01]  /*4950*/  FFMA R11, R11, R46, R14 ;  /* 0x0000002e0b0b7223 */ /* 0x000fe2000000000e */
[----:B0-----:R-:W-:Y:S01]  /*4960*/  FMUL R9, R13, R10 ;  /* 0x0000000a0d097220 */ /* 0x001fe20000400000 */
[----:B------:R-:W-:Y:S02]  /*4970*/  FSEL R10, RZ, -24, P0 ;  /* 0xc1c00000ff0a7808 */ /* 0x000fe40000000000 */
[----:B------:R-:W-:Y:S01]  /*4980*/  FADD R51, R4, R11 ;  /* 0x0000000b04337221 */ /* 0x000fe20000000000 */
[----:B------:R-:W-:Y:S02]  /*4990*/  FADD R21, R20, -R9 ;  /* 0x8000000914157221 */ /* 0x000fe40000000000 */
[----:B------:R-:W-:Y:S01]  /*49a0*/  FFMA R14, R15, 1.1920928955078125e-07, R10 ;  /* 0x340000000f0e7823 */ /* 0x000fe2000000000a */
[-C--:B------:R-:W-:Y:S01]  /*49b0*/  FMUL R15, R9, R9.reuse ;  /* 0x00000009090f7220 */ /* 0x080fe20000400000 */
[----:B------:R-:W-:Y:S01]  /*49c0*/  FADD R21, R21, R21 ;  /* 0x0000001515157221 */ /* 0x000fe20000000000 */
[----:B------:R-:W-:Y:S01]  /*49d0*/  FADD R4, -R4, R51 ;  /* 0x0000003304047221 */ /* 0x000fe20000000100 */
[----:B------:R-:W-:Y:S01]  /*49e0*/  FFMA R10, R9, 1.4426950216293334961, R14 ;  /* 0x3fb8aa3b090a7823 */ /* 0x000fe2000000000e */
[----:B------:R-:W-:Y:S01]  /*49f0*/  FFMA R12, R15, R12, 0.0032181653659790754318 ;  /* 0x3b52e7db0f0c7423 */ /* 0x000fe2000000000c */
[----:B------:R-:W-:Y:S01]  /*4a00*/  FFMA R20, R20, -R9, R21 ;  /* 0x8000000914147223 */ /* 0x000fe20000000015 */
[----:B------:R-:W-:Y:S01]  /*4a10*/  FADD R4, R11, -R4 ;  /* 0x800000040b047221 */ /* 0x000fe20000000000 */
[----:B------:R-:W-:Y:S01]  /*4a20*/  FADD R14, R14, -R10 ;  /* 0x8000000a0e0e7221 */ /* 0x000fe20000000000 */
[----:B------:R-:W-:Y:S01]  /*4a30*/  FFMA R12, R15, R12, 0.018033718690276145935 ;  /* 0x3c93bb730f0c7423 */ /* 0x000fe2000000000c */
[----:B------:R-:W-:Y:S01]  /*4a40*/  FMUL R20, R13, R20 ;  /* 0x000000140d147220 */ /* 0x000fe20000400000 */
[----:B------:R-:W-:-:S02]  /*4a50*/  IMAD.MOV.U32 R11, RZ, RZ, 0x391fcb8e ;  /* 0x391fcb8eff0b7424 */ /* 0x000fc400078e00ff */
[----:B------:R-:W-:Y:S01]  /*4a60*/  FFMA R13, R9, 1.4426950216293334961, R14 ;  /* 0x3fb8aa3b090d7823 */ /* 0x000fe2000000000e */
[----:B------:R-:W-:-:S03]  /*4a70*/  FFMA R12, R15, R12, 0.12022458761930465698 ;  /* 0x3df6384f0f0c7423 */ /* 0x000fc6000000000c */
[----:B------:R-:W-:Y:S01]  /*4a80*/  FFMA R46, R20, 1.4426950216293334961, R13 ;  /* 0x3fb8aa3b142e7823 */ /* 0x000fe2000000000d */
[----:B------:R-:W-:Y:S01]  /*4a90*/  FMUL R14, R15, R12 ;  /* 0x0000000c0f0e7220 */ /* 0x000fe20000400000 */
[----:B------:R-:W-:Y:S02]  /*4aa0*/  FMUL R12, R51, 1 ;  /* 0x3f800000330c7820 */ /* 0x000fe40000400000 */
[----:B------:R-:W-:Y:S01]  /*4ab0*/  FFMA R15, R9, 1.9251366722983220825e-08, R46 ;  /* 0x32a55e34090f7823 */ /* 0x000fe2000000002e */
[----:B------:R-:W-:Y:S01]  /*4ac0*/  FMUL R21, R14, 3 ;  /* 0x404000000e157820 */ /* 0x000fe20000400000 */
[----:B------:R-:W0:Y:S01]  /*4ad0*/  FRND R13, R12 ;  /* 0x0000000c000d7307 */ /* 0x000e220000201000 */
[----:B------:R-:W-:Y:S01]  /*4ae0*/  FADD R51, R51, -R12 ;  /* 0x8000000c33337221 */ /* 0x000fe20000000000 */
[----:B------:R-:W-:Y:S01]  /*4af0*/  FSETP.GT.AND P4, PT, |R12|, 152, PT ;  /* 0x431800000c00780b */ /* 0x000fe20003f84200 */
[----:B------:R-:W-:Y:S01]  /*4b00*/  FFMA R20, R20, R21, R15 ;  /* 0x0000001514147223 */ /* 0x000fe2000000000f */
[----:B------:R-:W-:Y:S01]  /*4b10*/  FSETP.GEU.AND P6, PT, R12, RZ, PT ;  /* 0x000000ff0c00720b */ /* 0x000fe20003fce000 */
[----:B------:R-:W-:-:S02]  /*4b20*/  FADD R4, R4, R51 ;  /* 0x0000003304047221 */ /* 0x000fc40000000000 */
[----:B------:R-:W-:-:S04]  /*4b30*/  FFMA R15, R9, R14, R20 ;  /* 0x0000000e090f7223 */ /* 0x000fc80000000014 */
[----:B------:R-:W-:Y:S01]  /*4b40*/  FADD R21, R10, R15 ;  /* 0x0000000f0a157221 */ /* 0x000fe20000000000 */
[----:B0-----:R-:W-:-:S03]  /*4b50*/  FADD R9, R12, -R13 ;  /* 0x8000000d0c097221 */ /* 0x001fc60000000000 */
[----:B------:R-:W-:Y:S01]  /*4b60*/  FADD R10, -R10, R21 ;  /* 0x000000150a0a7221 */ /* 0x000fe20000000100 */
[----:B------:R-:W-:Y:S01]  /*4b70*/  FSETP.GT.AND P0, PT, R13, RZ, PT ;  /* 0x000000ff0d00720b */ /* 0x000fe20003f04000 */
[----:B------:R-:W-:Y:S01]  /*4b80*/  FADD R14, R4, R9 ;  /* 0x00000009040e7221 */ /* 0x000fe20000000000 */
[----:B------:R-:W-:Y:S01]  /*4b90*/  FMUL R4, R21, 1 ;  /* 0x3f80000015047820 */ /* 0x000fe20000400000 */
[----:B------:R-:W-:Y:S01]  /*4ba0*/  FADD R10, R15, -R10 ;  /* 0x8000000a0f0a7221 */ /* 0x000fe20000000000 */
[----:B------:R-:W-:Y:S01]  /*4bb0*/  SEL R20, RZ, 0x83000000, P0 ;  /* 0x83000000ff147807 */ /* 0x000fe20000000000 */
[C---:B------:R-:W-:Y:S01]  /*4bc0*/  FFMA R51, R14.reuse, R11, 0.0013391353422775864601 ;  /* 0x3aaf85ed0e337423 */ /* 0x040fe2000000000b */
[----:B------:R-:W0:Y:S01]  /*4bd0*/  FRND R9, R4 ;  /* 0x0000000400097307 */ /* 0x000e220000201000 */
[----:B------:R-:W-:Y:S01]  /*4be0*/  FADD R21, R21, -R4 ;  /* 0x8000000415157221 */ /* 0x000fe20000000000 */
[----:B------:R-:W-:Y:S01]  /*4bf0*/  FSETP.NEU.AND P0, PT, |R3|, +INF , PT ;  /* 0x7f8000000300780b */ /* 0x000fe20003f0d200 */
[----:B------:R-:W-:-:S02]  /*4c00*/  FFMA R51, R14, R51, 0.0096188392490148544312 ;  /* 0x3c1d98560e337423 */ /* 0x000fc40000000033 */
[----:B------:R-:W-:Y:S01]  /*4c10*/  FADD R10, R10, R21 ;  /* 0x000000150a0a7221 */ /* 0x000fe20000000000 */
[----:B------:R-:W-:Y:S01]  /*4c20*/  FSETP.EQ.OR P0, PT, R3, RZ, !P0 ;  /* 0x000000ff0300720b */ /* 0x000fe20004702400 */
[C---:B------:R-:W-:Y:S01]  /*4c30*/  FFMA R51, R14.reuse, R51, 0.055503588169813156128 ;  /* 0x3d6357bb0e337423 */ /* 0x040fe20000000033 */
[----:B------:R-:W1:Y:S03]  /*4c40*/  F2I.NTZ R15, R12 ;  /* 0x0000000c000f7305 */ /* 0x000e660000203100 */
[----:B------:R-:W-:Y:S01]  /*4c50*/  FFMA R51, R14, R51, 0.24022644758224487305 ;  /* 0x3e75fdec0e337423 */ /* 0x000fe20000000033 */
[----:B0-----:R-:W-:-:S03]  /*4c60*/  FADD R13, R4, -R9 ;  /* 0x80000009040d7221 */ /* 0x001fc60000000000 */
[----:B------:R-:W-:Y:S01]  /*4c70*/  FFMA R51, R14, R51, 0.69314718246459960938 ;  /* 0x3f3172180e337423 */ /* 0x000fe20000000033 */
[----:B------:R0:W2:Y:S01]  /*4c80*/  F2I.NTZ R12, R4 ;  /* 0x00000004000c7305 */ /* 0x0000a20000203100 */
[----:B------:R-:W-:Y:S01]  /*4c90*/  FSETP.GT.AND P5, PT, R9, RZ, PT ;  /* 0x000000ff0900720b */ /* 0x000fe20003fa4000 */
[----:B------:R-:W-:Y:S01]  /*4ca0*/  FADD R10, R10, R13 ;  /* 0x0000000d0a0a7221 */ /* 0x000fe20000000000 */
[----:B------:R-:W-:Y:S01]  /*4cb0*/  FFMA R51, R14, R51, 1 ;  /* 0x3f8000000e337423 */ /* 0x000fe20000000033 */
[----:B------:R-:W-:Y:S02]  /*4cc0*/  VIADD R14, R20, 0x7f000000 ;  /* 0x7f000000140e7836 */ /* 0x000fe40000000000 */
[----:B------:R-:W-:Y:S01]  /*4cd0*/  FADD R13, R3, 1 ;  /* 0x3f800000030d7421 */ /* 0x000fe20000000000 */
[C---:B------:R-:W-:Y:S01]  /*4ce0*/  FFMA R11, R10.reuse, R11, 0.0013391353422775864601 ;  /* 0x3aaf85ed0a0b7423 */ /* 0x040fe2000000000b */
[----:B-1----:R-:W-:Y:S02]  /*4cf0*/  IMAD R15, R15, 0x800000, -R20 ;  /* 0x008000000f0f7824 */ /* 0x002fe400078e0a14 */
[----:B------:R-:W-:Y:S01]  /*4d00*/  FMUL R14, R51, R14 ;  /* 0x0000000e330e7220 */ /* 0x000fe20000400000 */
[----:B------:R-:W-:Y:S01]  /*4d10*/  FADD R20, R3, R3 ;  /* 0x0000000303147221 */ /* 0x000fe20000000000 */
[----:B------:R-:W-:Y:S01]  /*4d20*/  FFMA R11, R10, R11, 0.0096188392490148544312 ;  /* 0x3c1d98560a0b7423 */ /* 0x000fe2000000000b */
[----:B------:R-:W-:Y:S01]  /*4d30*/  SEL R9, RZ, 0x83000000, P5 ;  /* 0x83000000ff097807 */ /* 0x000fe20002800000 */
[----:B------:R-:W-:Y:S01]  /*4d40*/  FMUL R14, R14, R15 ;  /* 0x0000000f0e0e7220 */ /* 0x000fe20000400000 */
[----:B------:R-:W-:Y:S01]  /*4d50*/  @P4 FSEL R14, RZ, +INF , !P6 ;  /* 0x7f800000ff0e4808 */ /* 0x000fe20007000000 */
[----:B------:R-:W-:Y:S01]  /*4d60*/  FFMA R11, R10, R11, 0.055503588169813156128 ;  /* 0x3d6357bb0a0b7423 */ /* 0x000fe2000000000b */
[----:B------:R-:W-:-:S02]  /*4d70*/  FSEL R3, R13, R20, P2 ;  /* 0x000000140d037208 */ /* 0x000fc40001000000 */
[----:B------:R-:W-:Y:S01]  /*4d80*/  FSEL R15, R14, -R14, P3 ;  /* 0x8000000e0e0f7208 */ /* 0x000fe20001800000 */
[----:B------:R-:W-:Y:S01]  /*4d90*/  FFMA R11, R10, R11, 0.24022644758224487305 ;  /* 0x3e75fdec0a0b7423 */ /* 0x000fe2000000000b */
[----:B------:R-:W-:Y:S02]  /*4da0*/  FSEL R46, R3, 1, P1 ;  /* 0x3f800000032e7808 */ /* 0x000fe40000800000 */
[----:B------:R-:W-:Y:S01]  /*4db0*/  FSETP.GT.AND P4, PT, |R4|, 152, PT ;  /* 0x431800000400780b */ /* 0x000fe20003f84200 */
[----:B------:R-:W-:Y:S01]  /*4dc0*/  FFMA R11, R10, R11, 0.69314718246459960938 ;  /* 0x3f3172180a0b7423 */ /* 0x000fe2000000000b */
[----:B------:R-:W-:Y:S01]  /*4dd0*/  FSETP.GEU.AND P3, PT, R4, RZ, PT ;  /* 0x000000ff0400720b */ /* 0x000fe20003f6e000 */
[----:B0-----:R-:W-:Y:S01]  /*4de0*/  VIADD R4, R9, 0x7f000000 ;  /* 0x7f00000009047836 */ /* 0x001fe20000000000 */
[----:B------:R-:W-:Y:S01]  /*4df0*/  FSEL R14, R20, R15, P0 ;  /* 0x0000000f140e7208 */ /* 0x000fe20000000000 */
[----:B------:R-:W-:Y:S01]  /*4e00*/  FFMA R3, R10, R11, 1 ;  /* 0x3f8000000a037423 */ /* 0x000fe2000000000b */
[----:B------:R-:W-:Y:S01]  /*4e10*/  DMUL R10, RZ, R56 ;  /* 0x00000038ff0a7228 */ /* 0x000fe20000000000 */
[----:B------:R-:W-:Y:S01]  /*4e20*/  FSEL R21, R46, R15, P0 ;  /* 0x0000000f2e157208 */ /* 0x000fe20000000000 */
[----:B--2---:R-:W-:-:S02]  /*4e30*/  IMAD R20, R12, 0x800000, -R9 ;  /* 0x008000000c147824 */ /* 0x004fc400078e0a09 */
[----:B------:R-:W-:Y:S01]  /*4e40*/  FMUL R3, R3, R4 ;  /* 0x0000000403037220 */ /* 0x000fe20000400000 */
[----:B------:R-:W-:Y:S01]  /*4e50*/  FSEL R4, R13, R14, P2 ;  /* 0x0000000e0d047208 */ /* 0x000fe20001000000 */
[----:B------:R-:W-:Y:S01]  /*4e60*/  DADD R14, R56, R56 ;  /* 0x00000000380e7229 */ /* 0x000fe20000000038 */
[----:B------:R-:W-:Y:S01]  /*4e70*/  @P1 FSEL R46, R46, R21, P2 ;  /* 0x000000152e2e1208 */ /* 0x000fe20001000000 */
[----:B------:R-:W-:Y:S01]  /*4e80*/  FMUL R3, R3, R20 ;  /* 0x0000001403037220 */ /* 0x000fe20000400000 */
[----:B------:R-:W-:Y:S01]  /*4e90*/  DFMA R20, RZ, R56, R10 ;  /* 0x00000038ff14722b */ /* 0x000fe2000000000a */
[----:B------:R-:W-:Y:S01]  /*4ea0*/  FSETP.GEU.AND P2, PT, R0, RZ, PT ;  /* 0x000000ff0000720b */ /* 0x000fe20003f4e000 */
[----:B------:R-:W0:Y:S01]  /*4eb0*/  F2F.F64.F32 R12, R46 ;  /* 0x0000002e000c7310 */ /* 0x000e220000201800 */
[----:B------:R-:W-:Y:S01]  /*4ec0*/  FSEL R10, R4, 1, P1 ;  /* 0x3f800000040a7808 */ /* 0x000fe20000800000 */
[C---:B------:R-:W-:Y:S01]  /*4ed0*/  FADD R4, R0.reuse, R0 ;  /* 0x0000000000047221 */ /* 0x040fe20000000000 */
[C---:B------:R-:W-:Y:S01]  /*4ee0*/  FSETP.NEU.AND P0, PT, |R0|.reuse, +INF , PT ;  /* 0x7f8000000000780b */ /* 0x040fe20003f0d200 */
[----:B------:R-:W-:Y:S01]  /*4ef0*/  DADD R14, RZ, R14 ;  /* 0x00000000ff0e7229 */ /* 0x000fe2000000000e */
[----:B------:R-:W-:Y:S01]  /*4f00*/  @P4 FSEL R3, RZ, +INF , !P3 ;  /* 0x7f800000ff034808 */ /* 0x000fe20005800000 */
[----:B------:R-:W-:Y:S01]  /*4f10*/  DADD R20, R20, 1 ;  /* 0x3ff0000014147429 */ /* 0x000fe20000000000 */
[C---:B------:R-:W-:Y:S01]  /*4f20*/  FSETP.EQ.OR P0, PT, R0.reuse, RZ, !P0 ;  /* 0x000000ff0000720b */ /* 0x040fe20004702400 */
[----:B------:R-:W1:Y:S01]  /*4f30*/  F2F.F64.F32 R10, R10 ;  /* 0x0000000a000a7310 */ /* 0x000e620000201800 */
[----:B------:R-:W-:Y:S01]  /*4f40*/  FSEL R9, R3, -R3, P2 ;  /* 0x8000000303097208 */ /* 0x000fe20001000000 */
[C---:B------:R-:W-:Y:S01]  /*4f50*/  FADD R3, R0.reuse, 1 ;  /* 0x3f80000000037421 */ /* 0x040fe20000000000 */
[C---:B------:R-:W-:Y:S01]  /*4f60*/  FSETP.NEU.AND P2, PT, R0.reuse, 1, PT ;  /* 0x3f8000000000780b */ /* 0x040fe20003f4d000 */
[----:B------:R-:W-:Y:S01]  /*4f70*/  DSETP.NEU.AND P3, PT, R42, 1, PT ;  /* 0x3ff000002a00742a */ /* 0x000fe20003f6d000 */
[----:B------:R-:W-:-:S02]  /*4f80*/  FSETP.NAN.AND P1, PT, |R0|, |R0|, PT ;  /* 0x400000000000720b */ /* 0x000fc40003f28200 */
[-C--:B------:R-:W-:Y:S01]  /*4f90*/  FSEL R0, R4, R9.reuse, P0 ;  /* 0x0000000904007208 */ /* 0x080fe20000000000 */
[----:B0-----:R-:W-:Y:S01]  /*4fa0*/  DADD R50, R12, R12 ;  /* 0x000000000c327229 */ /* 0x001fe2000000000c */
[C---:B------:R-:W-:Y:S02]  /*4fb0*/  FSEL R4, R3.reuse, R4, P1 ;  /* 0x0000000403047208 */ /* 0x040fe40000800000 */
[----:B------:R-:W-:Y:S02]  /*4fc0*/  FSEL R0, R3, R0, P1 ;  /* 0x0000000003007208 */ /* 0x000fe40000800000 */
[----:B------:R-:W-:Y:S02]  /*4fd0*/  FSEL R4, R4, 1, P2 ;  /* 0x3f80000004047808 */ /* 0x000fe40001000000 */
[----:B------:R-:W-:Y:S01]  /*4fe0*/  FSEL R0, R0, 1, P2 ;  /* 0x3f80000000007808 */ /* 0x000fe20001000000 */
[----:B-1----:R-:W-:Y:S01]  /*4ff0*/  DADD R12, R10, R10 ;  /* 0x000000000a0c7229 */ /* 0x002fe2000000000a */
[C---:B------:R-:W-:Y:S01]  /*5000*/  FSEL R9, R4.reuse, R9, P0 ;  /* 0x0000000904097208 */ /* 0x040fe20000000000 */
[----:B------:R-:W-:Y:S01]  /*5010*/  DMUL R50, R14, R50 ;  /* 0x000000320e327228 */ /* 0x000fe20000000000 */
[----:B------:R-:W0:Y:S01]  /*5020*/  F2F.F64.F32 R10, R0 ;  /* 0x00000000000a7310 */ /* 0x000e220000201800 */
[C---:B------:R-:W-:Y:S01]  /*5030*/  DSETP.NEU.AND P0, PT, R6.reuse, RZ, PT ;  /* 0x000000ff0600722a */ /* 0x040fe20003f0d000 */
[----:B------:R-:W-:Y:S01]  /*5040*/  @P2 FSEL R4, R4, R9, P1 ;  /* 0x0000000904042208 */ /* 0x000fe20000800000 */
[----:B------:R-:W-:-:S02]  /*5050*/  DSETP.NEU.AND P2, PT, R6, 1, PT ;  /* 0x3ff000000600742a */ /* 0x000fc40003f4d000 */
[----:B------:R-:W-:Y:S02]  /*5060*/  DMUL R12, R20, R12 ;  /* 0x0000000c140c7228 */ /* 0x000fe40000000000 */
[----:B------:R-:W-:Y:S01]  /*5070*/  DMUL R20, RZ, R40 ;  /* 0x00000028ff147228 */ /* 0x000fe20000000000 */
[----:B------:R1:W2:Y:S01]  /*5080*/  F2F.F64.F32 R14, R4 ;  /* 0x00000004000e7310 */ /* 0x0002a20000201800 */
[----:B------:R-:W-:Y:S01]  /*5090*/  FSEL R5, R5, RZ, P0 ;  /* 0x000000ff05057208 */ /* 0x000fe20000000000 */
[----:B0-----:R-:W-:Y:S01]  /*50a0*/  DADD R10, R10, R10 ;  /* 0x000000000a0a7229 */ /* 0x001fe2000000000a */
[----:B-1----:R-:W-:-:S04]  /*50b0*/  FSEL R4, R8, RZ, P0 ;  /* 0x000000ff08047208 */ /* 0x002fc80000000000 */
[----:B------:R-:W-:-:S03]  /*50c0*/  DFMA R20, RZ, R40, R20 ;  /* 0x00000028ff14722b */ /* 0x000fc60000000014 */
[----:B------:R-:W-:Y:S02]  /*50d0*/  DFMA R10, R52, R10, R12 ;  /* 0x0000000a340a722b */ /* 0x000fe4000000000c */
[----:B------:R-:W-:-:S03]  /*50e0*/  DADD R12, R6, 2 ;  /* 0x40000000060c7429 */ /* 0x000fc60000000000 */
[----:B------:R-:W-:Y:S02]  /*50f0*/  DADD R20, R20, 1 ;  /* 0x3ff0000014147429 */ /* 0x000fe40000000000 */
[----:B--2---:R-:W-:-:S05]  /*5100*/  DADD R14, R14, R14 ;  /* 0x000000000e0e7229 */ /* 0x004fca000000000e */
[----:B------:R-:W-:-:S03]  /*5110*/  LOP3.LUT R0, R13, 0x7ff00000, RZ, 0xc0, !PT ;  /* 0x7ff000000d007812 */ /* 0x000fc600078ec0ff */
[----:B------:R-:W-:Y:S02]  /*5120*/  DFMA R50, R20, R14, R50 ;  /* 0x0000000e1432722b */ /* 0x000fe40000000032 */
[----:B------:R-:W-:Y:S01]  /*5130*/  DADD R20, -R28, R10 ;  /* 0x000000001c147229 */ /* 0x000fe2000000010a */
[----:B------:R-:W-:-:S05]  /*5140*/  ISETP.NE.AND P1, PT, R0, 0x7ff00000, PT ;  /* 0x7ff000000000780c */ /* 0x000fca0003f25270 */
[----:B------:R-:W-:Y:S02]  /*5150*/  DADD R14, -R30, R50 ;  /* 0x000000001e0e7229 */ /* 0x000fe40000000132 */
[----:B------:R-:W-:-:S06]  /*5160*/  DMUL R12, R58, R20 ;  /* 0x000000143a0c7228 */ /* 0x000fcc0000000000 */
[----:B------:R-:W-:Y:S02]  /*5170*/  DMUL R8, R54, R14 ;  /* 0x0000000e36087228 */ /* 0x000fe40000000000 */
[----:B------:R-:W-:Y:S01]  /*5180*/  DADD R42, RZ, R12 ;  /* 0x00000000ff2a7229 */ /* 0x000fe2000000000c */
[----:B------:R-:W-:Y:S10]  /*5190*/  @P1 BRA `(.L_x_226) ;  /* 0x0000000000181947 */ /* 0x000ff40003800000 */
[----:B------:R-:W-:-:S14]  /*51a0*/  DSETP.NAN.AND P0, PT, R6, R6, PT ;  /* 0x000000060600722a */ /* 0x000fdc0003f08000 */
[----:B------:R-:W-:Y:S01]  /*51b0*/  @P0 DADD R4, R6, 2 ;  /* 0x4000000006040429 */ /* 0x000fe20000000000 */
[----:B------:R-:W-:Y:S10]  /*51c0*/  @P0 BRA `(.L_x_226) ;  /* 0x00000000000c0947 */ /* 0x000ff40003800000 */
[----:B------:R-:W-:-:S14]  /*51d0*/  DSETP.NEU.AND P0, PT, |R6|, +INF , PT ;  /* 0x7ff000000600742a */ /* 0x000fdc0003f0d200 */
[----:B------:R-:W-:Y:S02]  /*51e0*/  @!P0 IMAD.MOV.U32 R4, RZ, RZ, 0x0 ;  /* 0x00000000ff048424 */ /* 0x000fe400078e00ff */
[----:B------:R-:W-:-:S07]  /*51f0*/  @!P0 IMAD.MOV.U32 R5, RZ, RZ, 0x7ff00000 ;  /* 0x7ff00000ff058424 */ /* 0x000fce00078e00ff */
.L_x_226:
[----:B------:R-:W-:Y:S05]  /*5200*/  BSYNC.RECONVERGENT B0 ;  /* 0x0000000000007941 */ /* 0x000fea0003800200 */
.L_x_225:
[----:B------:R-:W-:Y:S01]  /*5210*/  DADD R42, R42, R8 ;  /* 0x000000002a2a7229 */ /* 0x000fe20000000008 */
[----:B------:R-:W-:Y:S01]  /*5220*/  UMOV UR4, 0x86a12b9b ;  /* 0x86a12b9b00047882 */ /* 0x000fe20000000000 */
[----:B------:R-:W-:Y:S01]  /*5230*/  UMOV UR5, 0x3d06849b ;  /* 0x3d06849b00057882 */ /* 0x000fe20000000000 */
[----:B------:R-:W-:Y:S01]  /*5240*/  FSEL R6, R60, RZ, P3 ;  /* 0x000000ff3c067208 */ /* 0x000fe20001800000 */
[----:B------:R-:W-:Y:S01]  /*5250*/  BSSY.RECONVERGENT B0, `(.L_x_227) ;  /* 0x0000035000007945 */ /* 0x000fe20003800200 */
[----:B------:R-:W-:Y:S02]  /*5260*/  FSEL R7, R61, 1.875, P3 ;  /* 0x3ff000003d077808 */ /* 0x000fe40001800000 */
[----:B------:R-:W-:Y:S01]  /*5270*/  FSEL R4, R4, RZ, P2 ;  /* 0x000000ff04047208 */ /* 0x000fe20001000000 */
[----:B------:R-:W-:Y:S01]  /*5280*/  DSETP.GEU.AND P0, PT, |R42|, UR4, PT ;  /* 0x000000042a007e2a */ /* 0x000fe2000bf0e200 */
[----:B------:R-:W-:-:S06]  /*5290*/  FSEL R5, R5, 1.875, P2 ;  /* 0x3ff0000005057808 */ /* 0x000fcc0001000000 */
[----:B------:R-:W-:-:S07]  /*52a0*/  DADD R4, R6, R4 ;  /* 0x0000000006047229 */ /* 0x000fce0000000004 */
[----:B------:R-:W-:Y:S05]  /*52b0*/  @!P0 BRA `(.L_x_228) ;  /* 0x0000000000b88947 */ /* 0x000fea0003800000 */
[----:B------:R-:W0:Y:S01]  /*52c0*/  MUFU.RCP64H R7, R43 ;  /* 0x0000002b00077308 */ /* 0x000e220000001800 */
[----:B------:R-:W-:Y:S01]  /*52d0*/  VIADD R6, R43, 0x300402 ;  /* 0x003004022b067836 */ /* 0x000fe20000000000 */
[----:B------:R-:W-:Y:S04]  /*52e0*/  BSSY.RECONVERGENT B1, `(.L_x_229) ;  /* 0x000000e000017945 */ /* 0x000fe80003800200 */
[----:B------:R-:W-:Y:S01]  /*52f0*/  FSETP.GEU.AND P0, PT, |R6|, 5.8789094863358348022e-39, PT ;  /* 0x004004020600780b */ /* 0x000fe20003f0e200 */
[----:B0-----:R-:W-:-:S08]  /*5300*/  DFMA R52, -R42, R6, 1 ;  /* 0x3ff000002a34742b */ /* 0x001fd00000000106 */
[----:B------:R-:W-:-:S08]  /*5310*/  DFMA R52, R52, R52, R52 ;  /* 0x000000343434722b */ /* 0x000fd00000000034 */
[----:B------:R-:W-:-:S08]  /*5320*/  DFMA R52, R6, R52, R6 ;  /* 0x000000340634722b */ /* 0x000fd00000000006 */
[----:B------:R-:W-:-:S08]  /*5330*/  DFMA R60, -R42, R52, 1 ;  /* 0x3ff000002a3c742b */ /* 0x000fd00000000134 */
[----:B------:R-:W-:Y:S01]  /*5340*/  DFMA R6, R52, R60, R52 ;  /* 0x0000003c3406722b */ /* 0x000fe20000000034 */
[----:B------:R-:W-:Y:S10]  /*5350*/  @P0 BRA `(.L_x_230) ;  /* 0x0000000000180947 */ /* 0x000ff40003800000 */
[----:B------:R-:W-:-:S05]  /*5360*/  LOP3.LUT R0, R43, 0x7fffffff, RZ, 0xc0, !PT ;  /* 0x7fffffff2b007812 */ /* 0x000fca00078ec0ff */
[----:B------:R-:W-:Y:S01]  /*5370*/  VIADD R52, R0, 0xfff00000 ;  /* 0xfff0000000347836 */ /* 0x000fe20000000000 */
[----:B------:R-:W-:-:S07]  /*5380*/  MOV R0, 0x53a0 ;  /* 0x000053a000007802 */ /* 0x000fce0000000f00 */
[----:B------:R-:W-:Y:S05]  /*5390*/  CALL.REL.NOINC `($__internal_0_$__cuda_sm20_dblrcp_rn_slowpath_v3) ;  /* 0x0000000400f87944 */ /* 0x000fea0003c00000 */
[----:B------:R-:W-:Y:S02]  /*53a0*/  IMAD.MOV.U32 R6, RZ, RZ, R42 ;  /* 0x000000ffff067224 */ /* 0x000fe400078e002a */
[----:B------:R-:W-:-:S07]  /*53b0*/  IMAD.MOV.U32 R7, RZ, RZ, R43 ;  /* 0x000000ffff077224 */ /* 0x000fce00078e002b */
.L_x_230:
[----:B------:R-:W-:Y:S05]  /*53c0*/  BSYNC.RECONVERGENT B1 ;  /* 0x0000000000017941 */ /* 0x000fea0003800200 */
.L_x_229:
[----:B------:R-:W-:Y:S02]  /*53d0*/  DMUL R42, R54, R20 ;  /* 0x00000014362a7228 */ /* 0x000fe40000000000 */
[----:B------:R-:W-:Y:S02]  /*53e0*/  DFMA R20, R12, -R6, 1 ;  /* 0x3ff000000c14742b */ /* 0x000fe40000000806 */
[----:B------:R-:W-:Y:S02]  /*53f0*/  DMUL R14, R58, R14 ;  /* 0x0000000e3a0e7228 */ /* 0x000fe40000000000 */
[-C--:B------:R-:W-:Y:S02]  /*5400*/  DFMA R8, R8, -R6.reuse, 1 ;  /* 0x3ff000000808742b */ /* 0x080fe40000000806 */
[----:B------:R-:W-:Y:S02]  /*5410*/  DFMA R12, R42, -R6, RZ ;  /* 0x800000062a0c722b */ /* 0x000fe400000000ff */
[----:B------:R-:W-:-:S02]  /*5420*/  DFMA R34, R34, R20, RZ ;  /* 0x000000142222722b */ /* 0x000fc400000000ff */
[----:B------:R-:W-:-:S04]  /*5430*/  DFMA R14, R14, -R6, RZ ;  /* 0x800000060e0e722b */ /* 0x000fc800000000ff */
[----:B------:R-:W-:Y:S02]  /*5440*/  DFMA R36, R36, R12, RZ ;  /* 0x0000000c2424722b */ /* 0x000fe400000000ff */
[----:B------:R-:W-:-:S06]  /*5450*/  DFMA R34, R32, R20, R34 ;  /* 0x000000142022722b */ /* 0x000fcc0000000022 */
[----:B------:R-:W-:Y:S02]  /*5460*/  DFMA R42, R38, R12, R36 ;  /* 0x0000000c262a722b */ /* 0x000fe40000000024 */
[----:B------:R-:W-:-:S06]  /*5470*/  DFMA R36, R20, R34, RZ ;  /* 0x000000221424722b */ /* 0x000fcc00000000ff */
[----:B------:R-:W-:Y:S02]  /*5480*/  DFMA R20, R20, R42, RZ ;  /* 0x0000002a1414722b */ /* 0x000fe400000000ff */
[----:B------:R-:W-:Y:S02]  /*5490*/  DFMA R36, R34, R14, R36 ;  /* 0x0000000e2224722b */ /* 0x000fe40000000024 */
[C---:B------:R-:W-:Y:S02]  /*54a0*/  DMUL R34, R58.reuse, R58 ;  /* 0x0000003a3a227228 */ /* 0x040fe40000000000 */
[----:B------:R-:W-:Y:S02]  /*54b0*/  DMUL R58, R58, R54 ;  /* 0x000000363a3a7228 */ /* 0x000fe40000000000 */
[----:B------:R-:W-:-:S04]  /*54c0*/  DFMA R20, R14, R42, R20 ;  /* 0x0000002a0e14722b */ /* 0x000fc80000000014 */
[----:B------:R-:W-:-:S04]  /*54d0*/  DFMA R34, R34, R6, R36 ;  /* 0x000000062222722b */ /* 0x000fc80000000024 */
[----:B------:R-:W-:-:S04]  /*54e0*/  DFMA R36, R58, R6, R20 ;  /* 0x000000063a24722b */ /* 0x000fc80000000014 */
[----:B------:R-:W-:-:S04]  /*54f0*/  DFMA R20, R14, R34, RZ ;  /* 0x000000220e14722b */ /* 0x000fc800000000ff */
[----:B------:R-:W-:-:S04]  /*5500*/  DFMA R42, R8, R36, RZ ;  /* 0x00000024082a722b */ /* 0x000fc800000000ff */
[----:B------:R-:W-:-:S04]  /*5510*/  DFMA R20, R32, R14, R20 ;  /* 0x0000000e2014722b */ /* 0x000fc80000000014 */
[----:B------:R-:W-:Y:S02]  /*5520*/  DFMA R42, R38, R8, R42 ;  /* 0x00000008262a722b */ /* 0x000fe4000000002a */
[----:B------:R-:W-:Y:S02]  /*5530*/  DMUL R38, R54, R54 ;  /* 0x0000003636267228 */ /* 0x000fe40000000000 */
[----:B------:R-:W-:-:S04]  /*5540*/  DFMA R14, R20, R12, RZ ;  /* 0x0000000c140e722b */ /* 0x000fc800000000ff */
[----:B------:R-:W-:-:S04]  /*5550*/  DFMA R12, R12, R42, RZ ;  /* 0x0000002a0c0c722b */ /* 0x000fc800000000ff */
[----:B------:R-:W-:-:S04]  /*5560*/  DFMA R14, R20, R8, R14 ;  /* 0x00000008140e722b */ /* 0x000fc8000000000e */
[----:B------:R-:W-:-:S04]  /*5570*/  DFMA R12, R8, R42, R12 ;  /* 0x0000002a080c722b */ /* 0x000fc8000000000c */
[----:B------:R-:W-:-:S04]  /*5580*/  DFMA R32, R58, R6, R14 ;  /* 0x000000063a20722b */ /* 0x000fc8000000000e */
[----:B------:R-:W-:-:S11]  /*5590*/  DFMA R38, R38, R6, R12 ;  /* 0x000000062626722b */ /* 0x000fd6000000000c */
.L_x_228:
[----:B------:R-:W-:Y:S05]  /*55a0*/  BSYNC.RECONVERGENT B0 ;  /* 0x0000000000007941 */ /* 0x000fea0003800200 */
.L_x_227:
[----:B------:R-:W0:Y:S01]  /*55b0*/  LDC.64 R6, c[0x0][0x3a8] ;  /* 0x0000ea00ff067b82 */ /* 0x000e220000000a00 */
[----:B------:R-:W-:Y:S01]  /*55c0*/  DSETP.GEU.AND P0, PT, R4, R16, PT ;  /* 0x000000100400722a */ /* 0x000fe20003f0e000 */
[----:B------:R-:W1:Y:S01]  /*55d0*/  LDCU UR4, c[0x0][0x3b4] ;  /* 0x00007680ff0477ac */ /* 0x000e620008000800 */
[C---:B------:R-:W-:Y:S02]  /*55e0*/  IMAD R3, R2.reuse, 0x2, R49 ;  /* 0x0000000202037824 */ /* 0x040fe400078e0231 */
[----:B------:R-:W-:-:S10]  /*55f0*/  VIADD R2, R2, 0x1 ;  /* 0x0000000102027836 */ /* 0x000fd40000000000 */
[----:B------:R-:W-:Y:S02]  /*5600*/  @!P0 IMAD.MOV.U32 R24, RZ, RZ, R40 ;  /* 0x000000ffff188224 */ /* 0x000fe400078e0028 */
[----:B------:R-:W-:Y:S02]  /*5610*/  @!P0 IMAD.MOV.U32 R25, RZ, RZ, R41 ;  /* 0x000000ffff198224 */ /* 0x000fe400078e0029 */
[----:B------:R-:W-:Y:S01]  /*5620*/  @!P0 IMAD.MOV.U32 R26, RZ, RZ, R56 ;  /* 0x000000ffff1a8224 */ /* 0x000fe200078e0038 */
[----:B-1----:R-:W-:Y:S01]  /*5630*/  ISETP.NE.AND P1, PT, R2, UR4, PT ;  /* 0x0000000402007c0c */ /* 0x002fe2000bf25270 */
[----:B------:R-:W-:Y:S02]  /*5640*/  @!P0 IMAD.MOV.U32 R27, RZ, RZ, R57 ;  /* 0x000000ffff1b8224 */ /* 0x000fe400078e0039 */
[----:B------:R-:W-:Y:S02]  /*5650*/  @!P0 IMAD.MOV.U32 R30, RZ, RZ, R50 ;  /* 0x000000ffff1e8224 */ /* 0x000fe400078e0032 */
[----:B0-----:R-:W-:-:S04]  /*5660*/  IMAD.WIDE R6, R3, 0x8, R6 ;  /* 0x0000000803067825 */ /* 0x001fc800078e0206 */
[----:B------:R-:W-:Y:S01]  /*5670*/  @!P0 IMAD.MOV.U32 R31, RZ, RZ, R51 ;  /* 0x000000ffff1f8224 */ /* 0x000fe200078e0033 */
[----:B------:R1:W-:Y:S01]  /*5680*/  STG.E.64 desc[UR36][R6.64], R24 ;  /* 0x0000001806007986 */ /* 0x0003e2000c101b24 */
[----:B------:R-:W-:Y:S02]  /*5690*/  @!P0 IMAD.MOV.U32 R28, RZ, RZ, R10 ;  /* 0x000000ffff1c8224 */ /* 0x000fe400078e000a */
[----:B------:R-:W-:Y:S01]  /*56a0*/  @!P0 IMAD.MOV.U32 R29, RZ, RZ, R11 ;  /* 0x000000ffff1d8224 */ /* 0x000fe200078e000b */
[----:B------:R1:W-:Y:S01]  /*56b0*/  STG.E.64 desc[UR36][R6.64+0x8], R26 ;  /* 0x0000081a06007986 */ /* 0x0003e2000c101b24 */
[----:B------:R-:W-:Y:S02]  /*56c0*/  @!P0 IMAD.MOV.U32 R16, RZ, RZ, R4 ;  /* 0x000000ffff108224 */ /* 0x000fe400078e0004 */
[----:B------:R-:W-:Y:S01]  /*56d0*/  @!P0 IMAD.MOV.U32 R17, RZ, RZ, R5 ;  /* 0x000000ffff118224 */ /* 0x000fe200078e0005 */
[----:B------:R-:W-:Y:S06]  /*56e0*/  @P1 BRA `(.L_x_231) ;  /* 0xffffffe000581947 */ /* 0x000fec000383ffff */
[----:B------:R-:W-:Y:S05]  /*56f0*/  BRA `(.L_x_232) ;  /* 0x0000000000207947 */ /* 0x000fea0003800000 */
.L_x_200:
[----:B------:R-:W-:Y:S01]  /*5700*/  MOV R0, 0x1b0 ;  /* 0x000001b000007802 */ /* 0x000fe20000000f00 */
[----:B------:R-:W1:Y:S01]  /*5710*/  LDCU.64 UR4, c[0x4][0x188] ;  /* 0x01003100ff0477ac */ /* 0x000e620008000a00 */
[----:B------:R-:W-:Y:S02]  /*5720*/  CS2R R6, SRZ ;  /* 0x0000000000067805 */ /* 0x000fe4000001ff00 */
[----:B------:R2:W3:Y:S01]  /*5730*/  LDC.64 R2, c[0x4][R0] ;  /* 0x0100000000027b82 */ /* 0x0004e20000000a00 */
[----:B-1----:R-:W-:Y:S02]  /*5740*/  IMAD.U32 R4, RZ, RZ, UR4 ;  /* 0x00000004ff047e24 */ /* 0x002fe4000f8e00ff */
[----:B--2---:R-:W-:-:S07]  /*5750*/  IMAD.U32 R5, RZ, RZ, UR5 ;  /* 0x00000005ff057e24 */ /* 0x004fce000f8e00ff */
[----:B------:R-:W-:-:S07]  /*5760*/  LEPC R20, `(.L_x_232) ;  /* 0x000000001014794e */ /* 0x000fce0000000000 */
[----:B0--3--:R-:W-:Y:S05]  /*5770*/  CALL.ABS.NOINC R2 ;  /* 0x0000000002007343 */ /* 0x009fea0003c00000 */
.L_x_232:
[----:B------:R-:W-:Y:S05]  /*5780*/  BSYNC.RECONVERGENT B6 ;  /* 0x0000000000067941 */ /* 0x000fea0003800200 */
.L_x_197:
[----:B0-----:R-:W-:Y:S01]  /*5790*/  DFMA R16, R24, R24, R26 ;  /* 0x000000181810722b */ /* 0x001fe2000000001a */
[----:B------:R-:W-:Y:S01]  /*57a0*/  BSSY.RECONVERGENT B0, `(.L_x_233) ;  /* 0x0000006000007945 */ /* 0x000fe20003800200 */
[----:B------:R-:W-:-:S06]  /*57b0*/  MOV R0, 0x5800 ;  /* 0x0000580000007802 */ /* 0x000fcc0000000f00 */
[----:B------:R-:W-:-:S08]  /*57c0*/  DADD R16, R16, -11 ;  /* 0xc026000010107429 */ /* 0x000fd00000000000 */
[----:B------:R-:W-:-:S10]  /*57d0*/  DADD R2, -RZ, |R16| ;  /* 0x00000000ff027229 */ /* 0x000fd40000000510 */
[----:B------:R-:W-:-:S07]  /*57e0*/  IMAD.MOV.U32 R4, RZ, RZ, R2 ;  /* 0x000000ffff047224 */ /* 0x000fce00078e0002 */
[----:B-1----:R-:W-:Y:S05]  /*57f0*/  CALL.REL.NOINC `($_Z14optimizeKernelIN4util10HimmelblauILi2EEELi2ELj128EEvddPdPiS3_S3_ii$__internal_accurate_pow) ;  /* 0x0000000800447944 */ /* 0x002fea0003c00000 */
[----:B------:R-:W-:Y:S05]  /*5800*/  BSYNC.RECONVERGENT B0 ;  /* 0x0000000000007941 */ /* 0x000fea0003800200 */
.L_x_233:
[----:B------:R-:W-:Y:S01]  /*5810*/  DADD R2, R16, 2 ;  /* 0x4000000010027429 */ /* 0x000fe20000000000 */
[----:B------:R-:W-:Y:S01]  /*5820*/  BSSY.RECONVERGENT B0, `(.L_x_234) ;  /* 0x0000012000007945 */ /* 0x000fe20003800200 */
[----:B------:R-:W-:Y:S01]  /*5830*/  DFMA R6, R26, R26, R24 ;  /* 0x0000001a1a06722b */ /* 0x000fe20000000018 */
[----:B------:R-:W-:Y:S01]  /*5840*/  IMAD.MOV.U32 R9, RZ, RZ, R5 ;  /* 0x000000ffff097224 */ /* 0x000fe200078e0005 */
[C---:B------:R-:W-:Y:S02]  /*5850*/  DSETP.NEU.AND P0, PT, R16.reuse, RZ, PT ;  /* 0x000000ff1000722a */ /* 0x040fe40003f0d000 */
[----:B------:R-:W-:-:S04]  /*5860*/  DSETP.NEU.AND P2, PT, R16, 1, PT ;  /* 0x3ff000001000742a */ /* 0x000fc80003f4d000 */
[----:B------:R-:W-:Y:S01]  /*5870*/  LOP3.LUT R0, R3, 0x7ff00000, RZ, 0xc0, !PT ;  /* 0x7ff0000003007812 */ /* 0x000fe200078ec0ff */
[----:B------:R-:W-:-:S03]  /*5880*/  DADD R6, R6, -7 ;  /* 0xc01c000006067429 */ /* 0x000fc60000000000 */
[----:B------:R-:W-:-:S04]  /*5890*/  ISETP.NE.AND P1, PT, R0, 0x7ff00000, PT ;  /* 0x7ff000000000780c */ /* 0x000fc80003f25270 */
[----:B------:R-:W-:Y:S01]  /*58a0*/  @!P0 CS2R R8, SRZ ;  /* 0x0000000000088805 */ /* 0x000fe2000001ff00 */
[----:B------:R-:W-:-:S10]  /*58b0*/  DADD R2, -RZ, |R6| ;  /* 0x00000000ff027229 */ /* 0x000fd40000000506 */
        /* <DEDUP_REMOVED lines=8> */
.L_x_235:
[----:B------:R-:W-:Y:S05]  /*5940*/  BSYNC.RECONVERGENT B0 ;  /* 0x0000000000007941 */ /* 0x000fea0003800200 */
.L_x_234:
[----:B------:R-:W-:Y:S01]  /*5950*/  BSSY.RECONVERGENT B0, `(.L_x_236) ;  /* 0x0000005000007945 */ /* 0x000fe20003800200 */
[----:B------:R-:W-:Y:S02]  /*5960*/  FSEL R16, R8, RZ, P2 ;  /* 0x000000ff08107208 */ /* 0x000fe40001000000 */
[----:B------:R-:W-:Y:S02]  /*5970*/  FSEL R17, R9, 1.875, P2 ;  /* 0x3ff0000009117808 */ /* 0x000fe40001000000 */
[----:B------:R-:W-:-:S07]  /*5980*/  MOV R0, 0x59a0 ;  /* 0x000059a000007802 */ /* 0x000fce0000000f00 */
[----:B------:R-:W-:Y:S05]  /*5990*/  CALL.REL.NOINC `($_Z14optimizeKernelIN4util10HimmelblauILi2EEELi2ELj128EEvddPdPiS3_S3_ii$__internal_accurate_pow) ;  /* 0x0000000400dc7944 */ /* 0x000fea0003c00000 */
[----:B------:R-:W-:Y:S05]  /*59a0*/  BSYNC.RECONVERGENT B0 ;  /* 0x0000000000007941 */ /* 0x000fea0003800200 */
.L_x_236:
[C---:B------:R-:W-:Y:S01]  /*59b0*/  DADD R2, R6.reuse, 2 ;  /* 0x4000000006027429 */ /* 0x040fe20000000000 */
[----:B------:R-:W0:Y:S01]  /*59c0*/  LDC.64 R10, c[0x0][0x3a0] ;  /* 0x0000e800ff0a7b82 */ /* 0x000e220000000a00 */
[----:B------:R-:W-:Y:S01]  /*59d0*/  DSETP.NEU.AND P0, PT, R6, RZ, PT ;  /* 0x000000ff0600722a */ /* 0x000fe20003f0d000 */
[----:B------:R-:W-:Y:S01]  /*59e0*/  BSSY.RECONVERGENT B0, `(.L_x_237) ;  /* 0x000000c000007945 */ /* 0x000fe20003800200 */
[----:B------:R-:W-:-:S06]  /*59f0*/  IMAD.MOV.U32 R9, RZ, RZ, R5 ;  /* 0x000000ffff097224 */ /* 0x000fcc00078e0005 */
        /* <DEDUP_REMOVED lines=10> */
.L_x_238:
[----:B------:R-:W-:Y:S05]  /*5aa0*/  BSYNC.RECONVERGENT B0 ;  /* 0x0000000000007941 */ /* 0x000fea0003800200 */
.L_x_237:
[----:B------:R-:W1:Y:S01]  /*5ab0*/  LDCU.64 UR4, c[0x0][0x398] ;  /* 0x00007300ff0477ac */ /* 0x000e620008000a00 */
[----:B------:R-:W-:-:S06]  /*5ac0*/  DSETP.NEU.AND P0, PT, R6, 1, PT ;  /* 0x3ff000000600742a */ /* 0x000fcc0003f0d000 */
[----:B------:R-:W-:Y:S02]  /*5ad0*/  FSEL R2, R8, RZ, P0 ;  /* 0x000000ff08027208 */ /* 0x000fe40000000000 */
[----:B------:R-:W-:-:S06]  /*5ae0*/  FSEL R3, R9, 1.875, P0 ;  /* 0x3ff0000009037808 */ /* 0x000fcc0000000000 */
[----:B------:R-:W-:Y:S01]  /*5af0*/  DADD R16, R16, R2 ;  /* 0x0000000010107229 */ /* 0x000fe20000000002 */
[----:B0-----:R-:W-:Y:S01]  /*5b00*/  IMAD.WIDE R2, R45, 0x8, R10 ;  /* 0x000000082d027825 */ /* 0x001fe200078e020a */
[----:B-1----:R-:W-:-:S04]  /*5b10*/  LEA R4, P0, R44, UR4, 0x2 ;  /* 0x000000042c047c11 */ /* 0x002fc8000f8010ff */
[----:B------:R-:W-:Y:S01]  /*5b20*/  LEA.HI.X R5, R44, UR5, R47, 0x2, P0 ;  /* 0x000000052c057c11 */ /* 0x000fe200080f142f */
[----:B------:R-:W-:Y:S04]  /*5b30*/  STG.E.64 desc[UR36][R22.64], R16 ;  /* 0x0000001016007986 */ /* 0x000fe8000c101b24 */
[----:B------:R-:W-:Y:S04]  /*5b40*/  STG.E desc[UR36][R4.64], R44 ;  /* 0x0000002c04007986 */ /* 0x000fe8000c101924 */
[----:B------:R-:W-:Y:S04]  /*5b50*/  STG.E.64 desc[UR36][R2.64], R24 ;  /* 0x0000001802007986 */ /* 0x000fe8000c101b24 */
[----:B------:R-:W-:Y:S01]  /*5b60*/  STG.E.64 desc[UR36][R2.64+0x8], R26 ;  /* 0x0000081a02007986 */ /* 0x000fe2000c101b24 */
[----:B------:R-:W-:Y:S05]  /*5b70*/  EXIT ;  /* 0x000000000000794d */ /* 0x000fea0003800000 */
        .weak           $__internal_0_$__cuda_sm20_dblrcp_rn_slowpath_v3
        .type           $__internal_0_$__cuda_sm20_dblrcp_rn_slowpath_v3,@function
        .size           $__internal_0_$__cuda_sm20_dblrcp_rn_slowpath_v3,($__internal_1_$__cuda_sm20_dsqrt_rn_f64_mediumpath_v1 - $__internal_0_$__cuda_sm20_dblrcp_rn_slowpath_v3)
$__internal_0_$__cuda_sm20_dblrcp_rn_slowpath_v3:
[----:B------:R-:W-:Y:S01]  /*5b80*/  IMAD.MOV.U32 R6, RZ, RZ, R42 ;  /* 0x000000ffff067224 */ /* 0x000fe200078e002a */
[----:B------:R-:W-:Y:S01]  /*5b90*/  BSSY.RECONVERGENT B2, `(.L_x_239) ;  /* 0x0000025000027945 */ /* 0x000fe20003800200 */
[----:B------:R-:W-:-:S06]  /*5ba0*/  IMAD.MOV.U32 R7, RZ, RZ, R43 ;  /* 0x000000ffff077224 */ /* 0x000fcc00078e002b */
[----:B------:R-:W-:-:S14]  /*5bb0*/  DSETP.GTU.AND P0, PT, |R6|, +INF , PT ;  /* 0x7ff000000600742a */ /* 0x000fdc0003f0c200 */
[----:B------:R-:W-:Y:S05]  /*5bc0*/  @P0 BRA `(.L_x_240) ;  /* 0x00000000007c0947 */ /* 0x000fea0003800000 */
[----:B------:R-:W-:-:S05]  /*5bd0*/  LOP3.LUT R3, R43, 0x7fffffff, RZ, 0xc0, !PT ;  /* 0x7fffffff2b037812 */ /* 0x000fca00078ec0ff */
[----:B------:R-:W-:-:S05]  /*5be0*/  VIADD R42, R3, 0xffffffff ;  /* 0xffffffff032a7836 */ /* 0x000fca0000000000 */
[----:B------:R-:W-:-:S13]  /*5bf0*/  ISETP.GE.U32.AND P0, PT, R42, 0x7fefffff, PT ;  /* 0x7fefffff2a00780c */ /* 0x000fda0003f06070 */
[----:B------:R-:W-:Y:S01]  /*5c00*/  @P0 LOP3.LUT R43, R7, 0x7ff00000, RZ, 0x3c, !PT ;  /* 0x7ff00000072b0812 */ /* 0x000fe200078e3cff */
[----:B------:R-:W-:Y:S01]  /*5c10*/  @P0 IMAD.MOV.U32 R42, RZ, RZ, RZ ;  /* 0x000000ffff2a0224 */ /* 0x000fe200078e00ff */
[----:B------:R-:W-:Y:S06]  /*5c20*/  @P0 BRA `(.L_x_241) ;  /* 0x00000000006c0947 */ /* 0x000fec0003800000 */
[----:B------:R-:W-:-:S13]  /*5c30*/  ISETP.GE.U32.AND P0, PT, R3, 0x1000001, PT ;  /* 0x010000010300780c */ /* 0x000fda0003f06070 */
[----:B------:R-:W-:Y:S05]  /*5c40*/  @!P0 BRA `(.L_x_242) ;  /* 0x0000000000348947 */ /* 0x000fea0003800000 */
[----:B------:R-:W-:Y:S02]  /*5c50*/  VIADD R43, R7, 0xc0200000 ;  /* 0xc0200000072b7836 */ /* 0x000fe40000000000 */
[----:B------:R-:W-:Y:S02]  /*5c60*/  IMAD.MOV.U32 R42, RZ, RZ, R6 ;  /* 0x000000ffff2a7224 */ /* 0x000fe400078e0006 */
[----:B------:R-:W0:Y:S04]  /*5c70*/  MUFU.RCP64H R53, R43 ;  /* 0x0000002b00357308 */ /* 0x000e280000001800 */
[----:B0-----:R-:W-:-:S08]  /*5c80*/  DFMA R60, -R42, R52, 1 ;  /* 0x3ff000002a3c742b */ /* 0x001fd00000000134 */
[----:B------:R-:W-:-:S08]  /*5c90*/  DFMA R60, R60, R60, R60 ;  /* 0x0000003c3c3c722b */ /* 0x000fd0000000003c */
[----:B------:R-:W-:-:S08]  /*5ca0*/  DFMA R60, R52, R60, R52 ;  /* 0x0000003c343c722b */ /* 0x000fd00000000034 */
[----:B------:R-:W-:-:S08]  /*5cb0*/  DFMA R52, -R42, R60, 1 ;  /* 0x3ff000002a34742b */ /* 0x000fd0000000013c */
[----:B------:R-:W-:-:S08]  /*5cc0*/  DFMA R52, R60, R52, R60 ;  /* 0x000000343c34722b */ /* 0x000fd0000000003c */
[----:B------:R-:W-:-:S08]  /*5cd0*/  DMUL R52, R52, 2.2250738585072013831e-308 ;  /* 0x0010000034347828 */ /* 0x000fd00000000000 */
[----:B------:R-:W-:-:S08]  /*5ce0*/  DFMA R6, -R6, R52, 1 ;  /* 0x3ff000000606742b */ /* 0x000fd00000000134 */
[----:B------:R-:W-:-:S08]  /*5cf0*/  DFMA R6, R6, R6, R6 ;  /* 0x000000060606722b */ /* 0x000fd00000000006 */
[----:B------:R-:W-:Y:S01]  /*5d00*/  DFMA R42, R52, R6, R52 ;  /* 0x00000006342a722b */ /* 0x000fe20000000034 */
[----:B------:R-:W-:Y:S10]  /*5d10*/  BRA `(.L_x_241) ;  /* 0x0000000000307947 */ /* 0x000ff40003800000 */
.L_x_242:
[----:B------:R-:W-:Y:S01]  /*5d20*/  DMUL R6, R6, 8.11296384146066816958e+31 ;  /* 0x4690000006067828 */ /* 0x000fe20000000000 */
[----:B------:R-:W-:-:S05]  /*5d30*/  IMAD.MOV.U32 R42, RZ, RZ, R52 ;  /* 0x000000ffff2a7224 */ /* 0x000fca00078e0034 */
[----:B------:R-:W0:Y:S02]  /*5d40*/  MUFU.RCP64H R43, R7 ;  /* 0x00000007002b7308 */ /* 0x000e240000001800 */
[----:B0-----:R-:W-:-:S08]  /*5d50*/  DFMA R52, -R6, R42, 1 ;  /* 0x3ff000000634742b */ /* 0x001fd0000000012a */
[----:B------:R-:W-:-:S08]  /*5d60*/  DFMA R52, R52, R52, R52 ;  /* 0x000000343434722b */ /* 0x000fd00000000034 */
[----:B------:R-:W-:-:S08]  /*5d70*/  DFMA R52, R42, R52, R42 ;  /* 0x000000342a34722b */ /* 0x000fd0000000002a */
[----:B------:R-:W-:-:S08]  /*5d80*/  DFMA R42, -R6, R52, 1 ;  /* 0x3ff00000062a742b */ /* 0x000fd00000000134 */
[----:B------:R-:W-:-:S08]  /*5d90*/  DFMA R42, R52, R42, R52 ;  /* 0x0000002a342a722b */ /* 0x000fd00000000034 */
[----:B------:R-:W-:Y:S01]  /*5da0*/  DMUL R42, R42, 8.11296384146066816958e+31 ;  /* 0x469000002a2a7828 */ /* 0x000fe20000000000 */
[----:B------:R-:W-:Y:S10]  /*5db0*/  BRA `(.L_x_241) ;  /* 0x0000000000087947 */ /* 0x000ff40003800000 */
.L_x_240:
[----:B------:R-:W-:Y:S01]  /*5dc0*/  LOP3.LUT R43, R7, 0x80000, RZ, 0xfc, !PT ;  /* 0x00080000072b7812 */ /* 0x000fe200078efcff */
[----:B------:R-:W-:-:S07]  /*5dd0*/  IMAD.MOV.U32 R42, RZ, RZ, R6 ;  /* 0x000000ffff2a7224 */ /* 0x000fce00078e0006 */
.L_x_241:
[----:B------:R-:W-:Y:S05]  /*5de0*/  BSYNC.RECONVERGENT B2 ;  /* 0x0000000000027941 */ /* 0x000fea0003800200 */
.L_x_239:
[----:B------:R-:W-:Y:S02]  /*5df0*/  IMAD.MOV.U32 R6, RZ, RZ, R0 ;  /* 0x000000ffff067224 */ /* 0x000fe400078e0000 */
[----:B------:R-:W-:-:S04]  /*5e00*/  IMAD.MOV.U32 R7, RZ, RZ, 0x0 ;  /* 0x00000000ff077424 */ /* 0x000fc800078e00ff */
[----:B------:R-:W-:Y:S05]  /*5e10*/  RET.REL.NODEC R6 `(_Z14optimizeKernelIN4util10HimmelblauILi2EEELi2ELj128EEvddPdPiS3_S3_ii) ;  /* 0xffffffa006787950 */ /* 0x000fea0003c3ffff */
        .weak           $__internal_1_$__cuda_sm20_dsqrt_rn_f64_mediumpath_v1
        .type           $__internal_1_$__cuda_sm20_dsqrt_rn_f64_mediumpath_v1,@function
        .size           $__internal_1_$__cuda_sm20_dsqrt_rn_f64_mediumpath_v1,($_Z14optimizeKernelIN4util10HimmelblauILi2EEELi2ELj128EEvddPdPiS3_S3_ii$__internal_accurate_pow - $__internal_1_$__cuda_sm20_dsqrt_rn_f64_mediumpath_v1)
$__internal_1_$__cuda_sm20_dsqrt_rn_f64_mediumpath_v1:
[----:B------:R-:W-:Y:S01]  /*5e20*/  ISETP.GE.U32.AND P0, PT, R4, -0x3400000, PT ;  /* 0xfcc000000400780c */ /* 0x000fe20003f06070 */
[----:B------:R-:W-:Y:S01]  /*5e30*/  BSSY.RECONVERGENT B1, `(.L_x_243) ;  /* 0x0000028000017945 */ /* 0x000fe20003800200 */
[----:B------:R-:W-:Y:S02]  /*5e40*/  IMAD.MOV.U32 R8, RZ, RZ, R12 ;  /* 0x000000ffff087224 */ /* 0x000fe400078e000c */
[----:B------:R-:W-:Y:S02]  /*5e50*/  IMAD.MOV.U32 R6, RZ, RZ, R10 ;  /* 0x000000ffff067224 */ /* 0x000fe400078e000a */
[----:B------:R-:W-:Y:S02]  /*5e60*/  IMAD.MOV.U32 R7, RZ, RZ, R11 ;  /* 0x000000ffff077224 */ /* 0x000fe400078e000b */
[----:B------:R-:W-:Y:S02]  /*5e70*/  IMAD.MOV.U32 R4, RZ, RZ, R20 ;  /* 0x000000ffff047224 */ /* 0x000fe400078e0014 */
[----:B------:R-:W-:-:S03]  /*5e80*/  IMAD.MOV.U32 R5, RZ, RZ, R21 ;  /* 0x000000ffff057224 */ /* 0x000fc600078e0015 */
[----:B------:R-:W-:Y:S05]  /*5e90*/  @!P0 BRA `(.L_x_244) ;  /* 0x0000000000208947 */ /* 0x000fea0003800000 */
[----:B------:R-:W-:-:S10]  /*5ea0*/  DFMA.RM R4, R4, R8, R14 ;  /* 0x000000080404722b */ /* 0x000fd4000000400e */
[----:B------:R-:W-:-:S05]  /*5eb0*/  IADD3 R8, P0, PT, R4, 0x1, RZ ;  /* 0x0000000104087810 */ /* 0x000fca0007f1e0ff */
[----:B------:R-:W-:-:S06]  /*5ec0*/  IMAD.X R9, RZ, RZ, R5, P0 ;  /* 0x000000ffff097224 */ /* 0x000fcc00000e0605 */
[----:B------:R-:W-:-:S08]  /*5ed0*/  DFMA.RP R6, -R4, R8, R6 ;  /* 0x000000080406722b */ /* 0x000fd00000008106 */
[----:B------:R-:W-:-:S06]  /*5ee0*/  DSETP.GT.AND P0, PT, R6, RZ, PT ;  /* 0x000000ff0600722a */ /* 0x000fcc0003f04000 */
[----:B------:R-:W-:Y:S02]  /*5ef0*/  FSEL R4, R8, R4, P0 ;  /* 0x0000000408047208 */ /* 0x000fe40000000000 */
[----:B------:R-:W-:Y:S01]  /*5f00*/  FSEL R5, R9, R5, P0 ;  /* 0x0000000509057208 */ /* 0x000fe20000000000 */
[----:B------:R-:W-:Y:S06]  /*5f10*/  BRA `(.L_x_245) ;  /* 0x0000000000647947 */ /* 0x000fec0003800000 */
.L_x_244:
[----:B------:R-:W-:-:S14]  /*5f20*/  DSETP.NE.AND P0, PT, R6, RZ, PT ;  /* 0x000000ff0600722a */ /* 0x000fdc0003f05000 */
[----:B------:R-:W-:Y:S05]  /*5f30*/  @!P0 BRA `(.L_x_246) ;  /* 0x0000000000588947 */ /* 0x000fea0003800000 */
[----:B------:R-:W-:-:S13]  /*5f40*/  ISETP.GE.AND P0, PT, R7, RZ, PT ;  /* 0x000000ff0700720c */ /* 0x000fda0003f06270 */
[----:B------:R-:W-:Y:S02]  /*5f50*/  @!P0 IMAD.MOV.U32 R4, RZ, RZ, 0x0 ;  /* 0x00000000ff048424 */ /* 0x000fe400078e00ff */
[----:B------:R-:W-:Y:S01]  /*5f60*/  @!P0 IMAD.MOV.U32 R5, RZ, RZ, -0x80000 ;  /* 0xfff80000ff058424 */ /* 0x000fe200078e00ff */
[----:B------:R-:W-:Y:S06]  /*5f70*/  @!P0 BRA `(.L_x_245) ;  /* 0x00000000004c8947 */ /* 0x000fec0003800000 */
[----:B------:R-:W-:-:S13]  /*5f80*/  ISETP.GT.AND P0, PT, R7, 0x7fefffff, PT ;  /* 0x7fefffff0700780c */ /* 0x000fda0003f04270 */
[----:B------:R-:W-:Y:S05]  /*5f90*/  @P0 BRA `(.L_x_246) ;  /* 0x0000000000400947 */ /* 0x000fea0003800000 */
[----:B------:R-:W-:Y:S01]  /*5fa0*/  DMUL R4, R6, 8.11296384146066816958e+31 ;  /* 0x4690000006047828 */ /* 0x000fe20000000000 */
[----:B------:R-:W-:Y:S02]  /*5fb0*/  IMAD.MOV.U32 R10, RZ, RZ, 0x0 ;  /* 0x00000000ff0a7424 */ /* 0x000fe400078e00ff */
[----:B------:R-:W-:Y:S02]  /*5fc0*/  IMAD.MOV.U32 R6, RZ, RZ, RZ ;  /* 0x000000ffff067224 */ /* 0x000fe400078e00ff */
[----:B------:R-:W-:Y:S01]  /*5fd0*/  IMAD.MOV.U32 R11, RZ, RZ, 0x3fd80000 ;  /* 0x3fd80000ff0b7424 */ /* 0x000fe200078e00ff */
[----:B------:R-:W0:Y:S03]  /*5fe0*/  MUFU.RSQ64H R7, R5 ;  /* 0x0000000500077308 */ /* 0x000e260000001c00 */
[----:B0-----:R-:W-:-:S08]  /*5ff0*/  DMUL R8, R6, R6 ;  /* 0x0000000606087228 */ /* 0x001fd00000000000 */
[----:B------:R-:W-:-:S08]  /*6000*/  DFMA R8, R4, -R8, 1 ;  /* 0x3ff000000408742b */ /* 0x000fd00000000808 */
[----:B------:R-:W-:Y:S02]  /*6010*/  DFMA R10, R8, R10, 0.5 ;  /* 0x3fe00000080a742b */ /* 0x000fe4000000000a */
[----:B------:R-:W-:-:S08]  /*6020*/  DMUL R8, R6, R8 ;  /* 0x0000000806087228 */ /* 0x000fd00000000000 */
[----:B------:R-:W-:-:S08]  /*6030*/  DFMA R8, R10, R8, R6 ;  /* 0x000000080a08722b */ /* 0x000fd00000000006 */
[----:B------:R-:W-:Y:S02]  /*6040*/  DMUL R6, R4, R8 ;  /* 0x0000000804067228 */ /* 0x000fe40000000000 */
[----:B------:R-:W-:-:S06]  /*6050*/  VIADD R9, R9, 0xfff00000 ;  /* 0xfff0000009097836 */ /* 0x000fcc0000000000 */
[----:B------:R-:W-:-:S08]  /*6060*/  DFMA R10, R6, -R6, R4 ;  /* 0x80000006060a722b */ /* 0x000fd00000000004 */
[----:B------:R-:W-:-:S10]  /*6070*/  DFMA R4, R8, R10, R6 ;  /* 0x0000000a0804722b */ /* 0x000fd40000000006 */
[----:B------:R-:W-:Y:S01]  /*6080*/  VIADD R5, R5, 0xfcb00000 ;  /* 0xfcb0000005057836 */ /* 0x000fe20000000000 */
[----:B------:R-:W-:Y:S06]  /*6090*/  BRA `(.L_x_245) ;  /* 0x0000000000047947 */ /* 0x000fec0003800000 */
.L_x_246:
[----:B------:R-:W-:-:S11]  /*60a0*/  DADD R4, R6, R6 ;  /* 0x0000000006047229 */ /* 0x000fd60000000006 */
.L_x_245:
[----:B------:R-:W-:Y:S05]  /*60b0*/  BSYNC.RECONVERGENT B1 ;  /* 0x0000000000017941 */ /* 0x000fea0003800200 */
.L_x_243:
[----:B------:R-:W-:Y:S02]  /*60c0*/  IMAD.MOV.U32 R6, RZ, RZ, R4 ;  /* 0x000000ffff067224 */ /* 0x000fe400078e0004 */
[----:B------:R-:W-:Y:S02]  /*60d0*/  IMAD.MOV.U32 R7, RZ, RZ, R5 ;  /* 0x000000ffff077224 */ /* 0x000fe400078e0005 */
[----:B------:R-:W-:Y:S02]  /*60e0*/  IMAD.MOV.U32 R4, RZ, RZ, R0 ;  /* 0x000000ffff047224 */ /* 0x000fe400078e0000 */
[----:B------:R-:W-:-:S04]  /*60f0*/  IMAD.MOV.U32 R5, RZ, RZ, 0x0 ;  /* 0x00000000ff057424 */ /* 0x000fc800078e00ff */
[----:B------:R-:W-:Y:S05]  /*6100*/  RET.REL.NODEC R4 `(_Z14optimizeKernelIN4util10HimmelblauILi2EEELi2ELj128EEvddPdPiS3_S3_ii) ;  /* 0xffffff9c04bc7950 */ /* 0x000fea0003c3ffff */
        .type           $_Z14optimizeKernelIN4util10HimmelblauILi2EEELi2ELj128EEvddPdPiS3_S3_ii$__internal_accurate_pow,@function
        .size           $_Z14optimizeKernelIN4util10HimmelblauILi2EEELi2ELj128EEvddPdPiS3_S3_ii$__internal_accurate_pow,(.L_x_944 - $_Z14optimizeKernelIN4util10HimmelblauILi2EEELi2ELj128EEvddPdPiS3_S3_ii$__internal_accurate_pow)
$_Z14optimizeKernelIN4util10HimmelblauILi2EEELi2ELj128EEvddPdPiS3_S3_ii$__internal_accurate_pow:
[----:B------:R-:W-:Y:S01]  /*6110*/  ISETP.GT.U32.AND P0, PT, R3, 0xfffff, PT ;  /* 0x000fffff0300780c */ /* 0x000fe20003f04070 */
[--C-:B------:R-:W-:Y:S01]  /*6120*/  IMAD.MOV.U32 R5, RZ, RZ, R3.reuse ;  /* 0x000000ffff057224 */ /* 0x100fe200078e0003 */
[----:B------:R-:W-:Y:S01]  /*6130*/  UMOV UR4, 0x7d2cafe2 ;  /* 0x7d2cafe200047882 */ /* 0x000fe20000000000 */
[----:B------:R-:W-:Y:S01]  /*6140*/  IMAD.MOV.U32 R10, RZ, RZ, 0x41ad3b5a ;  /* 0x41ad3b5aff0a7424 */ /* 0x000fe200078e00ff */
[----:B------:R-:W-:Y:S01]  /*6150*/  UMOV UR5, 0x3eb0f5ff ;  /* 0x3eb0f5ff00057882 */ /* 0x000fe20000000000 */
[----:B------:R-:W-:Y:S01]  /*6160*/  IMAD.MOV.U32 R11, RZ, RZ, 0x3ed0f5d2 ;  /* 0x3ed0f5d2ff0b7424 */ /* 0x000fe200078e00ff */
[----:B------:R-:W-:Y:S01]  /*6170*/  SHF.R.U32.HI R3, RZ, 0x14, R3 ;  /* 0x00000014ff037819 */ /* 0x000fe20000011603 */
[----:B------:R-:W-:Y:S01]  /*6180*/  UMOV UR6, 0x3b39803f ;  /* 0x3b39803f00067882 */ /* 0x000fe20000000000 */
[----:B------:R-:W-:-:S05]  /*6190*/  UMOV UR7, 0x3c7abc9e ;  /* 0x3c7abc9e00077882 */ /* 0x000fca0000000000 */
[----:B------:R-:W-:-:S10]  /*61a0*/  @!P0 DMUL R14, R4, 1.80143985094819840000e+16 ;  /* 0x43500000040e8828 */ /* 0x000fd40000000000 */
[----:B------:R-:W-:Y:S01]  /*61b0*/  @!P0 IMAD.MOV.U32 R5, RZ, RZ, R15 ;  /* 0x000000ffff058224 */ /* 0x000fe200078e000f */
[----:B------:R-:W-:Y:S01]  /*61c0*/  @!P0 LEA.HI R3, R15, 0xffffffca, RZ, 0xc ;  /* 0xffffffca0f038811 */ /* 0x000fe200078f60ff */
[----:B------:R-:W-:-:S03]  /*61d0*/  @!P0 IMAD.MOV.U32 R4, RZ, RZ, R14 ;  /* 0x000000ffff048224 */ /* 0x000fc600078e000e */
[----:B------:R-:W-:Y:S01]  /*61e0*/  LOP3.LUT R5, R5, 0x800fffff, RZ, 0xc0, !PT ;  /* 0x800fffff05057812 */ /* 0x000fe200078ec0ff */
[----:B------:R-:W-:-:S03]  /*61f0*/  IMAD.MOV.U32 R8, RZ, RZ, R4 ;  /* 0x000000ffff087224 */ /* 0x000fc600078e0004 */
[----:B------:R-:W-:-:S04]  /*6200*/  LOP3.LUT R5, R5, 0x3ff00000, RZ, 0xfc, !PT ;  /* 0x3ff0000005057812 */ /* 0x000fc800078efcff */
[----:B------:R-:W-:Y:S01]  /*6210*/  ISETP.GE.U32.AND P1, PT, R5, 0x3ff6a09f, PT ;  /* 0x3ff6a09f0500780c */ /* 0x000fe20003f26070 */
[----:B------:R-:W-:-:S12]  /*6220*/  IMAD.MOV.U32 R9, RZ, RZ, R5 ;  /* 0x000000ffff097224 */ /* 0x000fd800078e0005 */
[----:B------:R-:W-:-:S04]  /*6230*/  @P1 VIADD R4, R9, 0xfff00000 ;  /* 0xfff0000009041836 */ /* 0x000fc80000000000 */
[----:B------:R-:W-:Y:S02]  /*6240*/  @P1 IMAD.MOV.U32 R9, RZ, RZ, R4 ;  /* 0x000000ffff091224 */ /* 0x000fe400078e0004 */
[----:B------:R-:W-:-:S04]  /*6250*/  IMAD.MOV.U32 R4, RZ, RZ, RZ ;  /* 0x000000ffff047224 */ /* 0x000fc800078e00ff */
[C---:B------:R-:W-:Y:S02]  /*6260*/  DADD R20, R8.reuse, 1 ;  /* 0x3ff0000008147429 */ /* 0x040fe40000000000 */
[----:B------:R-:W-:-:S04]  /*6270*/  DADD R8, R8, -1 ;  /* 0xbff0000008087429 */ /* 0x000fc80000000000 */
[----:B------:R-:W0:Y:S02]  /*6280*/  MUFU.RCP64H R5, R21 ;  /* 0x0000001500057308 */ /* 0x000e240000001800 */
[----:B0-----:R-:W-:-:S08]  /*6290*/  DFMA R12, -R20, R4, 1 ;  /* 0x3ff00000140c742b */ /* 0x001fd00000000104 */
[----:B------:R-:W-:-:S08]  /*62a0*/  DFMA R12, R12, R12, R12 ;  /* 0x0000000c0c0c722b */ /* 0x000fd0000000000c */
[----:B------:R-:W-:-:S08]  /*62b0*/  DFMA R12, R4, R12, R4 ;  /* 0x0000000c040c722b */ /* 0x000fd00000000004 */
[----:B------:R-:W-:-:S08]  /*62c0*/  DMUL R4, R8, R12 ;  /* 0x0000000c08047228 */ /* 0x000fd00000000000 */
[----:B------:R-:W-:-:S08]  /*62d0*/  DFMA R4, R8, R12, R4 ;  /* 0x0000000c0804722b */ /* 0x000fd00000000004 */
[----:B------:R-:W-:-:S08]  /*62e0*/  DMUL R50, R4, R4 ;  /* 0x0000000404327228 */ /* 0x000fd00000000000 */
[----:B------:R-:W-:Y:S01]  /*62f0*/  DFMA R10, R50, UR4, R10 ;  /* 0x00000004320a7c2b */ /* 0x000fe2000800000a */
[----:B------:R-:W-:Y:S01]  /*6300*/  UMOV UR4, 0x75488a3f ;  /* 0x75488a3f00047882 */ /* 0x000fe20000000000 */
[----:B------:R-:W-:-:S06]  /*6310*/  UMOV UR5, 0x3ef3b20a ;  /* 0x3ef3b20a00057882 */ /* 0x000fcc0000000000 */
[----:B------:R-:W-:Y:S01]  /*6320*/  DFMA R20, R50, R10, UR4 ;  /* 0x0000000432147e2b */ /* 0x000fe2000800000a */
[----:B------:R-:W-:Y:S01]  /*6330*/  UMOV UR4, 0xe4faecd5 ;  /* 0xe4faecd500047882 */ /* 0x000fe20000000000 */
[----:B------:R-:W-:Y:S01]  /*6340*/  UMOV UR5, 0x3f1745cd ;  /* 0x3f1745cd00057882 */ /* 0x000fe20000000000 */
[----:B------:R-:W-:-:S05]  /*6350*/  DADD R10, R8, -R4 ;  /* 0x00000000080a7229 */ /* 0x000fca0000000804 */
[----:B------:R-:W-:Y:S01]  /*6360*/  DFMA R20, R50, R20, UR4 ;  /* 0x0000000432147e2b */ /* 0x000fe20008000014 */
[----:B------:R-:W-:Y:S01]  /*6370*/  UMOV UR4, 0x258a578b ;  /* 0x258a578b00047882 */ /* 0x000fe20000000000 */
[----:B------:R-:W-:Y:S01]  /*6380*/  UMOV UR5, 0x3f3c71c7 ;  /* 0x3f3c71c700057882 */ /* 0x000fe20000000000 */
[----:B------:R-:W-:-:S05]  /*6390*/  DADD R10, R10, R10 ;  /* 0x000000000a0a7229 */ /* 0x000fca000000000a */
[----:B------:R-:W-:Y:S01]  /*63a0*/  DFMA R20, R50, R20, UR4 ;  /* 0x0000000432147e2b */ /* 0x000fe20008000014 */
[----:B------:R-:W-:Y:S01]  /*63b0*/  UMOV UR4, 0x9242b910 ;  /* 0x9242b91000047882 */ /* 0x000fe20000000000 */
[----:B------:R-:W-:Y:S01]  /*63c0*/  UMOV UR5, 0x3f624924 ;  /* 0x3f62492400057882 */ /* 0x000fe20000000000 */
[----:B------:R-:W-:-:S05]  /*63d0*/  DFMA R10, R8, -R4, R10 ;  /* 0x80000004080a722b */ /* 0x000fca000000000a */
[----:B------:R-:W-:Y:S01]  /*63e0*/  DFMA R20, R50, R20, UR4 ;  /* 0x0000000432147e2b */ /* 0x000fe20008000014 */
[----:B------:R-:W-:Y:S01]  /*63f0*/  UMOV UR4, 0x99999dfb ;  /* 0x99999dfb00047882 */ /* 0x000fe20000000000 */
[----:B------:R-:W-:Y:S01]  /*6400*/  UMOV UR5, 0x3f899999 ;  /* 0x3f89999900057882 */ /* 0x000fe20000000000 */
[----:B------:R-:W-:-:S05]  /*6410*/  DMUL R10, R12, R10 ;  /* 0x0000000a0c0a7228 */ /* 0x000fca0000000000 */
[----:B------:R-:W-:Y:S01]  /*6420*/  DFMA R20, R50, R20, UR4 ;  /* 0x0000000432147e2b */ /* 0x000fe20008000014 */
[----:B------:R-:W-:Y:S01]  /*6430*/  UMOV UR4, 0x55555555 ;  /* 0x5555555500047882 */ /* 0x000fe20000000000 */
[----:B------:R-:W-:-:S03]  /*6440*/  UMOV UR5, 0x3fb55555 ;  /* 0x3fb5555500057882 */ /* 0x000fc60000000000 */
[----:B------:R-:W-:Y:S02]  /*6450*/  VIADD R15, R11, 0x100000 ;  /* 0x001000000b0f7836 */ /* 0x000fe40000000000 */
[----:B------:R-:W-:Y:S01]  /*6460*/  IMAD.MOV.U32 R14, RZ, RZ, R10 ;  /* 0x000000ffff0e7224 */ /* 0x000fe200078e000a */
[----:B------:R-:W-:-:S08]  /*6470*/  DFMA R8, R50, R20, UR4 ;  /* 0x0000000432087e2b */ /* 0x000fd00008000014 */
[----:B------:R-:W-:Y:S01]  /*6480*/  DADD R12, -R8, UR4 ;  /* 0x00000004080c7e29 */ /* 0x000fe20008000100 */
[----:B------:R-:W-:Y:S01]  /*6490*/  UMOV UR4, 0xb9e7b0 ;  /* 0x00b9e7b000047882 */ /* 0x000fe20000000000 */
[----:B------:R-:W-:-:S06]  /*64a0*/  UMOV UR5, 0x3c46a4cb ;  /* 0x3c46a4cb00057882 */ /* 0x000fcc0000000000 */
[----:B------:R-:W-:Y:S02]  /*64b0*/  DFMA R12, R50, R20, R12 ;  /* 0x00000014320c722b */ /* 0x000fe4000000000c */
[----:B------:R-:W-:-:S06]  /*64c0*/  DMUL R50, R4, R4 ;  /* 0x0000000404327228 */ /* 0x000fcc0000000000 */
[----:B------:R-:W-:Y:S01]  /*64d0*/  DADD R12, R12, -UR4 ;  /* 0x800000040c0c7e29 */ /* 0x000fe20008000000 */
[----:B------:R-:W-:Y:S01]  /*64e0*/  UMOV UR4, 0x80000000 ;  /* 0x8000000000047882 */ /* 0x000fe20000000000 */
[----:B------:R-:W-:Y:S01]  /*64f0*/  DFMA R20, R4, R4, -R50 ;  /* 0x000000040414722b */ /* 0x000fe20000000832 */
[----:B------:R-:W-:-:S07]  /*6500*/  UMOV UR5, 0x43300000 ;  /* 0x4330000000057882 */ /* 0x000fce0000000000 */
[C---:B------:R-:W-:Y:S02]  /*6510*/  DFMA R14, R4.reuse, R14, R20 ;  /* 0x0000000e040e722b */ /* 0x040fe40000000014 */
[----:B------:R-:W-:-:S08]  /*6520*/  DMUL R20, R4, R50 ;  /* 0x0000003204147228 */ /* 0x000fd00000000000 */
[----:B------:R-:W-:-:S08]  /*6530*/  DFMA R52, R4, R50, -R20 ;  /* 0x000000320434722b */ /* 0x000fd00000000814 */
[----:B------:R-:W-:Y:S02]  /*6540*/  DFMA R52, R10, R50, R52 ;  /* 0x000000320a34722b */ /* 0x000fe40000000034 */
[----:B------:R-:W-:-:S06]  /*6550*/  DADD R50, R8, R12 ;  /* 0x0000000008327229 */ /* 0x000fcc000000000c */
[----:B------:R-:W-:Y:S02]  /*6560*/  DFMA R14, R4, R14, R52 ;  /* 0x0000000e040e722b */ /* 0x000fe40000000034 */
[----:B------:R-:W-:-:S08]  /*6570*/  DADD R52, R8, -R50 ;  /* 0x0000000008347229 */ /* 0x000fd00000000832 */
[----:B------:R-:W-:Y:S02]  /*6580*/  DADD R52, R12, R52 ;  /* 0x000000000c347229 */ /* 0x000fe40000000034 */
[----:B------:R-:W-:-:S08]  /*6590*/  DMUL R12, R50, R20 ;  /* 0x00000014320c7228 */ /* 0x000fd00000000000 */
[----:B------:R-:W-:-:S08]  /*65a0*/  DFMA R8, R50, R20, -R12 ;  /* 0x000000143208722b */ /* 0x000fd0000000080c */
[----:B------:R-:W-:-:S08]  /*65b0*/  DFMA R8, R50, R14, R8 ;  /* 0x0000000e3208722b */ /* 0x000fd00000000008 */
[----:B------:R-:W-:-:S08]  /*65c0*/  DFMA R52, R52, R20, R8 ;  /* 0x000000143434722b */ /* 0x000fd00000000008 */
[----:B------:R-:W-:-:S08]  /*65d0*/  DADD R14, R12, R52 ;  /* 0x000000000c0e7229 */ /* 0x000fd00000000034 */
[--C-:B------:R-:W-:Y:S02]  /*65e0*/  DADD R8, R4, R14.reuse ;  /* 0x0000000004087229 */ /* 0x100fe4000000000e */
[----:B------:R-:W-:-:S06]  /*65f0*/  DADD R12, R12, -R14 ;  /* 0x000000000c0c7229 */ /* 0x000fcc000000080e */
[----:B------:R-:W-:Y:S02]  /*6600*/  DADD R4, R4, -R8 ;  /* 0x0000000004047229 */ /* 0x000fe40000000808 */
[----:B------:R-:W-:-:S06]  /*6610*/  DADD R12, R52, R12 ;  /* 0x00000000340c7229 */ /* 0x000fcc000000000c */
[----:B------:R-:W-:-:S08]  /*6620*/  DADD R4, R14, R4 ;  /* 0x000000000e047229 */ /* 0x000fd00000000004 */
[----:B------:R-:W-:Y:S01]  /*6630*/  DADD R12, R12, R4 ;  /* 0x000000000c0c7229 */ /* 0x000fe20000000004 */
[C---:B------:R-:W-:Y:S02]  /*6640*/  VIADD R4, R3.reuse, 0xfffffc01 ;  /* 0xfffffc0103047836 */ /* 0x040fe40000000000 */
[----:B------:R-:W-:Y:S02]  /*6650*/  @P1 VIADD R4, R3, 0xfffffc02 ;  /* 0xfffffc0203041836 */ /* 0x000fe40000000000 */
[----:B------:R-:W-:-:S03]  /*6660*/  IMAD.MOV.U32 R5, RZ, RZ, 0x43300000 ;  /* 0x43300000ff057424 */ /* 0x000fc600078e00ff */
[----:B------:R-:W-:Y:S01]  /*6670*/  DADD R10, R10, R12 ;  /* 0x000000000a0a7229 */ /* 0x000fe2000000000c */
[----:B------:R-:W-:-:S06]  /*6680*/  LOP3.LUT R4, R4, 0x80000000, RZ, 0x3c, !PT ;  /* 0x8000000004047812 */ /* 0x000fcc00078e3cff */
[----:B------:R-:W-:Y:S01]  /*6690*/  DADD R12, R4, -UR4 ;  /* 0x80000004040c7e29 */ /* 0x000fe20008000000 */
[----:B------:R-:W-:Y:S01]  /*66a0*/  UMOV UR4, 0xfefa39ef ;  /* 0xfefa39ef00047882 */ /* 0x000fe20000000000 */
[----:B------:R-:W-:Y:S01]  /*66b0*/  DADD R14, R8, R10 ;  /* 0x00000000080e7229 */ /* 0x000fe2000000000a */
[----:B------:R-:W-:-:S07]  /*66c0*/  UMOV UR5, 0x3fe62e42 ;  /* 0x3fe62e4200057882 */ /* 0x000fce0000000000 */
[--C-:B------:R-:W-:Y:S02]  /*66d0*/  DFMA R4, R12, UR4, R14.reuse ;  /* 0x000000040c047c2b */ /* 0x100fe4000800000e */
[----:B------:R-:W-:-:S06]  /*66e0*/  DADD R20, R8, -R14 ;  /* 0x0000000008147229 */ /* 0x000fcc000000080e */
[----:B------:R-:W-:Y:S02]  /*66f0*/  DFMA R8, R12, -UR4, R4 ;  /* 0x800000040c087c2b */ /* 0x000fe40008000004 */
[----:B------:R-:W-:-:S06]  /*6700*/  DADD R20, R10, R20 ;  /* 0x000000000a147229 */ /* 0x000fcc0000000014 */
[----:B------:R-:W-:-:S08]  /*6710*/  DADD R8, -R14, R8 ;  /* 0x000000000e087229 */ /* 0x000fd00000000108 */
[----:B------:R-:W-:-:S08]  /*6720*/  DADD R8, R20, -R8 ;  /* 0x0000000014087229 */ /* 0x000fd00000000808 */
[----:B------:R-:W-:-:S08]  /*6730*/  DFMA R10, R12, UR6, R8 ;  /* 0x000000060c0a7c2b */ /* 0x000fd00008000008 */
[----:B------:R-:W-:-:S08]  /*6740*/  DADD R8, R4, R10 ;  /* 0x0000000004087229 */ /* 0x000fd0000000000a */
[----:B------:R-:W-:Y:S02]  /*6750*/  DADD R4, R4, -R8 ;  /* 0x0000000004047229 */ /* 0x000fe40000000808 */
[----:B------:R-:W-:-:S06]  /*6760*/  DMUL R12, R8, 2 ;  /* 0x40000000080c7828 */ /* 0x000fcc0000000000 */
[----:B------:R-:W-:Y:S02]  /*6770*/  DADD R10, R10, R4 ;  /* 0x000000000a0a7229 */ /* 0x000fe40000000004 */
[----:B------:R-:W-:Y:S01]  /*6780*/  DFMA R8, R8, 2, -R12 ;  /* 0x400000000808782b */ /* 0x000fe2000000080c */
[----:B------:R-:W-:Y:S02]  /*6790*/  IMAD.MOV.U32 R4, RZ, RZ, 0x652b82fe ;  /* 0x652b82feff047424 */ /* 0x000fe400078e00ff */
[----:B------:R-:W-:-:S05]  /*67a0*/  IMAD.MOV.U32 R5, RZ, RZ, 0x3ff71547 ;  /* 0x3ff71547ff057424 */ /* 0x000fca00078e00ff */
[----:B------:R-:W-:-:S08]  /*67b0*/  DFMA R10, R10, 2, R8 ;  /* 0x400000000a0a782b */ /* 0x000fd00000000008 */
[----:B------:R-:W-:-:S08]  /*67c0*/  DADD R14, R12, R10 ;  /* 0x000000000c0e7229 */ /* 0x000fd0000000000a */
[----:B------:R-:W-:Y:S02]  /*67d0*/  DFMA R4, R14, R4, 6.75539944105574400000e+15 ;  /* 0x433800000e04742b */ /* 0x000fe40000000004 */
[----:B------:R-:W-:Y:S01]  /*67e0*/  FSETP.GEU.AND P0, PT, |R15|, 4.1917929649353027344, PT ;  /* 0x4086232b0f00780b */ /* 0x000fe20003f0e200 */
[----:B------:R-:W-:-:S05]  /*67f0*/  DADD R12, R12, -R14 ;  /* 0x000000000c0c7229 */ /* 0x000fca000000080e */
[----:B------:R-:W-:-:S03]  /*6800*/  DADD R8, R4, -6.75539944105574400000e+15 ;  /* 0xc338000004087429 */ /* 0x000fc60000000000 */
[----:B------:R-:W-:-:S05]  /*6810*/  DADD R10, R10, R12 ;  /* 0x000000000a0a7229 */ /* 0x000fca000000000c */
[----:B------:R-:W-:Y:S01]  /*6820*/  DFMA R20, R8, -UR4, R14 ;  /* 0x8000000408147c2b */ /* 0x000fe2000800000e */
[----:B------:R-:W-:Y:S01]  /*6830*/  UMOV UR4, 0x3b39803f ;  /* 0x3b39803f00047882 */ /* 0x000fe20000000000 */
[----:B------:R-:W-:-:S06]  /*6840*/  UMOV UR5, 0x3c7abc9e ;  /* 0x3c7abc9e00057882 */ /* 0x000fcc0000000000 */
[----:B------:R-:W-:Y:S01]  /*6850*/  DFMA R20, R8, -UR4, R20 ;  /* 0x8000000408147c2b */ /* 0x000fe20008000014 */
[----:B------:R-:W-:Y:S01]  /*6860*/  UMOV UR4, 0x69ce2bdf ;  /* 0x69ce2bdf00047882 */ /* 0x000fe20000000000 */
[----:B------:R-:W-:Y:S01]  /*6870*/  IMAD.MOV.U32 R8, RZ, RZ, -0x35dec16 ;  /* 0xfca213eaff087424 */ /* 0x000fe200078e00ff */
[----:B------:R-:W-:Y:S01]  /*6880*/  UMOV UR5, 0x3e5ade15 ;  /* 0x3e5ade1500057882 */ /* 0x000fe20000000000 */
[----:B------:R-:W-:-:S06]  /*6890*/  IMAD.MOV.U32 R9, RZ, RZ, 0x3e928af3 ;  /* 0x3e928af3ff097424 */ /* 0x000fcc00078e00ff */
[----:B------:R-:W-:Y:S01]  /*68a0*/  DFMA R8, R20, UR4, R8 ;  /* 0x0000000414087c2b */ /* 0x000fe20008000008 */
[----:B------:R-:W-:Y:S01]  /*68b0*/  UMOV UR4, 0x62401315 ;  /* 0x6240131500047882 */ /* 0x000fe20000000000 */
[----:B------:R-:W-:-:S06]  /*68c0*/  UMOV UR5, 0x3ec71dee ;  /* 0x3ec71dee00057882 */ /* 0x000fcc0000000000 */
[----:B------:R-:W-:Y:S01]  /*68d0*/  DFMA R8, R20, R8, UR4 ;  /* 0x0000000414087e2b */ /* 0x000fe20008000008 */
        /* <DEDUP_REMOVED lines=20> */
[----:B------:R-:W-:-:S08]  /*6a20*/  DFMA R8, R20, R8, UR4 ;  /* 0x0000000414087e2b */ /* 0x000fd00008000008 */
[----:B------:R-:W-:-:S08]  /*6a30*/  DFMA R8, R20, R8, 1 ;  /* 0x3ff000001408742b */ /* 0x000fd00000000008 */
[----:B------:R-:W-:-:S10]  /*6a40*/  DFMA R8, R20, R8, 1 ;  /* 0x3ff000001408742b */ /* 0x000fd40000000008 */
[----:B------:R-:W-:Y:S02]  /*6a50*/  IMAD R13, R4, 0x100000, R9 ;  /* 0x00100000040d7824 */ /* 0x000fe400078e0209 */
[----:B------:R-:W-:Y:S01]  /*6a60*/  IMAD.MOV.U32 R12, RZ, RZ, R8 ;  /* 0x000000ffff0c7224 */ /* 0x000fe200078e0008 */
[----:B------:R-:W-:Y:S06]  /*6a70*/  @!P0 BRA `(.L_x_247) ;  /* 0x0000000000308947 */ /* 0x000fec0003800000 */
[----:B------:R-:W-:Y:S01]  /*6a80*/  FSETP.GEU.AND P1, PT, |R15|, 4.2275390625, PT ;  /* 0x408748000f00780b */ /* 0x000fe20003f2e200 */
[C---:B------:R-:W-:Y:S02]  /*6a90*/  DADD R12, R14.reuse, +INF ;  /* 0x7ff000000e0c7429 */ /* 0x040fe40000000000 */
[----:B------:R-:W-:-:S08]  /*6aa0*/  DSETP.GEU.AND P0, PT, R14, RZ, PT ;  /* 0x000000ff0e00722a */ /* 0x000fd00003f0e000 */
[----:B------:R-:W-:Y:S02]  /*6ab0*/  FSEL R12, R12, RZ, P0 ;  /* 0x000000ff0c0c7208 */ /* 0x000fe40000000000 */
[----:B------:R-:W-:Y:S02]  /*6ac0*/  @!P1 LEA.HI R3, R4, R4, RZ, 0x1 ;  /* 0x0000000404039211 */ /* 0x000fe400078f08ff */
[----:B------:R-:W-:Y:S02]  /*6ad0*/  FSEL R13, R13, RZ, P0 ;  /* 0x000000ff0d0d7208 */ /* 0x000fe40000000000 */
[----:B------:R-:W-:-:S05]  /*6ae0*/  @!P1 SHF.R.S32.HI R3, RZ, 0x1, R3 ;  /* 0x00000001ff039819 */ /* 0x000fca0000011403 */
[----:B------:R-:W-:Y:S02]  /*6af0*/  @!P1 IMAD.IADD R4, R4, 0x1, -R3 ;  /* 0x0000000104049824 */ /* 0x000fe400078e0a03 */
[----:B------:R-:W-:-:S03]  /*6b00*/  @!P1 IMAD R9, R3, 0x100000, R9 ;  /* 0x0010000003099824 */ /* 0x000fc600078e0209 */
[----:B------:R-:W-:Y:S01]  /*6b10*/  @!P1 LEA R5, R4, 0x3ff00000, 0x14 ;  /* 0x3ff0000004059811 */ /* 0x000fe200078ea0ff */
[----:B------:R-:W-:-:S06]  /*6b20*/  @!P1 IMAD.MOV.U32 R4, RZ, RZ, RZ ;  /* 0x000000ffff049224 */ /* 0x000fcc00078e00ff */
[----:B------:R-:W-:-:S11]  /*6b30*/  @!P1 DMUL R12, R8, R4 ;  /* 0x00000004080c9228 */ /* 0x000fd60000000000 */
.L_x_247:
[----:B------:R-:W-:Y:S02]  /*6b40*/  DFMA R10, R10, R12, R12 ;  /* 0x0000000c0a0a722b */ /* 0x000fe4000000000c */
[----:B------:R-:W-:-:S08]  /*6b50*/  DSETP.NEU.AND P0, PT, |R12|, +INF , PT ;  /* 0x7ff000000c00742a */ /* 0x000fd00003f0d200 */
[----:B------:R-:W-:Y:S01]  /*6b60*/  FSEL R8, R12, R10, !P0 ;  /* 0x0000000a0c087208 */ /* 0x000fe20004000000 */
[----:B------:R-:W-:Y:S01]  /*6b70*/  IMAD.MOV.U32 R10, RZ, RZ, R0 ;  /* 0x000000ffff0a7224 */ /* 0x000fe200078e0000 */
[----:B------:R-:W-:Y:S01]  /*6b80*/  FSEL R5, R13, R11, !P0 ;  /* 0x0000000b0d057208 */ /* 0x000fe20004000000 */
[----:B------:R-:W-:-:S04]  /*6b90*/  IMAD.MOV.U32 R11, RZ, RZ, 0x0 ;  /* 0x00000000ff0b7424 */ /* 0x000fc800078e00ff */
[----:B------:R-:W-:Y:S05]  /*6ba0*/  RET.REL.NODEC R10 `(_Z14optimizeKernelIN4util10HimmelblauILi2EEELi2ELj128EEvddPdPiS3_S3_ii) ;  /* 0xffffff940a147950 */ /* 0x000fea0003c3ffff */
.L_x_248:
        /* <DEDUP_REMOVED lines=13> */
.L_x_944:


//--------------------- .text._Z14optimizeKernelIN4util9EggholderILi2EEELi2ELj128EEvddPdPiS3_S3_ii --------------------------
	.section	.text._Z14optimizeKernelIN4util9EggholderILi2EEELi2ELj128EEvddPdPiS3_S3_ii,"ax",@progbits
	.align	128
        .global         _Z14optimizeKernelIN4util9EggholderILi2EEELi2ELj128EEvddPdPiS3_S3_ii
        .type           _Z14optimizeKernelIN4util9EggholderILi2EEELi2ELj128EEvddPdPiS3_S3_ii,@function
        .size           _Z14optimizeKernelIN4util9EggholderILi2EEELi2ELj128EEvddPdPiS3_S3_ii,(.L_x_949 - _Z14optimizeKernelIN4util9EggholderILi2EEELi2ELj128EEvddPdPiS3_S3_ii)
        .other          _Z14optimizeKernelIN4util9EggholderILi2EEELi2ELj128EEvddPdPiS3_S3_ii,@"STO_CUDA_ENTRY STV_DEFAULT"
_Z14optimizeKernelIN4util9EggholderILi2EEELi2ELj128EEvddPdPiS3_S3_ii:
.text._Z14optimizeKernelIN4util9EggholderILi2EEELi2ELj128EEvddPdPiS3_S3_ii:
[----:B------:R-:W0:Y:S01]  /*0000*/  LDC R1, c[0x0][0x37c] ;  /* 0x0000df00ff017b82 */ /* 0x000e220000000800 */
[----:B------:R-:W1:Y:S01]  /*0010*/  S2R R3, SR_TID.X ;  /* 0x0000000000037919 */ /* 0x000e620000002100 */
[----:B------:R-:W2:Y:S06]  /*0020*/  LDCU UR4, c[0x0][0x2fc] ;  /* 0x00005f80ff0477ac */ /* 0x000eac0008000800 */
[----:B------:R-:W1:Y:S01]  /*0030*/  S2UR UR5, SR_CTAID.X ;  /* 0x00000000000579c3 */ /* 0x000e620000002500 */
[----:B0-----:R-:W-:Y:S01]  /*0040*/  VIADD R1, R1, 0xffffff80 ;  /* 0xffffff8001017836 */ /* 0x001fe20000000000 */
[----:B------:R-:W0:Y:S06]  /*0050*/  LDCU UR6, c[0x0][0x3b0] ;  /* 0x00007600ff0677ac */ /* 0x000e2c0008000800 */
[----:B------:R-:W1:Y:S08]  /*0060*/  LDC R24, c[0x0][0x360] ;  /* 0x0000d800ff187b82 */ /* 0x000e700000000800 */
[----:B------:R-:W3:Y:S01]  /*0070*/  LDC R2, c[0x0][0x2f8] ;  /* 0x0000be00ff027b82 */ /* 0x000ee20000000800 */
[----:B-1----:R-:W-:-:S05]  /*0080*/  IMAD R24, R24, UR5, R3 ;  /* 0x0000000518187c24 */ /* 0x002fca000f8e0203 */
[----:B0-----:R-:W-:Y:S02]  /*0090*/  ISETP.GE.AND P0, PT, R24, UR6, PT ;  /* 0x0000000618007c0c */ /* 0x001fe4000bf06270 */
[----:B---3--:R-:W-:-:S04]  /*00a0*/  IADD3 R2, P1, P2, R1, 0x40, R2 ;  /* 0x0000004001027810 */ /* 0x008fc80007a3e002 */
[----:B--2---:R-:W-:-:S07]  /*00b0*/  IADD3.X R18, PT, PT, RZ, UR4, RZ, P1, P2 ;  /* 0x00000004ff127c10 */ /* 0x004fce0008fe44ff */
[----:B------:R-:W-:Y:S05]  /*00c0*/  @P0 EXIT ;  /* 0x000000000000094d */ /* 0x000fea0003800000 */
[----:B------:R-:W0:Y:S01]  /*00d0*/  LDC.64 R4, c[0x0][0x380] ;  /* 0x0000e000ff047b82 */ /* 0x000e220000000a00 */
[----:B------:R-:W-:Y:S01]  /*00e0*/  LEA R0, R24, 0x17b, 0x1 ;  /* 0x0000017b18007811 */ /* 0x000fe200078e08ff */
[----:B------:R-:W-:Y:S01]  /*00f0*/  IMAD.MOV.U32 R3, RZ, RZ, RZ ;  /* 0x000000ffff037224 */ /* 0x000fe200078e00ff */
[----:B------:R-:W-:Y:S01]  /*0100*/  SHF.R.S32.HI R19, RZ, 0x1f, R24 ;  /* 0x0000001fff137819 */ /* 0x000fe20000011418 */
[----:B------:R-:W-:Y:S01]  /*0110*/  VIADD R16, R1, 0x30 ;  /* 0x0000003001107836 */ /* 0x000fe20000000000 */
[----:B------:R-:W1:Y:S03]  /*0120*/  LDCU.64 UR36, c[0x0][0x358] ;  /* 0x00006b00ff2477ac */ /* 0x000e660008000a00 */
[----:B------:R-:W0:Y:S01]  /*0130*/  LDC.64 R10, c[0x0][0x388] ;  /* 0x0000e200ff0a7b82 */ /* 0x000e220000000a00 */
[----:B------:R-:W-:Y:S01]  /*0140*/  UPLOP3.LUT UP0, UPT, UPT, UPT, UPT, 0x80, 0x8 ;  /* 0x000000000008789c */ /* 0x000fe20003f0f070 */
[----:B01----:R-:W-:-:S11]  /*0150*/  DADD R10, R10, -R4 ;  /* 0x000000000a0a7229 */ /* 0x003fd60000000804 */
.L_x_260:
[----:B0-----:R-:W-:Y:S01]  /*0160*/  IMAD.IADD R4, R0, 0x1, R3 ;  /* 0x0000000100047824 */ /* 0x001fe200078e0203 */
[----:B------:R-:W-:Y:S01]  /*0170*/  ISETP.NE.AND P0, PT, R24, RZ, PT ;  /* 0x000000ff1800720c */ /* 0x000fe20003f05270 */
[----:B------:R-:W-:Y:S01]  /*0180*/  IMAD.MOV.U32 R7, RZ, RZ, -0x75bd8fc ;  /* 0xf8a42704ff077424 */ /* 0x000fe200078e00ff */
[----:B------:R-:W-:Y:S01]  /*0190*/  UPLOP3.LUT UP1, UPT, UPT, UPT, UP0, 0x80, 0x8 ;  /* 0x000000000008789c */ /* 0x000fe20003f2f000 */
[----:B------:R-:W-:Y:S01]  /*01a0*/  IMAD.MOV.U32 R8, RZ, RZ, -0x23270784 ;  /* 0xdcd8f87cff087424 */ /* 0x000fe200078e00ff */
[----:B------:R-:W-:Y:S01]  /*01b0*/  LOP3.LUT R4, R4, 0xaad26b49, RZ, 0x3c, !PT ;  /* 0xaad26b4904047812 */ /* 0x000fe200078e3cff */
[----:B------:R-:W-:Y:S04]  /*01c0*/  BSSY.RECONVERGENT B0, `(.L_x_249) ;  /* 0x0000259000007945 */ /* 0x000fe80003800200 */
[----:B------:R-:W-:-:S04]  /*01d0*/  IMAD R17, R4, 0x4182bed5, RZ ;  /* 0x4182bed504117824 */ /* 0x000fc800078e02ff */
        /* <DEDUP_REMOVED lines=10> */
.L_x_259:
        /* <DEDUP_REMOVED lines=11> */
.L_x_254:
[----:B------:R-:W-:-:S06]  /*0330*/  IMAD R23, R22, 0x4, R1 ;  /* 0x0000000416177824 */ /* 0x000fcc00078e0201 */
[----:B------:R-:W5:Y:S01]  /*0340*/  LDL R23, [R23+0x4] ;  /* 0x0000040017177983 */ /* 0x000f620000100800 */
[----:B------:R-:W-:Y:S01]  /*0350*/  IMAD.SHL.U32 R25, R22, 0x20, RZ ;  /* 0x0000002016197824 */ /* 0x000fe200078e00ff */
[----:B------:R-:W-:-:S06]  /*0360*/  UMOV UR4, URZ ;  /* 0x000000ff00047c82 */ /* 0x000fcc0008000000 */
.L_x_253:
[----:B-----5:R-:W-:Y:S01]  /*0370*/  SHF.R.U32.HI R57, RZ, UR4, R23 ;  /* 0x00000004ff397c19 */ /* 0x020fe20008011617 */
[----:B------:R-:W-:-:S03]  /*0380*/  VIADD R14, R25, UR4 ;  /* 0x00000004190e7c36 */ /* 0x000fc60008000000 */
[----:B------:R-:W-:-:S04]  /*0390*/  LOP3.LUT R15, R57, 0x1, RZ, 0xc0, !PT ;  /* 0x00000001390f7812 */ /* 0x000fc800078ec0ff */
[----:B------:R-:W-:Y:S01]  /*03a0*/  ISETP.NE.U32.AND P0, PT, R15, 0x1, PT ;  /* 0x000000010f00780c */ /* 0x000fe20003f05070 */
[----:B------:R-:W-:-:S04]  /*03b0*/  IMAD R15, R14, 0x5, RZ ;  /* 0x000000050e0f7824 */ /* 0x000fc800078e02ff */
[----:B------:R-:W-:-:S08]  /*03c0*/  IMAD.WIDE.U32 R14, R15, 0x4, R12 ;  /* 0x000000040f0e7825 */ /* 0x000fd000078e000c */
[----:B------:R-:W2:Y:S04]  /*03d0*/  @!P0 LDG.E R28, desc[UR36][R14.64+0x8] ;  /* 0x000008240e1c8981 */ /* 0x000ea8000c1e1900 */
[----:B------:R-:W3:Y:S04]  /*03e0*/  @!P0 LDG.E R29, desc[UR36][R14.64+0xc] ;  /* 0x00000c240e1d8981 */ /* 0x000ee8000c1e1900 */
[----:B------:R-:W4:Y:S04]  /*03f0*/  @!P0 LDG.E R26, desc[UR36][R14.64] ;  /* 0x000000240e1a8981 */ /* 0x000f28000c1e1900 */
[----:B------:R-:W4:Y:S04]  /*0400*/  @!P0 LDG.E R27, desc[UR36][R14.64+0x4] ;  /* 0x000004240e1b8981 */ /* 0x000f28000c1e1900 */
[----:B------:R-:W4:Y:S01]  /*0410*/  @!P0 LDG.E R30, desc[UR36][R14.64+0x10] ;  /* 0x000010240e1e8981 */ /* 0x000f22000c1e1900 */
[----:B------:R-:W-:-:S13]  /*0420*/  R2P PR, R57, 0x7e ;  /* 0x0000007e39007804 */ /* 0x000fda0000000000 */
        /* <DEDUP_REMOVED lines=31> */
[----:B------:R-:W-:-:S03]  /*0620*/  @!P0 LOP3.LUT R6, R6, R27, RZ, 0x3c, !PT ;  /* 0x0000001b06068212 */ /* 0x000fc600078e3cff */
[----:B------:R-:W4:Y:S01]  /*0630*/  @P1 LDG.E R27, desc[UR36][R14.64+0x18] ;  /* 0x000018240e1b1981 */ /* 0x000f22000c1e1900 */
[----:B------:R-:W-:-:S03]  /*0640*/  @!P0 LOP3.LUT R9, R9, R30, RZ, 0x3c, !PT ;  /* 0x0000001e09098212 */ /* 0x000fc600078e3cff */
[----:B------:R-:W4:Y:S01]  /*0650*/  @P2 LDG.E R30, desc[UR36][R14.64+0x28] ;  /* 0x000028240e1e2981 */ /* 0x000f22000c1e1900 */
[----:B------:R-:W-:-:S13]  /*0660*/  LOP3.LUT P0, RZ, R57, 0x80, RZ, 0xc0, !PT ;  /* 0x0000008039ff7812 */ /* 0x000fda000780c0ff */
[----:B------:R-:W4:Y:S04]  /*0670*/  @P0 LDG.E R64, desc[UR36][R14.64+0x94] ;  /* 0x000094240e400981 */ /* 0x000f28000c1e1900 */
[----:B------:R-:W4:Y:S04]  /*0680*/  @P0 LDG.E R53, desc[UR36][R14.64+0x98] ;  /* 0x000098240e350981 */ /* 0x000f28000c1e1900 */
[----:B------:R-:W4:Y:S04]  /*0690*/  @P0 LDG.E R66, desc[UR36][R14.64+0x9c] ;  /* 0x00009c240e420981 */ /* 0x000f28000c1e1900 */
[----:B------:R-:W4:Y:S04]  /*06a0*/  @P0 LDG.E R62, desc[UR36][R14.64+0x8c] ;  /* 0x00008c240e3e0981 */ /* 0x000f28000c1e1900 */
[----:B------:R-:W4:Y:S01]  /*06b0*/  @P0 LDG.E R51, desc[UR36][R14.64+0x90] ;  /* 0x000090240e330981 */ /* 0x000f22000c1e1900 */
[----:B------:R-:W-:-:S04]  /*06c0*/  @P1 LOP3.LUT R9, R9, R32, RZ, 0x3c, !PT ;  /* 0x0000002009091212 */ /* 0x000fc800078e3cff */
[----:B------:R-:W-:-:S04]  /*06d0*/  @P2 LOP3.LUT R9, R9, R36, RZ, 0x3c, !PT ;  /* 0x0000002409092212 */ /* 0x000fc800078e3cff */
[----:B------:R-:W-:-:S04]  /*06e0*/  @P3 LOP3.LUT R9, R9, R42, RZ, 0x3c, !PT ;  /* 0x0000002a09093212 */ /* 0x000fc800078e3cff */
[----:B------:R-:W-:-:S04]  /*06f0*/  @P4 LOP3.LUT R9, R9, R48, RZ, 0x3c, !PT ;  /* 0x0000003009094212 */ /* 0x000fc800078e3cff */
[----:B------:R-:W-:-:S04]  /*0700*/  @P5 LOP3.LUT R9, R9, R54, RZ, 0x3c, !PT ;  /* 0x0000003609095212 */ /* 0x000fc800078e3cff */
[----:B------:R-:W-:Y:S02]  /*0710*/  @P6 LOP3.LUT R9, R9, R60, RZ, 0x3c, !PT ;  /* 0x0000003c09096212 */ /* 0x000fe400078e3cff */
[----:B--2---:R-:W-:Y:S02]  /*0720*/  @P1 LOP3.LUT R7, R7, R28, RZ, 0x3c, !PT ;  /* 0x0000001c07071212 */ /* 0x004fe400078e3cff */
[----:B---3--:R-:W-:Y:S02]  /*0730*/  @P1 LOP3.LUT R8, R8, R29, RZ, 0x3c, !PT ;  /* 0x0000001d08081212 */ /* 0x008fe400078e3cff */
[----:B----4-:R-:W-:Y:S02]  /*0740*/  @P1 LOP3.LUT R5, R5, R26, RZ, 0x3c, !PT ;  /* 0x0000001a05051212 */ /* 0x010fe400078e3cff */
        /* <DEDUP_REMOVED lines=64> */
[----:B------:R-:W4:Y:S01]  /*0b50*/  @P1 LDG.E R27, desc[UR36][R14.64+0xb8] ;  /* 0x0000b8240e1b1981 */ /* 0x000f22000c1e1900 */
[----:B------:R-:W-:-:S03]  /*0b60*/  @P0 LOP3.LUT R9, R9, R30, RZ, 0x3c, !PT ;  /* 0x0000001e09090212 */ /* 0x000fc600078e3cff */
        /* <DEDUP_REMOVED lines=8> */
[----:B------:R-:W-:Y:S01]  /*0bf0*/  @P2 LOP3.LUT R9, R9, R36, RZ, 0x3c, !PT ;  /* 0x0000002409092212 */ /* 0x000fe200078e3cff */
[----:B------:R-:W-:-:S03]  /*0c00*/  UIADD3 UR4, UPT, UPT, UR4, 0x10, URZ ;  /* 0x0000001004047890 */ /* 0x000fc6000fffe0ff */
[----:B------:R-:W-:Y:S01]  /*0c10*/  @P3 LOP3.LUT R9, R9, R42, RZ, 0x3c, !PT ;  /* 0x0000002a09093212 */ /* 0x000fe200078e3cff */
[----:B------:R-:W-:-:S03]  /*0c20*/  UISETP.NE.AND UP0, UPT, UR4, 0x20, UPT ;  /* 0x000000200400788c */ /* 0x000fc6000bf05270 */
        /* <DEDUP_REMOVED lines=50> */
.L_x_256:
[----:B------:R-:W-:-:S06]  /*0f50*/  IMAD R23, R22, 0x4, R1 ;  /* 0x0000000416177824 */ /* 0x000fcc00078e0201 */
[----:B------:R-:W5:Y:S01]  /*0f60*/  LDL R23, [R23+0x4] ;  /* 0x0000040017177983 */ /* 0x000f620000100800 */
[----:B------:R-:W-:Y:S01]  /*0f70*/  IMAD.SHL.U32 R25, R22, 0x20, RZ ;  /* 0x0000002016197824 */ /* 0x000fe200078e00ff */
[----:B------:R-:W-:-:S06]  /*0f80*/  UMOV UR4, URZ ;  /* 0x000000ff00047c82 */ /* 0x000fcc0008000000 */
.L_x_255:
        /* <DEDUP_REMOVED lines=190> */
.L_x_258:
[----:B------:R-:W-:-:S06]  /*1b70*/  IMAD R23, R22, 0x4, R1 ;  /* 0x0000000416177824 */ /* 0x000fcc00078e0201 */
[----:B------:R-:W5:Y:S01]  /*1b80*/  LDL R23, [R23+0x4] ;  /* 0x0000040017177983 */ /* 0x000f620000100800 */
[----:B------:R-:W-:Y:S01]  /*1b90*/  IMAD.SHL.U32 R25, R22, 0x20, RZ ;  /* 0x0000002016197824 */ /* 0x000fe200078e00ff */
[----:B------:R-:W-:-:S06]  /*1ba0*/  UMOV UR4, URZ ;  /* 0x000000ff00047c82 */ /* 0x000fcc0008000000 */
.L_x_257:
        /* <DEDUP_REMOVED lines=179> */
.L_x_252:
[----:B------:R-:W-:Y:S05]  /*26e0*/  BSYNC.RECONVERGENT B1 ;  /* 0x0000000000017941 */ /* 0x000fea0003800200 */
.L_x_251:
[----:B------:R-:W-:Y:S01]  /*26f0*/  ISETP.GT.U32.AND P0, PT, R20, 0x3, PT ;  /* 0x000000031400780c */ /* 0x000fe20003f04070 */
[----:B------:R-:W-:Y:S01]  /*2700*/  VIADD R4, R4, 0x1 ;  /* 0x0000000104047836 */ /* 0x000fe20000000000 */
[--C-:B------:R-:W-:Y:S02]  /*2710*/  SHF.R.U64 R20, R20, 0x2, R21.reuse ;  /* 0x0000000214147819 */ /* 0x100fe40000001215 */
[----:B------:R-:W-:Y:S02]  /*2720*/  ISETP.GT.U32.AND.EX P0, PT, R21, RZ, PT, P0 ;  /* 0x000000ff1500720c */ /* 0x000fe40003f04100 */
[----:B------:R-:W-:-:S11]  /*2730*/  SHF.R.U32.HI R21, RZ, 0x2, R21 ;  /* 0x00000002ff157819 */ /* 0x000fd60000011615 */
[----:B------:R-:W-:Y:S05]  /*2740*/  @P0 BRA `(.L_x_259) ;  /* 0xffffffd800cc0947 */ /* 0x000fea000383ffff */
.L_x_250:
[----:B------:R-:W-:Y:S05]  /*2750*/  BSYNC.RECONVERGENT B0 ;  /* 0x0000000000007941 */ /* 0x000fea0003800200 */
.L_x_249:
[----:B0-----:R-:W-:Y:S01]  /*2760*/  SHF.R.U32.HI R4, RZ, 0x2, R5 ;  /* 0x00000002ff047819 */ /* 0x001fe20000011605 */
[----:B------:R-:W0:Y:S01]  /*2770*/  LDCU.64 UR4, c[0x0][0x380] ;  /* 0x00007000ff0477ac */ /* 0x000e220008000a00 */
[----:B------:R-:W-:Y:S01]  /*2780*/  SHF.R.U32.HI R13, RZ, 0x2, R6 ;  /* 0x00000002ff0d7819 */ /* 0x000fe20000011606 */
[----:B-12---:R-:W-:Y:S01]  /*2790*/  IMAD.MOV.U32 R8, RZ, RZ, 0x0 ;  /* 0x00000000ff087424 */ /* 0x006fe200078e00ff */
[----:B------:R-:W-:Y:S01]  /*27a0*/  LOP3.LUT R4, R4, R5, RZ, 0x3c, !PT ;  /* 0x0000000504047212 */ /* 0x000fe200078e3cff */
[----:B------:R-:W-:Y:S01]  /*27b0*/  IMAD.SHL.U32 R5, R9, 0x10, RZ ;  /* 0x0000001009057824 */ /* 0x000fe200078e00ff */
[----:B------:R-:W-:Y:S01]  /*27c0*/  LOP3.LUT R13, R13, R6, RZ, 0x3c, !PT ;  /* 0x000000060d0d7212 */ /* 0x000fe200078e3cff */
[----:B------:R-:W-:Y:S02]  /*27d0*/  UPLOP3.LUT UP0, UPT, UPT, UPT, UPT, 0x40, 0x4 ;  /* 0x000000000004789c */ /* 0x000fe40003f0e870 */
[----:B------:R-:W-:-:S05]  /*27e0*/  IMAD.SHL.U32 R7, R4, 0x2, RZ ;  /* 0x0000000204077824 */ /* 0x000fca00078e00ff */
[----:B------:R-:W-:Y:S01]  /*27f0*/  LOP3.LUT R4, R4, R7, R5, 0x96, !PT ;  /* 0x0000000704047212 */ /* 0x000fe200078e9605 */
[----:B------:R-:W-:-:S03]  /*2800*/  IMAD.SHL.U32 R5, R13, 0x2, RZ ;  /* 0x000000020d057824 */ /* 0x000fc600078e00ff */
[----:B------:R-:W-:Y:S01]  /*2810*/  LOP3.LUT R6, R4, R9, RZ, 0x3c, !PT ;  /* 0x0000000904067212 */ /* 0x000fe200078e3cff */
[----:B------:R-:W-:-:S03]  /*2820*/  IMAD.MOV.U32 R9, RZ, RZ, 0x3ca00000 ;  /* 0x3ca00000ff097424 */ /* 0x000fc600078e00ff */
[----:B------:R-:W-:Y:S01]  /*2830*/  IADD3 R7, PT, PT, R17, -0x26039c23, R6 ;  /* 0xd9fc63dd11077810 */ /* 0x000fe20007ffe006 */
[----:B------:R-:W-:-:S05]  /*2840*/  IMAD.SHL.U32 R4, R6, 0x10, RZ ;  /* 0x0000001006047824 */ /* 0x000fca00078e00ff */
[----:B------:R-:W-:-:S04]  /*2850*/  LOP3.LUT R5, R13, R5, R4, 0x96, !PT ;  /* 0x000000050d057212 */ /* 0x000fc800078e9604 */
[----:B------:R-:W-:-:S04]  /*2860*/  LOP3.LUT R4, R5, R6, RZ, 0x3c, !PT ;  /* 0x0000000605047212 */ /* 0x000fc800078e3cff */
        /* <DEDUP_REMOVED lines=12> */
[----:B------:R-:W-:Y:S01]  /*2930*/  IMAD.MOV.U32 R8, RZ, RZ, 0x0 ;  /* 0x00000000ff087424 */ /* 0x000fe200078e00ff */
[----:B------:R-:W-:Y:S01]  /*2940*/  BSSY.RECONVERGENT B0, `(.L_x_261) ;  /* 0x000001e000007945 */ /* 0x000fe20003800200 */
[----:B0-----:R-:W-:Y:S01]  /*2950*/  IMAD.MOV.U32 R9, RZ, RZ, 0x3fd80000 ;  /* 0x3fd80000ff097424 */ /* 0x001fe200078e00ff */
[----:B--2---:R-:W-:Y:S01]  /*2960*/  DFMA R22, R36, 0.5, R38 ;  /* 0x3fe000002416782b */ /* 0x004fe20000000026 */
[----:B------:R-:W-:Y:S02]  /*2970*/  IMAD.MOV.U32 R28, RZ, RZ, R38 ;  /* 0x000000ffff1c7224 */ /* 0x000fe400078e0026 */
[----:B------:R-:W-:-:S05]  /*2980*/  IMAD.MOV.U32 R29, RZ, RZ, R39 ;  /* 0x000000ffff1d7224 */ /* 0x000fca00078e0027 */
[----:B------:R-:W-:-:S08]  /*2990*/  DADD R22, R22, 47 ;  /* 0x4047800016167429 */ /* 0x000fd00000000000 */
[----:B------:R-:W-:-:S06]  /*29a0*/  DADD R10, -RZ, |R22| ;  /* 0x00000000ff0a7229 */ /* 0x000fcc0000000516 */
[----:B------:R-:W0:Y:S04]  /*29b0*/  MUFU.RSQ64H R5, R11 ;  /* 0x0000000b00057308 */ /* 0x000e280000001c00 */
[----:B------:R-:W-:-:S05]  /*29c0*/  VIADD R4, R11, 0xfcb00000 ;  /* 0xfcb000000b047836 */ /* 0x000fca0000000000 */
[----:B------:R-:W-:Y:S01]  /*29d0*/  ISETP.GE.U32.AND P0, PT, R4, 0x7ca00000, PT ;  /* 0x7ca000000400780c */ /* 0x000fe20003f06070 */
[----:B0-----:R-:W-:-:S08]  /*29e0*/  DMUL R6, R4, R4 ;  /* 0x0000000404067228 */ /* 0x001fd00000000000 */
[----:B------:R-:W-:-:S08]  /*29f0*/  DFMA R6, |R22|, -R6, 1 ;  /* 0x3ff000001606742b */ /* 0x000fd00000000a06 */
[----:B------:R-:W-:Y:S02]  /*2a00*/  DFMA R8, R6, R8, 0.5 ;  /* 0x3fe000000608742b */ /* 0x000fe40000000008 */
[----:B------:R-:W-:-:S08]  /*2a10*/  DMUL R6, R4, R6 ;  /* 0x0000000604067228 */ /* 0x000fd00000000000 */
[----:B------:R-:W-:-:S08]  /*2a20*/  DFMA R6, R8, R6, R4 ;  /* 0x000000060806722b */ /* 0x000fd00000000004 */
[----:B------:R-:W-:Y:S02]  /*2a30*/  DMUL R8, |R22|, R6 ;  /* 0x0000000616087228 */ /* 0x000fe40000000200 */
[----:B------:R-:W-:Y:S02]  /*2a40*/  VIADD R17, R7, 0xfff00000 ;  /* 0xfff0000007117836 */ /* 0x000fe40000000000 */
[----:B------:R-:W-:-:S04]  /*2a50*/  IMAD.MOV.U32 R16, RZ, RZ, R6 ;  /* 0x000000ffff107224 */ /* 0x000fc800078e0006 */
[----:B------:R-:W-:-:S08]  /*2a60*/  DFMA R12, R8, -R8, |R22| ;  /* 0x80000008080c722b */ /* 0x000fd00000000416 */
[----:B------:R-:W-:Y:S01]  /*2a70*/  DFMA R14, R12, R16, R8 ;  /* 0x000000100c0e722b */ /* 0x000fe20000000008 */
[----:B------:R-:W-:Y:S10]  /*2a80*/  @!P0 BRA `(.L_x_262) ;  /* 0x0000000000248947 */ /* 0x000ff40003800000 */
[----:B------:R-:W-:Y:S02]  /*2a90*/  IMAD.MOV.U32 R0, RZ, RZ, R6 ;  /* 0x000000ffff007224 */ /* 0x000fe400078e0006 */
[----:B------:R-:W-:Y:S02]  /*2aa0*/  IMAD.MOV.U32 R6, RZ, RZ, R12 ;  /* 0x000000ffff067224 */ /* 0x000fe400078e000c */
[----:B------:R-:W-:Y:S02]  /*2ab0*/  IMAD.MOV.U32 R7, RZ, RZ, R13 ;  /* 0x000000ffff077224 */ /* 0x000fe400078e000d */
[----:B------:R-:W-:Y:S01]  /*2ac0*/  IMAD.MOV.U32 R12, RZ, RZ, R4 ;  /* 0x000000ffff0c7224 */ /* 0x000fe200078e0004 */
[----:B------:R-:W-:Y:S01]  /*2ad0*/  MOV R4, 0x2b00 ;  /* 0x00002b0000047802 */ /* 0x000fe20000000f00 */
[----:B------:R-:W-:-:S07]  /*2ae0*/  IMAD.MOV.U32 R13, RZ, RZ, R17 ;  /* 0x000000ffff0d7224 */ /* 0x000fce00078e0011 */
[----:B------:R-:W-:Y:S05]  /*2af0*/  CALL.REL.NOINC `($__internal_4_$__cuda_sm20_dsqrt_rn_f64_mediumpath_v1) ;  /* 0x0000009c00347944 */ /* 0x000fea0003c00000 */
[----:B------:R-:W-:Y:S02]  /*2b00*/  IMAD.MOV.U32 R14, RZ, RZ, R8 ;  /* 0x000000ffff0e7224 */ /* 0x000fe400078e0008 */
[----:B------:R-:W-:-:S07]  /*2b10*/  IMAD.MOV.U32 R15, RZ, RZ, R9 ;  /* 0x000000ffff0f7224 */ /* 0x000fce00078e0009 */
.L_x_262:
[----:B------:R-:W-:Y:S05]  /*2b20*/  BSYNC.RECONVERGENT B0 ;  /* 0x0000000000007941 */ /* 0x000fea0003800200 */
.L_x_261:
[----:B------:R-:W-:Y:S01]  /*2b30*/  DSETP.NEU.AND P0, PT, |R14|, +INF , PT ;  /* 0x7ff000000e00742a */ /* 0x000fe20003f0d200 */
[----:B------:R-:W-:Y:S01]  /*2b40*/  BSSY.RECONVERGENT B0, `(.L_x_263) ;  /* 0x000001b000007945 */ /* 0x000fe20003800200 */
[----:B------:R-:W-:-:S12]  /*2b50*/  DADD R16, R38, 47 ;  /* 0x4047800026107429 */ /* 0x000fd80000000000 */
[----:B------:R-:W-:Y:S01]  /*2b60*/  @!P0 DMUL R20, RZ, R14 ;  /* 0x0000000eff148228 */ /* 0x000fe20000000000 */
[----:B------:R-:W-:Y:S01]  /*2b70*/  @!P0 IMAD.MOV.U32 R0, RZ, RZ, RZ ;  /* 0x000000ffff008224 */ /* 0x000fe200078e00ff */
[----:B------:R-:W-:Y:S09]  /*2b80*/  @!P0 BRA `(.L_x_264) ;  /* 0x0000000000588947 */ /* 0x000ff20003800000 */
[----:B------:R-:W-:Y:S01]  /*2b90*/  UMOV UR4, 0x6dc9c883 ;  /* 0x6dc9c88300047882 */ /* 0x000fe20000000000 */
[----:B------:R-:W-:Y:S01]  /*2ba0*/  UMOV UR5, 0x3fe45f30 ;  /* 0x3fe45f3000057882 */ /* 0x000fe20000000000 */
[C---:B------:R-:W-:Y:S02]  /*2bb0*/  DSETP.GE.AND P0, PT, |R14|.reuse, 2.14748364800000000000e+09, PT ;  /* 0x41e000000e00742a */ /* 0x040fe40003f06200 */
[----:B------:R-:W-:Y:S01]  /*2bc0*/  DMUL R4, R14, UR4 ;  /* 0x000000040e047c28 */ /* 0x000fe20008000000 */
[----:B------:R-:W-:Y:S01]  /*2bd0*/  UMOV UR4, 0x54442d18 ;  /* 0x54442d1800047882 */ /* 0x000fe20000000000 */
[----:B------:R-:W-:-:S04]  /*2be0*/  UMOV UR5, 0x3ff921fb ;  /* 0x3ff921fb00057882 */ /* 0x000fc80000000000 */
[----:B------:R-:W0:Y:S08]  /*2bf0*/  F2I.F64 R0, R4 ;  /* 0x0000000400007311 */ /* 0x000e300000301100 */
[----:B0-----:R-:W0:Y:S02]  /*2c00*/  I2F.F64 R20, R0 ;  /* 0x0000000000147312 */ /* 0x001e240000201c00 */
[----:B0-----:R-:W-:Y:S01]  /*2c10*/  DFMA R6, R20, -UR4, R14 ;  /* 0x8000000414067c2b */ /* 0x001fe2000800000e */
[----:B------:R-:W-:Y:S01]  /*2c20*/  UMOV UR4, 0x33145c00 ;  /* 0x33145c0000047882 */ /* 0x000fe20000000000 */
[----:B------:R-:W-:-:S06]  /*2c30*/  UMOV UR5, 0x3c91a626 ;  /* 0x3c91a62600057882 */ /* 0x000fcc0000000000 */
[----:B------:R-:W-:Y:S01]  /*2c40*/  DFMA R6, R20, -UR4, R6 ;  /* 0x8000000414067c2b */ /* 0x000fe20008000006 */
[----:B------:R-:W-:Y:S01]  /*2c50*/  UMOV UR4, 0x252049c0 ;  /* 0x252049c000047882 */ /* 0x000fe20000000000 */
[----:B------:R-:W-:-:S06]  /*2c60*/  UMOV UR5, 0x397b839a ;  /* 0x397b839a00057882 */ /* 0x000fcc0000000000 */
[----:B------:R-:W-:Y:S01]  /*2c70*/  DFMA R20, R20, -UR4, R6 ;  /* 0x8000000414147c2b */ /* 0x000fe20008000006 */
[----:B------:R-:W-:Y:S10]  /*2c80*/  @!P0 BRA `(.L_x_264) ;  /* 0x0000000000188947 */ /* 0x000ff40003800000 */
[----:B------:R-:W-:Y:S01]  /*2c90*/  IMAD.MOV.U32 R4, RZ, RZ, R14 ;  /* 0x000000ffff047224 */ /* 0x000fe200078e000e */
[----:B------:R-:W-:Y:S01]  /*2ca0*/  MOV R12, 0x2cd0 ;  /* 0x00002cd0000c7802 */ /* 0x000fe20000000f00 */
[----:B------:R-:W-:-:S07]  /*2cb0*/  IMAD.MOV.U32 R25, RZ, RZ, R15 ;  /* 0x000000ffff197224 */ /* 0x000fce00078e000f */
[----:B------:R-:W-:Y:S05]  /*2cc0*/  CALL.REL.NOINC `($_Z14optimizeKernelIN4util9EggholderILi2EEELi2ELj128EEvddPdPiS3_S3_ii$__internal_trig_reduction_slowpathd) ;  /* 0x0000009c00c07944 */ /* 0x000fea0003c00000 */
[----:B------:R-:W-:Y:S02]  /*2cd0*/  IMAD.MOV.U32 R20, RZ, RZ, R4 ;  /* 0x000000ffff147224 */ /* 0x000fe400078e0004 */
[----:B------:R-:W-:-:S07]  /*2ce0*/  IMAD.MOV.U32 R21, RZ, RZ, R5 ;  /* 0x000000ffff157224 */ /* 0x000fce00078e0005 */
.L_x_264:
[----:B------:R-:W-:Y:S05]  /*2cf0*/  BSYNC.RECONVERGENT B0 ;  /* 0x0000000000007941 */ /* 0x000fea0003800200 */
.L_x_263:
[----:B------:R-:W0:Y:S01]  /*2d00*/  LDCU.64 UR4, c[0x4][0x1a8] ;  /* 0x01003500ff0477ac */ /* 0x000e220008000a00 */
[----:B------:R-:W-:-:S05]  /*2d10*/  IMAD.SHL.U32 R3, R0, 0x40, RZ ;  /* 0x0000004000037824 */ /* 0x000fca00078e00ff */
[----:B------:R-:W-:-:S04]  /*2d20*/  LOP3.LUT R3, R3, 0x40, RZ, 0xc0, !PT ;  /* 0x0000004003037812 */ /* 0x000fc800078ec0ff */
[----:B0-----:R-:W-:-:S05]  /*2d30*/  IADD3 R26, P0, PT, R3, UR4, RZ ;  /* 0x00000004031a7c10 */ /* 0x001fca000ff1e0ff */
[----:B------:R-:W-:-:S05]  /*2d40*/  IMAD.X R27, RZ, RZ, UR5, P0 ;  /* 0x00000005ff1b7e24 */ /* 0x000fca00080e06ff */
[----:B------:R-:W2:Y:S04]  /*2d50*/  LDG.E.128.CONSTANT R12, desc[UR36][R26.64] ;  /* 0x000000241a0c7981 */ /* 0x000ea8000c1e9d00 */
[----:B------:R-:W3:Y:S04]  /*2d60*/  LDG.E.128.CONSTANT R8, desc[UR36][R26.64+0x10] ;  /* 0x000010241a087981 */ /* 0x000ee8000c1e9d00 */
[----:B------:R-:W4:Y:S01]  /*2d70*/  LDG.E.128.CONSTANT R4, desc[UR36][R26.64+0x20] ;  /* 0x000020241a047981 */ /* 0x000f22000c1e9d00 */
[----:B------:R-:W-:Y:S01]  /*2d80*/  LOP3.LUT R3, R0, 0x1, RZ, 0xc0, !PT ;  /* 0x0000000100037812 */ /* 0x000fe200078ec0ff */
[----:B------:R-:W-:Y:S01]  /*2d90*/  IMAD.MOV.U32 R34, RZ, RZ, 0x20fd8164 ;  /* 0x20fd8164ff227424 */ /* 0x000fe200078e00ff */
[----:B------:R-:W-:Y:S01]  /*2da0*/  DMUL R32, R20, R20 ;  /* 0x0000001414207228 */ /* 0x000fe20000000000 */
[----:B------:R-:W-:Y:S01]  /*2db0*/  BSSY.RECONVERGENT B0, `(.L_x_265) ;  /* 0x0000031000007945 */ /* 0x000fe20003800200 */
[----:B------:R-:W-:Y:S01]  /*2dc0*/  ISETP.NE.U32.AND P0, PT, R3, 0x1, PT ;  /* 0x000000010300780c */ /* 0x000fe20003f05070 */
[----:B------:R-:W-:Y:S01]  /*2dd0*/  IMAD.MOV.U32 R3, RZ, RZ, 0x3da8ff83 ;  /* 0x3da8ff83ff037424 */ /* 0x000fe200078e00ff */
[----:B------:R-:W-:-:S02]  /*2de0*/  DADD R30, R36, -R16 ;  /* 0x00000000241e7229 */ /* 0x000fc40000000810 */
[----:B------:R-:W-:Y:S02]  /*2df0*/  FSEL R34, R34, -8.06006814911005101289e+34, !P0 ;  /* 0xf9785eba22227808 */ /* 0x000fe40004000000 */
[----:B------:R-:W-:-:S04]  /*2e00*/  FSEL R35, -R3, 0.11223486810922622681, !P0 ;  /* 0x3de5db6503237808 */ /* 0x000fc80004000100 */
[----:B------:R-:W-:Y:S02]  /*2e10*/  DADD R40, -RZ, |R30| ;  /* 0x00000000ff287229 */ /* 0x000fe4000000051e */
[----:B--2---:R-:W-:-:S04]  /*2e20*/  DFMA R34, R32, R34, R12 ;  /* 0x000000222022722b */ /* 0x004fc8000000000c */
[----:B------:R-:W0:Y:S04]  /*2e30*/  MUFU.RSQ64H R13, R41 ;  /* 0x00000029000d7308 */ /* 0x000e280000001c00 */
[----:B------:R-:W-:Y:S01]  /*2e40*/  VIADD R12, R41, 0xfcb00000 ;  /* 0xfcb00000290c7836 */ /* 0x000fe20000000000 */
[----:B------:R-:W-:-:S04]  /*2e50*/  DFMA R14, R32, R34, R14 ;  /* 0x00000022200e722b */ /* 0x000fc8000000000e */
[----:B------:R-:W-:-:S04]  /*2e60*/  ISETP.GE.U32.AND P1, PT, R12, 0x7ca00000, PT ;  /* 0x7ca000000c00780c */ /* 0x000fc80003f26070 */
[----:B---3--:R-:W-:Y:S02]  /*2e70*/  DFMA R8, R32, R14, R8 ;  /* 0x0000000e2008722b */ /* 0x008fe40000000008 */
[----:B0-----:R-:W-:-:S06]  /*2e80*/  DMUL R14, R12, R12 ;  /* 0x0000000c0c0e7228 */ /* 0x001fcc0000000000 */
[----:B------:R-:W-:Y:S01]  /*2e90*/  DFMA R8, R32, R8, R10 ;  /* 0x000000082008722b */ /* 0x000fe2000000000a */
[----:B------:R-:W-:Y:S01]  /*2ea0*/  IMAD.MOV.U32 R10, RZ, RZ, 0x0 ;  /* 0x00000000ff0a7424 */ /* 0x000fe200078e00ff */
[----:B------:R-:W-:Y:S01]  /*2eb0*/  DFMA R14, |R30|, -R14, 1 ;  /* 0x3ff000001e0e742b */ /* 0x000fe20000000a0e */
[----:B------:R-:W-:-:S05]  /*2ec0*/  IMAD.MOV.U32 R11, RZ, RZ, 0x3fd80000 ;  /* 0x3fd80000ff0b7424 */ /* 0x000fca00078e00ff */
[----:B----4-:R-:W-:Y:S02]  /*2ed0*/  DFMA R4, R32, R8, R4 ;  /* 0x000000082004722b */ /* 0x010fe40000000004 */
[----:B------:R-:W-:Y:S02]  /*2ee0*/  DFMA R8, R14, R10, 0.5 ;  /* 0x3fe000000e08742b */ /* 0x000fe4000000000a */
[----:B------:R-:W-:-:S04]  /*2ef0*/  DMUL R14, R12, R14 ;  /* 0x0000000e0c0e7228 */ /* 0x000fc80000000000 */
[----:B------:R-:W-:-:S04]  /*2f00*/  DFMA R4, R32, R4, R6 ;  /* 0x000000042004722b */ /* 0x000fc80000000006 */
[----:B------:R-:W-:-:S04]  /*2f10*/  DFMA R10, R8, R14, R12 ;  /* 0x0000000e080a722b */ /* 0x000fc8000000000c */
[----:B------:R-:W-:Y:S02]  /*2f20*/  DFMA R20, R4, R20, R20 ;  /* 0x000000140414722b */ /* 0x000fe40000000014 */
[----:B------:R-:W-:Y:S02]  /*2f30*/  DFMA R4, R32, R4, 1 ;  /* 0x3ff000002004742b */ /* 0x000fe40000000004 */
[----:B------:R-:W-:Y:S02]  /*2f40*/  DMUL R26, |R30|, R10 ;  /* 0x0000000a1e1a7228 */ /* 0x000fe40000000200 */
[----:B------:R-:W-:Y:S02]  /*2f50*/  VIADD R15, R11, 0xfff00000 ;  /* 0xfff000000b0f7836 */ /* 0x000fe40000000000 */
[----:B------:R-:W-:-:S04]  /*2f60*/  IMAD.MOV.U32 R14, RZ, RZ, R10 ;  /* 0x000000ffff0e7224 */ /* 0x000fc800078e000a */
[----:B------:R-:W-:Y:S01]  /*2f70*/  FSEL R8, R4, R20, !P0 ;  /* 0x0000001404087208 */ /* 0x000fe20004000000 */
[----:B------:R-:W-:Y:S01]  /*2f80*/  DFMA R32, R26, -R26, |R30| ;  /* 0x8000001a1a20722b */ /* 0x000fe2000000041e */
[----:B------:R-:W-:Y:S02]  /*2f90*/  FSEL R9, R5, R21, !P0 ;  /* 0x0000001505097208 */ /* 0x000fe40004000000 */
[----:B------:R-:W-:-:S04]  /*2fa0*/  LOP3.LUT P0, RZ, R0, 0x2, RZ, 0xc0, !PT ;  /* 0x0000000200ff7812 */ /* 0x000fc8000780c0ff */
[----:B------:R-:W-:Y:S02]  /*2fb0*/  DADD R4, RZ, -R8 ;  /* 0x00000000ff047229 */ /* 0x000fe40000000808 */
[----:B------:R-:W-:-:S08]  /*2fc0*/  DFMA R6, R32, R14, R26 ;  /* 0x0000000e2006722b */ /* 0x000fd0000000001a */
[----:B------:R-:W-:Y:S02]  /*2fd0*/  FSEL R20, R8, R4, !P0 ;  /* 0x0000000408147208 */ /* 0x000fe40004000000 */
[----:B------:R-:W-:Y:S01]  /*2fe0*/  FSEL R21, R9, R5, !P0 ;  /* 0x0000000509157208 */ /* 0x000fe20004000000 */
[----:B------:R-:W-:Y:S06]  /*2ff0*/  @!P1 BRA `(.L_x_266) ;  /* 0x0000000000309947 */ /* 0x000fec0003800000 */
[----:B------:R-:W-:Y:S01]  /*3000*/  IMAD.MOV.U32 R0, RZ, RZ, R10 ;  /* 0x000000ffff007224 */ /* 0x000fe200078e000a */
[----:B------:R-:W-:Y:S01]  /*3010*/  MOV R4, 0x30a0 ;  /* 0x000030a000047802 */ /* 0x000fe20000000f00 */
[----:B------:R-:W-:Y:S02]  /*3020*/  IMAD.MOV.U32 R10, RZ, RZ, R40 ;  /* 0x000000ffff0a7224 */ /* 0x000fe400078e0028 */
[----:B------:R-:W-:Y:S02]  /*3030*/  IMAD.MOV.U32 R11, RZ, RZ, R41 ;  /* 0x000000ffff0b7224 */ /* 0x000fe400078e0029 */
[----:B------:R-:W-:Y:S02]  /*3040*/  IMAD.MOV.U32 R6, RZ, RZ, R32 ;  /* 0x000000ffff067224 */ /* 0x000fe400078e0020 */
[----:B------:R-:W-:Y:S02]  /*3050*/  IMAD.MOV.U32 R7, RZ, RZ, R33 ;  /* 0x000000ffff077224 */ /* 0x000fe400078e0021 */
[----:B------:R-:W-:-:S02]  /*3060*/  IMAD.MOV.U32 R8, RZ, RZ, R26 ;  /* 0x000000ffff087224 */ /* 0x000fc400078e001a */
[----:B------:R-:W-:Y:S02]  /*3070*/  IMAD.MOV.U32 R9, RZ, RZ, R27 ;  /* 0x000000ffff097224 */ /* 0x000fe400078e001b */
[----:B------:R-:W-:-:S07]  /*3080*/  IMAD.MOV.U32 R13, RZ, RZ, R15 ;  /* 0x000000ffff0d7224 */ /* 0x000fce00078e000f */
[----:B------:R-:W-:Y:S05]  /*3090*/  CALL.REL.NOINC `($__internal_4_$__cuda_sm20_dsqrt_rn_f64_mediumpath_v1) ;  /* 0x0000009400cc7944 */ /* 0x000fea0003c00000 */
[----:B------:R-:W-:Y:S02]  /*30a0*/  IMAD.MOV.U32 R6, RZ, RZ, R8 ;  /* 0x000000ffff067224 */ /* 0x000fe400078e0008 */
[----:B------:R-:W-:-:S07]  /*30b0*/  IMAD.MOV.U32 R7, RZ, RZ, R9 ;  /* 0x000000ffff077224 */ /* 0x000fce00078e0009 */
.L_x_266:
[----:B------:R-:W-:Y:S05]  /*30c0*/  BSYNC.RECONVERGENT B0 ;  /* 0x0000000000007941 */ /* 0x000fea0003800200 */
.L_x_265:
[----:B------:R-:W-:Y:S01]  /*30d0*/  DSETP.NEU.AND P0, PT, |R6|, +INF , PT ;  /* 0x7ff000000600742a */ /* 0x000fe20003f0d200 */
[----:B------:R-:W-:-:S13]  /*30e0*/  BSSY.RECONVERGENT B0, `(.L_x_267) ;  /* 0x000001a000007945 */ /* 0x000fda0003800200 */
        /* <DEDUP_REMOVED lines=25> */
.L_x_268:
[----:B------:R-:W-:Y:S05]  /*3280*/  BSYNC.RECONVERGENT B0 ;  /* 0x0000000000007941 */ /* 0x000fea0003800200 */
.L_x_267:
[----:B------:R-:W0:Y:S01]  /*3290*/  LDCU.64 UR4, c[0x4][0x1a8] ;  /* 0x01003500ff0477ac */ /* 0x000e220008000a00 */
[----:B------:R-:W-:-:S05]  /*32a0*/  IMAD.SHL.U32 R3, R0, 0x40, RZ ;  /* 0x0000004000037824 */ /* 0x000fca00078e00ff */
[----:B------:R-:W-:-:S04]  /*32b0*/  LOP3.LUT R3, R3, 0x40, RZ, 0xc0, !PT ;  /* 0x0000004003037812 */ /* 0x000fc800078ec0ff */
[----:B0-----:R-:W-:-:S05]  /*32c0*/  IADD3 R32, P0, PT, R3, UR4, RZ ;  /* 0x0000000403207c10 */ /* 0x001fca000ff1e0ff */
[----:B------:R-:W-:Y:S01]  /*32d0*/  IMAD.X R33, RZ, RZ, UR5, P0 ;  /* 0x00000005ff217e24 */ /* 0x000fe200080e06ff */
[----:B------:R-:W-:Y:S01]  /*32e0*/  LOP3.LUT R3, R0, 0x1, RZ, 0xc0, !PT ;  /* 0x0000000100037812 */ /* 0x000fe200078ec0ff */
[----:B------:R-:W-:Y:S01]  /*32f0*/  IMAD.MOV.U32 R40, RZ, RZ, 0x20fd8164 ;  /* 0x20fd8164ff287424 */ /* 0x000fe200078e00ff */
[----:B------:R-:W-:Y:S01]  /*3300*/  DMUL R34, R26, R26 ;  /* 0x0000001a1a227228 */ /* 0x000fe20000000000 */
[----:B------:R-:W0:Y:S01]  /*3310*/  LDCU.64 UR4, c[0x0][0x390] ;  /* 0x00007200ff0477ac */ /* 0x000e220008000a00 */
[----:B------:R-:W2:Y:S04]  /*3320*/  LDG.E.128.CONSTANT R12, desc[UR36][R32.64] ;  /* 0x00000024200c7981 */ /* 0x000ea8000c1e9d00 */
[----:B------:R-:W3:Y:S04]  /*3330*/  LDG.E.128.CONSTANT R8, desc[UR36][R32.64+0x10] ;  /* 0x0000102420087981 */ /* 0x000ee8000c1e9d00 */
[----:B------:R-:W4:Y:S01]  /*3340*/  LDG.E.128.CONSTANT R4, desc[UR36][R32.64+0x20] ;  /* 0x0000202420047981 */ /* 0x000f22000c1e9d00 */
[----:B------:R-:W-:Y:S01]  /*3350*/  ISETP.NE.U32.AND P0, PT, R3, 0x1, PT ;  /* 0x000000010300780c */ /* 0x000fe20003f05070 */
[----:B------:R-:W-:Y:S01]  /*3360*/  IMAD.MOV.U32 R3, RZ, RZ, 0x3da8ff83 ;  /* 0x3da8ff83ff037424 */ /* 0x000fe200078e00ff */
[----:B------:R-:W-:Y:S01]  /*3370*/  DMUL R16, R16, R20 ;  /* 0x0000001410107228 */ /* 0x000fe20000000000 */
[----:B------:R-:W-:Y:S01]  /*3380*/  BSSY.RECONVERGENT B6, `(.L_x_269) ;  /* 0x0000021000067945 */ /* 0x000fe20003800200 */
[----:B------:R-:W-:-:S02]  /*3390*/  FSEL R40, R40, -8.06006814911005101289e+34, !P0 ;  /* 0xf9785eba28287808 */ /* 0x000fc40004000000 */
[----:B------:R-:W-:-:S06]  /*33a0*/  FSEL R41, -R3, 0.11223486810922622681, !P0 ;  /* 0x3de5db6503297808 */ /* 0x000fcc0004000100 */
[----:B--2---:R-:W-:-:S08]  /*33b0*/  DFMA R12, R34, R40, R12 ;  /* 0x00000028220c722b */ /* 0x004fd0000000000c */
[----:B------:R-:W-:-:S08]  /*33c0*/  DFMA R12, R34, R12, R14 ;  /* 0x0000000c220c722b */ /* 0x000fd0000000000e */
[----:B---3--:R-:W-:-:S08]  /*33d0*/  DFMA R8, R34, R12, R8 ;  /* 0x0000000c2208722b */ /* 0x008fd00000000008 */
[----:B------:R-:W-:-:S08]  /*33e0*/  DFMA R8, R34, R8, R10 ;  /* 0x000000082208722b */ /* 0x000fd0000000000a */
[----:B----4-:R-:W-:-:S08]  /*33f0*/  DFMA R4, R34, R8, R4 ;  /* 0x000000082204722b */ /* 0x010fd00000000004 */
[----:B------:R-:W-:-:S08]  /*3400*/  DFMA R4, R34, R4, R6 ;  /* 0x000000042204722b */ /* 0x000fd00000000006 */
[----:B------:R-:W-:Y:S02]  /*3410*/  DFMA R26, R4, R26, R26 ;  /* 0x0000001a041a722b */ /* 0x000fe4000000001a */
[----:B------:R-:W-:-:S10]  /*3420*/  DFMA R4, R34, R4, 1 ;  /* 0x3ff000002204742b */ /* 0x000fd40000000004 */
[----:B------:R-:W-:Y:S02]  /*3430*/  FSEL R6, R4, R26, !P0 ;  /* 0x0000001a04067208 */ /* 0x000fe40004000000 */
[----:B------:R-:W-:Y:S02]  /*3440*/  FSEL R7, R5, R27, !P0 ;  /* 0x0000001b05077208 */ /* 0x000fe40004000000 */
[----:B------:R-:W-:-:S04]  /*3450*/  LOP3.LUT P0, RZ, R0, 0x2, RZ, 0xc0, !PT ;  /* 0x0000000200ff7812 */ /* 0x000fc8000780c0ff */
[----:B------:R-:W-:-:S10]  /*3460*/  DADD R4, RZ, -R6 ;  /* 0x00000000ff047229 */ /* 0x000fd40000000806 */
[----:B------:R-:W-:Y:S02]  /*3470*/  FSEL R4, R6, R4, !P0 ;  /* 0x0000000406047208 */ /* 0x000fe40004000000 */
[----:B------:R-:W-:Y:S02]  /*3480*/  FSEL R5, R7, R5, !P0 ;  /* 0x0000000507057208 */ /* 0x000fe40004000000 */
[----:B0-----:R-:W-:-:S04]  /*3490*/  LEA R26, P0, R24, UR4, 0x3 ;  /* 0x00000004181a7c11 */ /* 0x001fc8000f8018ff */
[----:B------:R-:W-:Y:S01]  /*34a0*/  DFMA R16, -R36, R4, -R16 ;  /* 0x000000042410722b */ /* 0x000fe20000000910 */
[C---:B------:R-:W-:Y:S02]  /*34b0*/  LEA.HI.X R27, R24.reuse, UR5, R19, 0x3, P0 ;  /* 0x00000005181b7c11 */ /* 0x040fe400080f1c13 */
[----:B------:R-:W-:-:S04]  /*34c0*/  ISETP.NE.AND P0, PT, R24, RZ, PT ;  /* 0x000000ff1800720c */ /* 0x000fc80003f05270 */
[----:B------:R0:W-:Y:S09]  /*34d0*/  STG.E.64 desc[UR36][R26.64], R16 ;  /* 0x000000101a007986 */ /* 0x0001f2000c101b24 */
[----:B------:R-:W-:Y:S05]  /*34e0*/  @P0 BRA `(.L_x_270) ;  /* 0x0000000000280947 */ /* 0x000fea0003800000 */
[----:B------:R-:W-:Y:S01]  /*34f0*/  MOV R0, 0x1b0 ;  /* 0x000001b000007802 */ /* 0x000fe20000000f00 */
[----:B------:R1:W-:Y:S01]  /*3500*/  STL.64 [R1+0x40], R16 ;  /* 0x0000401001007387 */ /* 0x0003e20000100a00 */
[----:B------:R-:W2:Y:S01]  /*3510*/  LDCU.64 UR4, c[0x4][0x180] ;  /* 0x01003000ff0477ac */ /* 0x000ea20008000a00 */
[----:B------:R-:W-:Y:S01]  /*3520*/  IMAD.MOV.U32 R6, RZ, RZ, R2 ;  /* 0x000000ffff067224 */ /* 0x000fe200078e0002 */
[----:B------:R1:W3:Y:S01]  /*3530*/  LDC.64 R8, c[0x4][R0] ;  /* 0x0100000000087b82 */ /* 0x0002e20000000a00 */
[----:B------:R-:W-:Y:S02]  /*3540*/  IMAD.MOV.U32 R7, RZ, RZ, R18 ;  /* 0x000000ffff077224 */ /* 0x000fe400078e0012 */
[----:B--2---:R-:W-:Y:S02]  /*3550*/  IMAD.U32 R4, RZ, RZ, UR4 ;  /* 0x00000004ff047e24 */ /* 0x004fe4000f8e00ff */
[----:B-1----:R-:W-:-:S07]  /*3560*/  IMAD.U32 R5, RZ, RZ, UR5 ;  /* 0x00000005ff057e24 */ /* 0x002fce000f8e00ff */
[----:B------:R-:W-:-:S07]  /*3570*/  LEPC R20, `(.L_x_270) ;  /* 0x000000001014794e */ /* 0x000fce0000000000 */
[----:B0--3--:R-:W-:Y:S05]  /*3580*/  CALL.ABS.NOINC R8 ;  /* 0x0000000008007343 */ /* 0x009fea0003c00000 */
.L_x_270:
[----:B------:R-:W-:Y:S05]  /*3590*/  BSYNC.RECONVERGENT B6 ;  /* 0x0000000000067941 */ /* 0x000fea0003800200 */
.L_x_269:
[----:B------:R-:W-:Y:S01]  /*35a0*/  DADD R4, -RZ, -R22 ;  /* 0x00000000ff047229 */ /* 0x000fe20000000916 */
[----:B------:R-:W-:Y:S01]  /*35b0*/  BSSY.RECONVERGENT B0, `(.L_x_271) ;  /* 0x0000011000007945 */ /* 0x000fe20003800200 */
[----:B------:R-:W-:-:S08]  /*35c0*/  DSETP.GEU.AND P0, PT, R22, RZ, PT ;  /* 0x000000ff1600722a */ /* 0x000fd00003f0e000 */
[----:B------:R-:W-:Y:S02]  /*35d0*/  FSEL R4, R4, R22, !P0 ;  /* 0x0000001604047208 */ /* 0x000fe40004000000 */
[----:B------:R-:W-:-:S04]  /*35e0*/  FSEL R5, R5, R23, !P0 ;  /* 0x0000001705057208 */ /* 0x000fc80004000000 */
[----:B------:R-:W1:Y:S02]  /*35f0*/  F2F.F32.F64 R0, R4 ;  /* 0x0000000400007310 */ /* 0x000e640000301000 */
[----:B-1----:R-:W-:-:S06]  /*3600*/  VIADD R6, R0, 0xf3000000 ;  /* 0xf300000000067836 */ /* 0x002fcc0000000000 */
[----:B------:R1:W2:Y:S01]  /*3610*/  MUFU.RSQ R3, R0 ;  /* 0x0000000000037308 */ /* 0x0002a20000001400 */
[----:B------:R-:W-:-:S13]  /*3620*/  ISETP.GT.U32.AND P1, PT, R6, 0x727fffff, PT ;  /* 0x727fffff0600780c */ /* 0x000fda0003f24070 */
[----:B-1----:R-:W-:Y:S05]  /*3630*/  @!P1 BRA `(.L_x_272) ;  /* 0x0000000000109947 */ /* 0x002fea0003800000 */
[----:B------:R-:W-:-:S07]  /*3640*/  MOV R15, 0x3660 ;  /* 0x00003660000f7802 */ /* 0x000fce0000000f00 */
[----:B0-2---:R-:W-:Y:S05]  /*3650*/  CALL.REL.NOINC `($__internal_5_$__cuda_sm20_sqrt_rn_f32_slowpath) ;  /* 0x0000009400047944 */ /* 0x005fea0003c00000 */
[----:B------:R-:W-:Y:S01]  /*3660*/  IMAD.MOV.U32 R55, RZ, RZ, R3 ;  /* 0x000000ffff377224 */ /* 0x000fe200078e0003 */
[----:B------:R-:W-:Y:S06]  /*3670*/  BRA `(.L_x_273) ;  /* 0x0000000000107947 */ /* 0x000fec0003800000 */
.L_x_272:
[----:B--2---:R-:W-:Y:S01]  /*3680*/  FMUL.FTZ R55, R0, R3 ;  /* 0x0000000300377220 */ /* 0x004fe20000410000 */
[----:B------:R-:W-:-:S03]  /*3690*/  FMUL.FTZ R3, R3, 0.5 ;  /* 0x3f00000003037820 */ /* 0x000fc60000410000 */
[----:B------:R-:W-:-:S04]  /*36a0*/  FFMA R0, -R55, R55, R0 ;  /* 0x0000003737007223 */ /* 0x000fc80000000100 */
[----:B------:R-:W-:-:S07]  /*36b0*/  FFMA R55, R0, R3, R55 ;  /* 0x0000000300377223 */ /* 0x000fce0000000037 */
.L_x_273:
[----:B------:R-:W-:Y:S05]  /*36c0*/  BSYNC.RECONVERGENT B0 ;  /* 0x0000000000007941 */ /* 0x000fea0003800200 */
.L_x_271:
[----:B------:R-:W-:Y:S01]  /*36d0*/  DADD R4, -RZ, -R30 ;  /* 0x00000000ff047229 */ /* 0x000fe2000000091e */
[C---:B------:R-:W-:Y:S01]  /*36e0*/  FMUL R0, R55.reuse, 0.63661974668502807617 ;  /* 0x3f22f98337007820 */ /* 0x040fe20000400000 */
[----:B------:R-:W-:Y:S01]  /*36f0*/  DSETP.GEU.AND P1, PT, R30, RZ, PT ;  /* 0x000000ff1e00722a */ /* 0x000fe20003f2e000 */
[----:B------:R-:W-:Y:S01]  /*3700*/  SHF.R.U32.HI R54, RZ, 0x17, R55 ;  /* 0x00000017ff367819 */ /* 0x000fe20000011637 */
[----:B------:R-:W1:Y:S01]  /*3710*/  F2F.F64.F32 R10, R55 ;  /* 0x00000037000a7310 */ /* 0x000e620000201800 */
[C---:B------:R-:W-:Y:S01]  /*3720*/  IMAD.SHL.U32 R53, R55.reuse, 0x100, RZ ;  /* 0x0000010037357824 */ /* 0x040fe200078e00ff */
[----:B------:R-:W-:Y:S01]  /*3730*/  BSSY.RECONVERGENT B0, `(.L_x_274) ;  /* 0x0000021000007945 */ /* 0x000fe20003800200 */
[----:B------:R-:W-:Y:S01]  /*3740*/  DADD R12, RZ, -R36 ;  /* 0x00000000ff0c7229 */ /* 0x000fe20000000824 */
[----:B------:R-:W-:Y:S01]  /*3750*/  FSETP.GE.AND P2, PT, |R55|, 105615, PT ;  /* 0x47ce47803700780b */ /* 0x000fe20003f46200 */
[----:B------:R-:W-:Y:S01]  /*3760*/  FMUL R20, RZ, R55 ;  /* 0x00000037ff147220 */ /* 0x000fe20000400000 */
[----:B------:R-:W-:-:S02]  /*3770*/  FSEL R5, R5, R31, !P1 ;  /* 0x0000001f05057208 */ /* 0x000fc40004800000 */
[----:B------:R-:W-:Y:S01]  /*3780*/  FSEL R4, R4, R30, !P1 ;  /* 0x0000001e04047208 */ /* 0x000fe20004800000 */
[----:B------:R2:W3:Y:S01]  /*3790*/  F2I.NTZ R32, R0 ;  /* 0x0000000000207305 */ /* 0x0004e20000203100 */
[----:B------:R-:W-:Y:S01]  /*37a0*/  LOP3.LUT R53, R53, 0x80000000, RZ, 0xfc, !PT ;  /* 0x8000000035357812 */ /* 0x000fe200078efcff */
[----:B-1----:R-:W-:-:S06]  /*37b0*/  DADD R10, R10, R10 ;  /* 0x000000000a0a7229 */ /* 0x002fcc000000000a */
[----:B------:R-:W1:Y:S01]  /*37c0*/  F2F.F32.F64 R5, R4 ;  /* 0x0000000400057310 */ /* 0x000e620000301000 */
[C---:B--2---:R-:W-:Y:S02]  /*37d0*/  LOP3.LUT R0, R54.reuse, 0xe0, RZ, 0xc0, !PT ;  /* 0x000000e036007812 */ /* 0x044fe400078ec0ff */
[----:B------:R-:W-:-:S03]  /*37e0*/  LOP3.LUT R54, R54, 0x1f, RZ, 0xc0, !PT ;  /* 0x0000001f36367812 */ /* 0x000fc600078ec0ff */
[----:B------:R-:W-:Y:S01]  /*37f0*/  VIADD R0, R0, 0xffffff80 ;  /* 0xffffff8000007836 */ /* 0x000fe20000000000 */
[----:B---3--:R-:W-:Y:S02]  /*3800*/  I2FP.F32.S32 R6, R32 ;  /* 0x0000002000067245 */ /* 0x008fe40000201400 */
[----:B------:R-:W-:Y:S02]  /*3810*/  IADD3 R52, PT, PT, -R54, 0x20, RZ ;  /* 0x0000002036347810 */ /* 0x000fe40007ffe1ff */
[----:B------:R-:W-:Y:S01]  /*3820*/  SHF.R.U32.HI R0, RZ, 0x5, R0 ;  /* 0x00000005ff007819 */ /* 0x000fe20000011600 */
[C---:B------:R-:W-:Y:S01]  /*3830*/  FFMA R3, R6.reuse, -1.5707962512969970703, R55 ;  /* 0xbfc90fda06037823 */ /* 0x040fe20000000037 */
[----:B-1----:R-:W-:Y:S01]  /*3840*/  VIADD R7, R5, 0xf3000000 ;  /* 0xf300000005077836 */ /* 0x002fe20000000000 */
[----:B------:R1:W2:Y:S02]  /*3850*/  MUFU.RSQ R4, R5 ;  /* 0x0000000500047308 */ /* 0x0002a40000001400 */
[----:B------:R-:W-:Y:S01]  /*3860*/  FFMA R3, R6, -7.5497894158615963534e-08, R3 ;  /* 0xb3a2216806037823 */ /* 0x000fe20000000003 */
[----:B------:R-:W-:Y:S01]  /*3870*/  IMAD R35, R0, -0x4, R1 ;  /* 0xfffffffc00237824 */ /* 0x000fe200078e0201 */
[----:B------:R-:W-:-:S02]  /*3880*/  ISETP.GT.U32.AND P1, PT, R7, 0x727fffff, PT ;  /* 0x727fffff0700780c */ /* 0x000fc40003f24070 */
[----:B------:R-:W-:-:S11]  /*3890*/  FFMA R33, R6, -5.3903029534742383927e-15, R3 ;  /* 0xa7c234c506217823 */ /* 0x000fd60000000003 */
[----:B-12---:R-:W-:Y:S05]  /*38a0*/  @!P1 BRA `(.L_x_275) ;  /* 0x0000000000149947 */ /* 0x006fea0003800000 */
[----:B------:R-:W-:Y:S01]  /*38b0*/  IMAD.MOV.U32 R0, RZ, RZ, R5 ;  /* 0x000000ffff007224 */ /* 0x000fe200078e0005 */
[----:B------:R-:W-:-:S07]  /*38c0*/  MOV R15, 0x38e0 ;  /* 0x000038e0000f7802 */ /* 0x000fce0000000f00 */
[----:B0-----:R-:W-:Y:S05]  /*38d0*/  CALL.REL.NOINC `($__internal_5_$__cuda_sm20_sqrt_rn_f32_slowpath) ;  /* 0x0000009000647944 */ /* 0x001fea0003c00000 */
[----:B------:R-:W-:Y:S01]  /*38e0*/  IMAD.MOV.U32 R34, RZ, RZ, R3 ;  /* 0x000000ffff227224 */ /* 0x000fe200078e0003 */
[----:B------:R-:W-:Y:S06]  /*38f0*/  BRA `(.L_x_276) ;  /* 0x0000000000107947 */ /* 0x000fec0003800000 */
.L_x_275:
[----:B------:R-:W-:Y:S01]  /*3900*/  FMUL.FTZ R34, R5, R4 ;  /* 0x0000000405227220 */ /* 0x000fe20000410000 */
[----:B------:R-:W-:-:S03]  /*3910*/  FMUL.FTZ R0, R4, 0.5 ;  /* 0x3f00000004007820 */ /* 0x000fc60000410000 */
[----:B------:R-:W-:-:S04]  /*3920*/  FFMA R3, -R34, R34, R5 ;  /* 0x0000002222037223 */ /* 0x000fc80000000105 */
[----:B------:R-:W-:-:S07]  /*3930*/  FFMA R34, R3, R0, R34 ;  /* 0x0000000003227223 */ /* 0x000fce0000000022 */
.L_x_276:
[----:B------:R-:W-:Y:S05]  /*3940*/  BSYNC.RECONVERGENT B0 ;  /* 0x0000000000007941 */ /* 0x000fea0003800200 */
.L_x_274:
[C---:B------:R-:W-:Y:S01]  /*3950*/  FMUL R40, R34.reuse, 0.63661974668502807617 ;  /* 0x3f22f98322287820 */ /* 0x040fe20000400000 */
[----:B------:R-:W-:Y:S01]  /*3960*/  DFMA R4, -RZ, R36, 2 ;  /* 0x40000000ff04742b */ /* 0x000fe20000000124 */
[----:B------:R-:W-:Y:S01]  /*3970*/  SHF.R.U32.HI R21, RZ, 0x17, R34 ;  /* 0x00000017ff157819 */ /* 0x000fe20000011622 */
[----:B------:R-:W1:Y:S01]  /*3980*/  F2F.F64.F32 R8, R34 ;  /* 0x0000002200087310 */ /* 0x000e620000201800 */
[----:B------:R-:W-:Y:S01]  /*3990*/  FSETP.EQ.OR P1, PT, |R55|, +INF , !P2 ;  /* 0x7f8000003700780b */ /* 0x000fe20005722600 */
[----:B------:R-:W-:Y:S01]  /*39a0*/  BSSY.RECONVERGENT B0, `(.L_x_277) ;  /* 0x0000049000007945 */ /* 0x000fe20003800200 */
[----:B------:R-:W-:Y:S01]  /*39b0*/  FSEL R33, R33, R20, !P2 ;  /* 0x0000001421217208 */ /* 0x000fe20005000000 */
[----:B------:R-:W-:Y:S01]  /*39c0*/  IMAD.SHL.U32 R20, R34, 0x100, RZ ;  /* 0x0000010022147824 */ /* 0x000fe200078e00ff */
[----:B------:R-:W-:Y:S01]  /*39d0*/  SEL R32, R32, RZ, !P2 ;  /* 0x000000ff20207207 */ /* 0x000fe20005000000 */
[----:B------:R-:W-:Y:S01]  /*39e0*/  DFMA R4, R4, 0.25, RZ ;  /* 0x3fd000000404782b */ /* 0x000fe200000000ff */
[----:B------:R-:W-:Y:S01]  /*39f0*/  FMUL R56, RZ, R34 ;  /* 0x00000022ff387220 */ /* 0x000fe20000400000 */
[----:B------:R-:W2:Y:S01]  /*3a00*/  F2I.NTZ R40, R40 ;  /* 0x0000002800287305 */ /* 0x000ea20000203100 */
[----:B------:R-:W-:Y:S01]  /*3a10*/  LOP3.LUT R20, R20, 0x80000000, RZ, 0xfc, !PT ;  /* 0x8000000014147812 */ /* 0x000fe200078efcff */
[----:B------:R-:W-:-:S04]  /*3a20*/  IMAD.MOV.U32 R3, RZ, RZ, R32 ;  /* 0x000000ffff037224 */ /* 0x000fc800078e0020 */
[----:B------:R-:W-:Y:S02]  /*3a30*/  DADD R6, -RZ, -R4 ;  /* 0x00000000ff067229 */ /* 0x000fe40000000904 */
[----:B-1----:R-:W-:Y:S01]  /*3a40*/  DADD R8, R8, R8 ;  /* 0x0000000008087229 */ /* 0x002fe20000000008 */
[----:B--2---:R-:W-:-:S07]  /*3a50*/  I2FP.F32.S32 R41, R40 ;  /* 0x0000002800297245 */ /* 0x004fce0000201400 */
[----:B------:R-:W-:Y:S01]  /*3a60*/  FSEL R42, R6, R4, !P0 ;  /* 0x00000004062a7208 */ /* 0x000fe20004000000 */
[----:B------:R-:W-:Y:S01]  /*3a70*/  IMAD.MOV.U32 R6, RZ, RZ, R33 ;  /* 0x000000ffff067224 */ /* 0x000fe200078e0021 */
[----:B------:R-:W-:Y:S01]  /*3a80*/  FSEL R43, R7, R5, !P0 ;  /* 0x00000005072b7208 */ /* 0x000fe20004000000 */
[----:B------:R-:W-:-:S04]  /*3a90*/  FFMA R0, R41, -1.5707962512969970703, R34 ;  /* 0xbfc90fda29007823 */ /* 0x000fc80000000022 */
[----:B------:R-:W-:-:S04]  /*3aa0*/  FFMA R0, R41, -7.5497894158615963534e-08, R0 ;  /* 0xb3a2216829007823 */ /* 0x000fc80000000000 */
[----:B------:R-:W-:Y:S01]  /*3ab0*/  FFMA R41, R41, -5.3903029534742383927e-15, R0 ;  /* 0xa7c234c529297823 */ /* 0x000fe20000000000 */
[C---:B------:R-:W-:Y:S02]  /*3ac0*/  LOP3.LUT R0, R21.reuse, 0xe0, RZ, 0xc0, !PT ;  /* 0x000000e015007812 */ /* 0x040fe400078ec0ff */
[----:B------:R-:W-:-:S03]  /*3ad0*/  LOP3.LUT R21, R21, 0x1f, RZ, 0xc0, !PT ;  /* 0x0000001f15157812 */ /* 0x000fc600078ec0ff */
[----:B------:R-:W-:Y:S01]  /*3ae0*/  VIADD R0, R0, 0xffffff80 ;  /* 0xffffff8000007836 */ /* 0x000fe20000000000 */
[----:B------:R-:W-:-:S04]  /*3af0*/  IADD3 R19, PT, PT, -R21, 0x20, RZ ;  /* 0x0000002015137810 */ /* 0x000fc80007ffe1ff */
[----:B------:R-:W-:-:S05]  /*3b00*/  SHF.R.U32.HI R0, RZ, 0x5, R0 ;  /* 0x00000005ff007819 */ /* 0x000fca0000011600 */
[----:B------:R-:W-:Y:S01]  /*3b10*/  IMAD R7, R0, -0x4, R1 ;  /* 0xfffffffc00077824 */ /* 0x000fe200078e0201 */
[----:B------:R-:W-:Y:S06]  /*3b20*/  @P1 BRA `(.L_x_278) ;  /* 0x0000000000c01947 */ /* 0x000fec0003800000 */
[----:B------:R-:W1:Y:S01]  /*3b30*/  LDCU.64 UR4, c[0x4][0x198] ;  /* 0x01003300ff0477ac */ /* 0x000e620008000a00 */
[----:B------:R-:W-:Y:S01]  /*3b40*/  BSSY.RECONVERGENT B1, `(.L_x_279) ;  /* 0x0000012000017945 */ /* 0x000fe20003800200 */
[----:B------:R-:W-:Y:S02]  /*3b50*/  IMAD.MOV.U32 R6, RZ, RZ, RZ ;  /* 0x000000ffff067224 */ /* 0x000fe400078e00ff */
[----:B------:R-:W-:Y:S02]  /*3b60*/  IMAD.MOV.U32 R45, RZ, RZ, RZ ;  /* 0x000000ffff2d7224 */ /* 0x000fe400078e00ff */
[----:B------:R-:W-:Y:S02]  /*3b70*/  IMAD.MOV.U32 R3, RZ, RZ, RZ ;  /* 0x000000ffff037224 */ /* 0x000fe400078e00ff */
[----:B------:R-:W-:Y:S02]  /*3b80*/  IMAD.MOV.U32 R0, RZ, RZ, R1 ;  /* 0x000000ffff007224 */ /* 0x000fe400078e0001 */
[----:B-1----:R-:W-:-:S02]  /*3b90*/  IMAD.U32 R14, RZ, RZ, UR4 ;  /* 0x00000004ff0e7e24 */ /* 0x002fc4000f8e00ff */
[----:B------:R-:W-:-:S07]  /*3ba0*/  IMAD.U32 R15, RZ, RZ, UR5 ;  /* 0x00000005ff0f7e24 */ /* 0x000fce000f8e00ff */
.L_x_280:
[----:B------:R1:W2:Y:S01]  /*3bb0*/  LDG.E.CONSTANT R4, desc[UR36][R14.64] ;  /* 0x000000240e047981 */ /* 0x0002a2000c1e9900 */
[----:B------:R-:W-:-:S05]  /*3bc0*/  VIADD R3, R3, 0x1 ;  /* 0x0000000103037836 */ /* 0x000fca0000000000 */
[----:B------:R-:W-:Y:S02]  /*3bd0*/  ISETP.NE.AND P0, PT, R3, 0x6, PT ;  /* 0x000000060300780c */ /* 0x000fe40003f05270 */
[----:B-1----:R-:W-:-:S05]  /*3be0*/  IADD3 R14, P3, PT, R14, 0x4, RZ ;  /* 0x000000040e0e7810 */ /* 0x002fca0007f7e0ff */
[----:B------:R-:W-:Y:S02]  /*3bf0*/  IMAD.X R15, RZ, RZ, R15, P3 ;  /* 0x000000ffff0f7224 */ /* 0x000fe400018e060f */
[----:B--2---:R-:W-:-:S03]  /*3c00*/  IMAD.WIDE.U32 R4, R4, R53, RZ ;  /* 0x0000003504047225 */ /* 0x004fc600078e00ff */
[----:B------:R-:W-:-:S05]  /*3c10*/  IADD3 R25, P2, PT, R4, R6, RZ ;  /* 0x0000000604197210 */ /* 0x000fca0007f5e0ff */
[----:B------:R1:W-:Y:S01]  /*3c20*/  STL [R0], R25 ;  /* 0x0000001900007387 */ /* 0x0003e20000100800 */
[----:B------:R-:W-:Y:S02]  /*3c30*/  IMAD.X R6, R5, 0x1, R45, P2 ;  /* 0x0000000105067824 */ /* 0x000fe400010e062d */
[----:B-1----:R-:W-:Y:S01]  /*3c40*/  VIADD R0, R0, 0x4 ;  /* 0x0000000400007836 */ /* 0x002fe20000000000 */
[----:B------:R-:W-:Y:S06]  /*3c50*/  @P0 BRA `(.L_x_280) ;  /* 0xfffffffc00d40947 */ /* 0x000fec000383ffff */
[----:B------:R-:W-:Y:S05]  /*3c60*/  BSYNC.RECONVERGENT B1 ;  /* 0x0000000000017941 */ /* 0x000fea0003800200 */
.L_x_279:
[----:B------:R-:W-:Y:S01]  /*3c70*/  ISETP.NE.AND P0, PT, R54, RZ, PT ;  /* 0x000000ff3600720c */ /* 0x000fe20003f05270 */
[----:B------:R1:W-:Y:S04]  /*3c80*/  STL [R1+0x18], R6 ;  /* 0x0000180601007387 */ /* 0x0003e80000100800 */
[----:B------:R-:W2:Y:S04]  /*3c90*/  LDL R3, [R35+0x18] ;  /* 0x0000180023037983 */ /* 0x000ea80000100800 */
[----:B------:R-:W3:Y:S04]  /*3ca0*/  LDL R5, [R35+0x14] ;  /* 0x0000140023057983 */ /* 0x000ee80000100800 */
[----:B------:R-:W4:Y:S01]  /*3cb0*/  @P0 LDL R25, [R35+0x10] ;  /* 0x0000100023190983 */ /* 0x000f220000100800 */
[----:B------:R-:W-:Y:S01]  /*3cc0*/  UMOV UR4, 0x54442d19 ;  /* 0x54442d1900047882 */ /* 0x000fe20000000000 */
[----:B------:R-:W-:Y:S01]  /*3cd0*/  UMOV UR5, 0x3bf921fb ;  /* 0x3bf921fb00057882 */ /* 0x000fe20000000000 */
[----:B--2---:R-:W-:-:S02]  /*3ce0*/  @P0 SHF.L.U32 R0, R3, R54, RZ ;  /* 0x0000003603000219 */ /* 0x004fc400000006ff */
[----:B---3--:R-:W-:Y:S02]  /*3cf0*/  @P0 SHF.R.U32.HI R15, RZ, R52, R5 ;  /* 0x00000034ff0f0219 */ /* 0x008fe40000011605 */
[----:B------:R-:W-:Y:S02]  /*3d00*/  @P0 SHF.L.U32 R4, R5, R54, RZ ;  /* 0x0000003605040219 */ /* 0x000fe400000006ff */
[----:B----4-:R-:W-:Y:S01]  /*3d10*/  @P0 SHF.R.U32.HI R25, RZ, R52, R25 ;  /* 0x00000034ff190219 */ /* 0x010fe20000011619 */
[----:B------:R-:W-:-:S04]  /*3d20*/  @P0 IMAD.IADD R3, R0, 0x1, R15 ;  /* 0x0000000100030824 */ /* 0x000fc800078e020f */
[----:B------:R-:W-:Y:S01]  /*3d30*/  @P0 IMAD.IADD R5, R4, 0x1, R25 ;  /* 0x0000000104050824 */ /* 0x000fe200078e0219 */
[----:B------:R-:W-:-:S04]  /*3d40*/  ISETP.GE.AND P0, PT, R55, RZ, PT ;  /* 0x000000ff3700720c */ /* 0x000fc80003f06270 */
[C-C-:B------:R-:W-:Y:S01]  /*3d50*/  SHF.L.W.U32.HI R0, R5.reuse, 0x2, R3.reuse ;  /* 0x0000000205007819 */ /* 0x140fe20000010e03 */
[----:B------:R-:W-:Y:S01]  /*3d60*/  IMAD.SHL.U32 R5, R5, 0x4, RZ ;  /* 0x0000000405057824 */ /* 0x000fe200078e00ff */
[----:B------:R-:W-:Y:S02]  /*3d70*/  SHF.R.U32.HI R3, RZ, 0x1e, R3 ;  /* 0x0000001eff037819 */ /* 0x000fe40000011603 */
[----:B------:R-:W-:Y:S02]  /*3d80*/  SHF.R.S32.HI R4, RZ, 0x1f, R0 ;  /* 0x0000001fff047819 */ /* 0x000fe40000011400 */
[----:B-1----:R-:W-:Y:S02]  /*3d90*/  LOP3.LUT R6, R0, R55, RZ, 0x3c, !PT ;  /* 0x0000003700067212 */ /* 0x002fe400078e3cff */
[C---:B------:R-:W-:Y:S02]  /*3da0*/  LOP3.LUT R14, R4.reuse, R5, RZ, 0x3c, !PT ;  /* 0x00000005040e7212 */ /* 0x040fe400078e3cff */
[----:B------:R-:W-:-:S02]  /*3db0*/  LOP3.LUT R15, R4, R0, RZ, 0x3c, !PT ;  /* 0x00000000040f7212 */ /* 0x000fc400078e3cff */
[----:B------:R-:W-:Y:S02]  /*3dc0*/  LEA.HI R3, R0, R3, RZ, 0x1 ;  /* 0x0000000300037211 */ /* 0x000fe400078f08ff */
[----:B------:R-:W1:Y:S01]  /*3dd0*/  I2F.F64.S64 R4, R14 ;  /* 0x0000000e00047312 */ /* 0x000e620000301c00 */
[----:B------:R-:W-:Y:S02]  /*3de0*/  ISETP.GE.AND P2, PT, R6, RZ, PT ;  /* 0x000000ff0600720c */ /* 0x000fe40003f46270 */
[----:B------:R-:W-:Y:S01]  /*3df0*/  @!P0 IMAD.MOV R3, RZ, RZ, -R3 ;  /* 0x000000ffff038224 */ /* 0x000fe200078e0a03 */
[----:B-1----:R-:W-:-:S10]  /*3e00*/  DMUL R4, R4, UR4 ;  /* 0x0000000404047c28 */ /* 0x002fd40008000000 */
[----:B------:R-:W1:Y:S02]  /*3e10*/  F2F.F32.F64 R4, R4 ;  /* 0x0000000400047310 */ /* 0x000e640000301000 */
[----:B-1----:R-:W-:-:S07]  /*3e20*/  FSEL R6, -R4, R4, !P2 ;  /* 0x0000000404067208 */ /* 0x002fce0005000100 */
.L_x_278:
[----:B------:R-:W-:Y:S05]  /*3e30*/  BSYNC.RECONVERGENT B0 ;  /* 0x0000000000007941 */ /* 0x000fea0003800200 */
.L_x_277:
[----:B------:R-:W-:Y:S02]  /*3e40*/  IMAD.MOV.U32 R14, RZ, RZ, 0x37cbac00 ;  /* 0x37cbac00ff0e7424 */ /* 0x000fe400078e00ff */
[----:B------:R-:W-:Y:S01]  /*3e50*/  FMUL R0, R6, R6 ;  /* 0x0000000606007220 */ /* 0x000fe20000400000 */
[C---:B------:R-:W-:Y:S01]  /*3e60*/  LOP3.LUT R5, R3.reuse, 0x1, RZ, 0xc0, !PT ;  /* 0x0000000103057812 */ /* 0x040fe200078ec0ff */
[----:B------:R-:W-:Y:S01]  /*3e70*/  IMAD.MOV.U32 R15, RZ, RZ, 0x3d2aaabb ;  /* 0x3d2aaabbff0f7424 */ /* 0x000fe200078e00ff */
[----:B------:R-:W-:Y:S01]  /*3e80*/  LOP3.LUT P2, RZ, R3, 0x2, RZ, 0xc0, !PT ;  /* 0x0000000203ff7812 */ /* 0x000fe2000784c0ff */
[----:B------:R-:W-:Y:S01]  /*3e90*/  FFMA R4, R0, R14, -0.0013887860113754868507 ;  /* 0xbab607ed00047423 */ /* 0x000fe2000000000e */
[----:B------:R-:W-:Y:S01]  /*3ea0*/  ISETP.NE.U32.AND P0, PT, R5, 0x1, PT ;  /* 0x000000010500780c */ /* 0x000fe20003f05070 */
[----:B------:R-:W-:Y:S01]  /*3eb0*/  IMAD.MOV.U32 R25, RZ, RZ, 0x3effffff ;  /* 0x3effffffff197424 */ /* 0x000fe200078e00ff */
[----:B------:R-:W-:Y:S01]  /*3ec0*/  BSSY.RECONVERGENT B0, `(.L_x_281) ;  /* 0x000003f000007945 */ /* 0x000fe20003800200 */
[----:B------:R-:W-:Y:S01]  /*3ed0*/  IMAD.MOV.U32 R3, RZ, RZ, R33 ;  /* 0x000000ffff037224 */ /* 0x000fe200078e0021 */
[----:B------:R-:W-:-:S02]  /*3ee0*/  FSEL R5, R4, -0.00019574658654164522886, !P0 ;  /* 0xb94d415304057808 */ /* 0x000fc40004000000 */
[----:B------:R-:W-:Y:S02]  /*3ef0*/  FSEL R15, R15, 0.0083327032625675201416, !P0 ;  /* 0x3c0885e40f0f7808 */ /* 0x000fe40004000000 */
[----:B------:R-:W-:Y:S02]  /*3f00*/  FSEL R57, R6, 1, P0 ;  /* 0x3f80000006397808 */ /* 0x000fe40000000000 */
[----:B------:R-:W-:Y:S01]  /*3f10*/  FSEL R6, -R25, -0.16666662693023681641, !P0 ;  /* 0xbe2aaaa819067808 */ /* 0x000fe20004000100 */
[C---:B------:R-:W-:Y:S02]  /*3f20*/  FFMA R5, R0.reuse, R5, R15 ;  /* 0x0000000500057223 */ /* 0x040fe4000000000f */
[C---:B------:R-:W-:Y:S02]  /*3f30*/  FFMA R4, R0.reuse, R57, RZ ;  /* 0x0000003900047223 */ /* 0x040fe400000000ff */
[----:B------:R-:W-:Y:S01]  /*3f40*/  FFMA R5, R0, R5, R6 ;  /* 0x0000000500057223 */ /* 0x000fe20000000006 */
[----:B------:R-:W-:-:S03]  /*3f50*/  IMAD.MOV.U32 R0, RZ, RZ, R32 ;  /* 0x000000ffff007224 */ /* 0x000fc600078e0020 */
[----:B------:R-:W-:-:S04]  /*3f60*/  FFMA R57, R4, R5, R57 ;  /* 0x0000000504397223 */ /* 0x000fc80000000039 */
[----:B------:R-:W-:Y:S01]  /*3f70*/  @P2 FADD R57, RZ, -R57 ;  /* 0x80000039ff392221 */ /* 0x000fe20000000000 */
        /* <DEDUP_REMOVED lines=9> */
.L_x_284:
[----:B------:R-:W-:Y:S02]  /*4010*/  IMAD.MOV.U32 R44, RZ, RZ, R25 ;  /* 0x000000ffff2c7224 */ /* 0x000fe400078e0019 */
[----:B------:R-:W-:-:S05]  /*4020*/  IMAD.MOV.U32 R45, RZ, RZ, R46 ;  /* 0x000000ffff2d7224 */ /* 0x000fca00078e002e */
[----:B------:R-:W2:Y:S01]  /*4030*/  LDG.E.CONSTANT R4, desc[UR36][R44.64] ;  /* 0x000000242c047981 */ /* 0x000ea2000c1e9900 */
[----:B------:R-:W-:Y:S01]  /*4040*/  VIADD R3, R3, 0x1 ;  /* 0x0000000103037836 */ /* 0x000fe20000000000 */
[----:B------:R-:W-:-:S04]  /*4050*/  IADD3 R25, P3, PT, R25, 0x4, RZ ;  /* 0x0000000419197810 */ /* 0x000fc80007f7e0ff */
[----:B------:R-:W-:Y:S01]  /*4060*/  ISETP.NE.AND P0, PT, R3, 0x6, PT ;  /* 0x000000060300780c */ /* 0x000fe20003f05270 */
        /* <DEDUP_REMOVED lines=8> */
.L_x_283:
[----:B------:R-:W-:Y:S01]  /*40f0*/  ISETP.NE.AND P0, PT, R54, RZ, PT ;  /* 0x000000ff3600720c */ /* 0x000fe20003f05270 */
[----:B------:R1:W-:Y:S04]  /*4100*/  STL [R1+0x18], R6 ;  /* 0x0000180601007387 */ /* 0x0003e80000100800 */
[----:B------:R-:W2:Y:S04]  /*4110*/  LDL R3, [R35+0x18] ;  /* 0x0000180023037983 */ /* 0x000ea80000100800 */
[----:B------:R-:W3:Y:S04]  /*4120*/  LDL R5, [R35+0x14] ;  /* 0x0000140023057983 */ /* 0x000ee80000100800 */
[----:B------:R-:W4:Y:S01]  /*4130*/  @P0 LDL R25, [R35+0x10] ;  /* 0x0000100023190983 */ /* 0x000f220000100800 */
[----:B------:R-:W-:Y:S01]  /*4140*/  UMOV UR4, 0x54442d19 ;  /* 0x54442d1900047882 */ /* 0x000fe20000000000 */
[----:B------:R-:W-:Y:S01]  /*4150*/  UMOV UR5, 0x3bf921fb ;  /* 0x3bf921fb00057882 */ /* 0x000fe20000000000 */
[----:B------:R-:W-:-:S02]  /*4160*/  ISETP.GE.AND P2, PT, R55, RZ, PT ;  /* 0x000000ff3700720c */ /* 0x000fc40003f46270 */
[----:B--2---:R-:W-:Y:S02]  /*4170*/  @P0 SHF.L.U32 R0, R3, R54, RZ ;  /* 0x0000003603000219 */ /* 0x004fe400000006ff */
[----:B---3--:R-:W-:Y:S02]  /*4180*/  @P0 SHF.R.U32.HI R15, RZ, R52, R5 ;  /* 0x00000034ff0f0219 */ /* 0x008fe40000011605 */
[----:B------:R-:W-:Y:S02]  /*4190*/  @P0 SHF.L.U32 R4, R5, R54, RZ ;  /* 0x0000003605040219 */ /* 0x000fe400000006ff */
[----:B----4-:R-:W-:Y:S01]  /*41a0*/  @P0 SHF.R.U32.HI R25, RZ, R52, R25 ;  /* 0x00000034ff190219 */ /* 0x010fe20000011619 */
[----:B------:R-:W-:-:S04]  /*41b0*/  @P0 IMAD.IADD R3, R0, 0x1, R15 ;  /* 0x0000000100030824 */ /* 0x000fc800078e020f */
[----:B------:R-:W-:-:S05]  /*41c0*/  @P0 IMAD.IADD R5, R4, 0x1, R25 ;  /* 0x0000000104050824 */ /* 0x000fca00078e0219 */
        /* <DEDUP_REMOVED lines=14> */
.L_x_282:
[----:B------:R-:W-:Y:S05]  /*42b0*/  BSYNC.RECONVERGENT B0 ;  /* 0x0000000000007941 */ /* 0x000fea0003800200 */
.L_x_281:
[----:B------:R-:W1:Y:S01]  /*42c0*/  MUFU.RCP64H R5, R11 ;  /* 0x0000000b00057308 */ /* 0x000e620000001800 */
[----:B------:R-:W-:Y:S02]  /*42d0*/  IMAD.MOV.U32 R4, RZ, RZ, 0x1 ;  /* 0x00000001ff047424 */ /* 0x000fe400078e00ff */
[----:B------:R-:W-:Y:S01]  /*42e0*/  FMUL R25, R3, R3 ;  /* 0x0000000303197220 */ /* 0x000fe20000400000 */
[----:B------:R-:W-:Y:S01]  /*42f0*/  LOP3.LUT R6, R0, 0x1, RZ, 0xc0, !PT ;  /* 0x0000000100067812 */ /* 0x000fe200078ec0ff */
[----:B------:R-:W-:Y:S01]  /*4300*/  BSSY.RECONVERGENT B0, `(.L_x_285) ;  /* 0x0000024000007945 */ /* 0x000fe20003800200 */
[----:B------:R-:W-:Y:S01]  /*4310*/  FSETP.GEU.AND P3, PT, |R43|, 6.5827683646048100446e-37, PT ;  /* 0x036000002b00780b */ /* 0x000fe20003f6e200 */
[----:B------:R-:W-:Y:S01]  /*4320*/  FFMA R14, R25, R14, -0.0013887860113754868507 ;  /* 0xbab607ed190e7423 */ /* 0x000fe2000000000e */
[----:B------:R-:W-:Y:S01]  /*4330*/  ISETP.NE.U32.AND P0, PT, R6, 0x1, PT ;  /* 0x000000010600780c */ /* 0x000fe20003f05070 */
[----:B------:R-:W-:-:S05]  /*4340*/  IMAD.MOV.U32 R6, RZ, RZ, 0x3c0885e4 ;  /* 0x3c0885e4ff067424 */ /* 0x000fca00078e00ff */
[----:B------:R-:W-:Y:S01]  /*4350*/  FSEL R6, R6, 0.041666727513074874878, !P0 ;  /* 0x3d2aaabb06067808 */ /* 0x000fe20004000000 */
[----:B-1----:R-:W-:-:S08]  /*4360*/  DFMA R44, -R10, R4, 1 ;  /* 0x3ff000000a2c742b */ /* 0x002fd00000000104 */
[----:B------:R-:W-:-:S08]  /*4370*/  DFMA R44, R44, R44, R44 ;  /* 0x0000002c2c2c722b */ /* 0x000fd0000000002c */
[----:B------:R-:W-:-:S08]  /*4380*/  DFMA R44, R4, R44, R4 ;  /* 0x0000002c042c722b */ /* 0x000fd00000000004 */
[----:B------:R-:W-:-:S08]  /*4390*/  DFMA R68, -R10, R44, 1 ;  /* 0x3ff000000a44742b */ /* 0x000fd0000000012c */
[----:B------:R-:W-:Y:S01]  /*43a0*/  DFMA R68, R44, R68, R44 ;  /* 0x000000442c44722b */ /* 0x000fe2000000002c */
[----:B------:R-:W-:Y:S01]  /*43b0*/  VIADD R44, R0, 0x1 ;  /* 0x00000001002c7836 */ /* 0x000fe20000000000 */
[----:B------:R-:W-:Y:S01]  /*43c0*/  FSEL R0, R14, -0.00019574658654164522886, P0 ;  /* 0xb94d41530e007808 */ /* 0x000fe20000000000 */
[----:B------:R-:W-:-:S03]  /*43d0*/  IMAD.MOV.U32 R45, RZ, RZ, 0x3e2aaaa8 ;  /* 0x3e2aaaa8ff2d7424 */ /* 0x000fc600078e00ff */
[----:B------:R-:W-:Y:S02]  /*43e0*/  LOP3.LUT P2, RZ, R44, 0x2, RZ, 0xc0, !PT ;  /* 0x000000022cff7812 */ /* 0x000fe4000784c0ff */
[----:B------:R-:W-:Y:S01]  /*43f0*/  DMUL R4, R68, R42 ;  /* 0x0000002a44047228 */ /* 0x000fe20000000000 */
[----:B------:R-:W-:Y:S01]  /*4400*/  FSEL R45, -R45, -0.4999999701976776123, !P0 ;  /* 0xbeffffff2d2d7808 */ /* 0x000fe20004000100 */
[----:B------:R-:W-:Y:S01]  /*4410*/  FFMA R6, R25, R0, R6 ;  /* 0x0000000019067223 */ /* 0x000fe20000000006 */
[----:B------:R-:W-:-:S03]  /*4420*/  FSEL R0, R3, 1, !P0 ;  /* 0x3f80000003007808 */ /* 0x000fc60004000000 */
[C---:B------:R-:W-:Y:S02]  /*4430*/  FFMA R6, R25.reuse, R6, R45 ;  /* 0x0000000619067223 */ /* 0x040fe4000000002d */
[----:B------:R-:W-:Y:S01]  /*4440*/  DFMA R14, -R10, R4, R42 ;  /* 0x000000040a0e722b */ /* 0x000fe2000000012a */
[----:B------:R-:W-:-:S04]  /*4450*/  FFMA R25, R25, R0, RZ ;  /* 0x0000000019197223 */ /* 0x000fc800000000ff */
[----:B------:R-:W-:-:S03]  /*4460*/  FFMA R0, R25, R6, R0 ;  /* 0x0000000619007223 */ /* 0x000fc60000000000 */
[----:B------:R-:W-:Y:S01]  /*4470*/  DFMA R68, R68, R14, R4 ;  /* 0x0000000e4444722b */ /* 0x000fe20000000004 */
[----:B------:R-:W-:Y:S01]  /*4480*/  @P2 FADD R0, RZ, -R0 ;  /* 0x80000000ff002221 */ /* 0x000fe20000000000 */
[----:B------:R-:W-:Y:S01]  /*4490*/  DADD R14, R38, 47 ;  /* 0x40478000260e7429 */ /* 0x000fe20000000000 */
[----:B------:R-:W-:Y:S02]  /*44a0*/  FSETP.GE.AND P2, PT, |R34|, 105615, PT ;  /* 0x47ce47802200780b */ /* 0x000fe40003f46200 */
[----:B------:R1:W2:Y:S05]  /*44b0*/  F2F.F64.F32 R38, R0 ;  /* 0x0000000000267310 */ /* 0x0002aa0000201800 */
[----:B------:R-:W-:Y:S01]  /*44c0*/  FFMA R3, RZ, R11, R69 ;  /* 0x0000000bff037223 */ /* 0x000fe20000000045 */
[----:B------:R-:W-:-:S04]  /*44d0*/  DADD R14, RZ, -R14 ;  /* 0x00000000ff0e7229 */ /* 0x000fc8000000080e */
[----:B------:R-:W-:-:S13]  /*44e0*/  FSETP.GT.AND P0, PT, |R3|, 1.469367938527859385e-39, PT ;  /* 0x001000000300780b */ /* 0x000fda0003f04200 */
[----:B-12---:R-:W-:Y:S05]  /*44f0*/  @P0 BRA P3, `(.L_x_286) ;  /* 0x0000000000100947 */ /* 0x006fea0001800000 */
[----:B------:R-:W-:Y:S01]  /*4500*/  IMAD.MOV.U32 R46, RZ, RZ, R10 ;  /* 0x000000ffff2e7224 */ /* 0x000fe200078e000a */
[----:B------:R-:W-:Y:S01]  /*4510*/  MOV R0, 0x4540 ;  /* 0x0000454000007802 */ /* 0x000fe20000000f00 */
[----:B------:R-:W-:-:S07]  /*4520*/  IMAD.MOV.U32 R45, RZ, RZ, R11 ;  /* 0x000000ffff2d7224 */ /* 0x000fce00078e000b */
[----:B0-----:R-:W-:Y:S05]  /*4530*/  CALL.REL.NOINC `($__internal_3_$__cuda_sm20_div_rn_f64_full) ;  /* 0x0000007c00307944 */ /* 0x001fea0003c00000 */
.L_x_286:
[----:B------:R-:W-:Y:S05]  /*4540*/  BSYNC.RECONVERGENT B0 ;  /* 0x0000000000007941 */ /* 0x000fea0003800200 */
.L_x_285:
[----:B------:R-:W-:Y:S01]  /*4550*/  DMUL R38, R38, R68 ;  /* 0x0000004426267228 */ /* 0x000fe20000000000 */
[----:B------:R-:W1:Y:S01]  /*4560*/  F2F.F64.F32 R4, R57 ;  /* 0x0000003900047310 */ /* 0x000e620000201800 */
[----:B------:R-:W-:Y:S01]  /*4570*/  FSETP.EQ.OR P0, PT, |R34|, +INF , !P2 ;  /* 0x7f8000002200780b */ /* 0x000fe20005702600 */
[----:B------:R-:W-:Y:S01]  /*4580*/  BSSY.RECONVERGENT B0, `(.L_x_287) ;  /* 0x0000039000007945 */ /* 0x000fe20003800200 */
[----:B------:R-:W-:-:S04]  /*4590*/  FSEL R56, R41, R56, !P2 ;  /* 0x0000003829387208 */ /* 0x000fc80005000000 */
[----:B------:R-:W-:Y:S01]  /*45a0*/  DMUL R42, R38, R14 ;  /* 0x0000000e262a7228 */ /* 0x000fe20000000000 */
[----:B------:R-:W-:Y:S01]  /*45b0*/  IMAD.MOV.U32 R0, RZ, RZ, R56 ;  /* 0x000000ffff007224 */ /* 0x000fe200078e0038 */
[----:B------:R-:W-:-:S05]  /*45c0*/  SEL R38, R40, RZ, !P2 ;  /* 0x000000ff28267207 */ /* 0x000fca0005000000 */
[----:B------:R-:W-:Y:S01]  /*45d0*/  IMAD.MOV.U32 R3, RZ, RZ, R38 ;  /* 0x000000ffff037224 */ /* 0x000fe200078e0026 */
[----:B-1----:R-:W-:Y:S01]  /*45e0*/  DFMA R40, RZ, R4, R42 ;  /* 0x00000004ff28722b */ /* 0x002fe2000000002a */
[----:B------:R-:W-:Y:S10]  /*45f0*/  @P0 BRA `(.L_x_288) ;  /* 0x0000000000c40947 */ /* 0x000ff40003800000 */
[----:B------:R-:W1:Y:S01]  /*4600*/  LDCU.64 UR4, c[0x4][0x198] ;  /* 0x01003300ff0477ac */ /* 0x000e620008000a00 */
[----:B------:R-:W-:Y:S01]  /*4610*/  BSSY.RECONVERGENT B1, `(.L_x_289) ;  /* 0x0000013000017945 */ /* 0x000fe20003800200 */
[----:B------:R-:W-:Y:S01]  /*4620*/  CS2R R44, SRZ ;  /* 0x00000000002c7805 */ /* 0x000fe2000001ff00 */
[----:B------:R-:W-:Y:S02]  /*4630*/  IMAD.MOV.U32 R3, RZ, RZ, RZ ;  /* 0x000000ffff037224 */ /* 0x000fe400078e00ff */
[----:B------:R-:W-:Y:S02]  /*4640*/  IMAD.MOV.U32 R0, RZ, RZ, R1 ;  /* 0x000000ffff007224 */ /* 0x000fe400078e0001 */
[----:B-1----:R-:W-:Y:S02]  /*4650*/  IMAD.U32 R6, RZ, RZ, UR4 ;  /* 0x00000004ff067e24 */ /* 0x002fe4000f8e00ff */
[----:B------:R-:W-:-:S07]  /*4660*/  IMAD.U32 R39, RZ, RZ, UR5 ;  /* 0x00000005ff277e24 */ /* 0x000fce000f8e00ff */
.L_x_290:
        /* <DEDUP_REMOVED lines=14> */
.L_x_289:
        /* <DEDUP_REMOVED lines=18> */
[----:B------:R-:W-:Y:S02]  /*4870*/  LOP3.LUT R6, R3, R34, RZ, 0x3c, !PT ;  /* 0x0000002203067212 */ /* 0x000fe400078e3cff */
[C---:B------:R-:W-:Y:S02]  /*4880*/  LOP3.LUT R42, R5.reuse, R4, RZ, 0x3c, !PT ;  /* 0x00000004052a7212 */ /* 0x040fe400078e3cff */
[----:B------:R-:W-:-:S02]  /*4890*/  LOP3.LUT R43, R5, R3, RZ, 0x3c, !PT ;  /* 0x00000003052b7212 */ /* 0x000fc400078e3cff */
[----:B------:R-:W-:Y:S02]  /*48a0*/  LEA.HI R3, R3, R0, RZ, 0x1 ;  /* 0x0000000003037211 */ /* 0x000fe400078f08ff */
[----:B------:R-:W2:Y:S01]  /*48b0*/  I2F.F64.S64 R4, R42 ;  /* 0x0000002a00047312 */ /* 0x000ea20000301c00 */
[----:B------:R-:W-:Y:S02]  /*48c0*/  ISETP.GE.AND P3, PT, R6, RZ, PT ;  /* 0x000000ff0600720c */ /* 0x000fe40003f66270 */
[----:B------:R-:W-:Y:S01]  /*48d0*/  @!P2 IMAD.MOV R3, RZ, RZ, -R3 ;  /* 0x000000ffff03a224 */ /* 0x000fe200078e0a03 */
[----:B--2---:R-:W-:-:S10]  /*48e0*/  DMUL R4, R4, UR4 ;  /* 0x0000000404047c28 */ /* 0x004fd40008000000 */
[----:B------:R-:W2:Y:S02]  /*48f0*/  F2F.F32.F64 R4, R4 ;  /* 0x0000000400047310 */ /* 0x000ea40000301000 */
[----:B-12---:R-:W-:-:S07]  /*4900*/  FSEL R0, -R4, R4, !P3 ;  /* 0x0000000404007208 */ /* 0x006fce0005800100 */
.L_x_288:
[----:B------:R-:W-:Y:S05]  /*4910*/  BSYNC.RECONVERGENT B0 ;  /* 0x0000000000007941 */ /* 0x000fea0003800200 */
.L_x_287:
        /* <DEDUP_REMOVED lines=16> */
[----:B------:R-:W-:-:S04]  /*4a20*/  FFMA R5, R4, R5, R6 ;  /* 0x0000000504057223 */ /* 0x000fc80000000006 */
[----:B------:R-:W-:Y:S01]  /*4a30*/  FFMA R39, R0, R5, R39 ;  /* 0x0000000500277223 */ /* 0x000fe20000000027 */
[----:B------:R-:W-:-:S03]  /*4a40*/  IMAD.MOV.U32 R0, RZ, RZ, R56 ;  /* 0x000000ffff007224 */ /* 0x000fc600078e0038 */
        /* <DEDUP_REMOVED lines=10> */
.L_x_294:
[----:B------:R-:W-:-:S05]  /*4af0*/  IMAD.MOV.U32 R42, RZ, RZ, R6 ;  /* 0x000000ffff2a7224 */ /* 0x000fca00078e0006 */
[----:B------:R1:W2:Y:S01]  /*4b00*/  LDG.E.CONSTANT R5, desc[UR36][R42.64] ;  /* 0x000000242a057981 */ /* 0x0002a2000c1e9900 */
[----:B------:R-:W-:Y:S01]  /*4b10*/  VIADD R3, R3, 0x1 ;  /* 0x0000000103037836 */ /* 0x000fe20000000000 */
[----:B------:R-:W-:-:S04]  /*4b20*/  IADD3 R6, P4, PT, R6, 0x4, RZ ;  /* 0x0000000406067810 */ /* 0x000fc80007f9e0ff */
[----:B------:R-:W-:Y:S01]  /*4b30*/  ISETP.NE.AND P2, PT, R3, 0x6, PT ;  /* 0x000000060300780c */ /* 0x000fe20003f45270 */
[----:B-1----:R-:W-:Y:S02]  /*4b40*/  IMAD.X R43, RZ, RZ, R43, P4 ;  /* 0x000000ffff2b7224 */ /* 0x002fe400020e062b */
[----:B--2---:R-:W-:-:S03]  /*4b50*/  IMAD.WIDE.U32 R4, R5, R20, RZ ;  /* 0x0000001405047225 */ /* 0x004fc600078e00ff */
[----:B------:R-:W-:-:S05]  /*4b60*/  IADD3 R45, P3, PT, R4, R44, RZ ;  /* 0x0000002c042d7210 */ /* 0x000fca0007f7e0ff */
[----:B------:R1:W-:Y:S01]  /*4b70*/  STL [R0], R45 ;  /* 0x0000002d00007387 */ /* 0x0003e20000100800 */
[----:B------:R-:W-:Y:S02]  /*4b80*/  IMAD.X R44, R5, 0x1, R47, P3 ;  /* 0x00000001052c7824 */ /* 0x000fe400018e062f */
[----:B-1----:R-:W-:Y:S01]  /*4b90*/  VIADD R0, R0, 0x4 ;  /* 0x0000000400007836 */ /* 0x002fe20000000000 */
[----:B------:R-:W-:Y:S06]  /*4ba0*/  @P2 BRA `(.L_x_294) ;  /* 0xfffffffc00d02947 */ /* 0x000fec000383ffff */
[----:B------:R-:W-:Y:S05]  /*4bb0*/  BSYNC.RECONVERGENT B1 ;  /* 0x0000000000017941 */ /* 0x000fea0003800200 */
.L_x_293:
        /* <DEDUP_REMOVED lines=28> */
.L_x_292:
[----:B------:R-:W-:Y:S05]  /*4d80*/  BSYNC.RECONVERGENT B0 ;  /* 0x0000000000007941 */ /* 0x000fea0003800200 */
.L_x_291:
[----:B------:R-:W1:Y:S01]  /*4d90*/  MUFU.RCP64H R5, R9 ;  /* 0x0000000900057308 */ /* 0x000e620000001800 */
[----:B------:R-:W-:Y:S01]  /*4da0*/  IMAD.MOV.U32 R4, RZ, RZ, 0x1 ;  /* 0x00000001ff047424 */ /* 0x000fe200078e00ff */
[----:B------:R-:W-:Y:S01]  /*4db0*/  DSETP.GEU.AND P2, PT, R30, RZ, PT ;  /* 0x000000ff1e00722a */ /* 0x000fe20003f4e000 */
[----:B------:R-:W-:Y:S01]  /*4dc0*/  IMAD.MOV.U32 R44, RZ, RZ, 0x3ff00000 ;  /* 0x3ff00000ff2c7424 */ /* 0x000fe200078e00ff */
[C---:B------:R-:W-:Y:S01]  /*4dd0*/  LOP3.LUT R46, R3.reuse, 0x1, RZ, 0xc0, !PT ;  /* 0x00000001032e7812 */ /* 0x040fe200078ec0ff */
[----:B------:R-:W-:Y:S01]  /*4de0*/  FMUL R6, R0, R0 ;  /* 0x0000000000067220 */ /* 0x000fe20000400000 */
[----:B------:R-:W-:Y:S01]  /*4df0*/  VIADD R49, R3, 0x1 ;  /* 0x0000000103317836 */ /* 0x000fe20000000000 */
[----:B------:R-:W-:Y:S01]  /*4e00*/  BSSY.RECONVERGENT B0, `(.L_x_295) ;  /* 0x0000026000007945 */ /* 0x000fe20003800200 */
[----:B------:R-:W-:Y:S02]  /*4e10*/  IMAD.MOV.U32 R48, RZ, RZ, 0x3e2aaaa8 ;  /* 0x3e2aaaa8ff307424 */ /* 0x000fe400078e00ff */
[----:B------:R-:W-:Y:S01]  /*4e20*/  FFMA R25, R6, R25, -0.0013887860113754868507 ;  /* 0xbab607ed06197423 */ /* 0x000fe20000000019 */
[----:B------:R-:W-:Y:S01]  /*4e30*/  LOP3.LUT P3, RZ, R49, 0x2, RZ, 0xc0, !PT ;  /* 0x0000000231ff7812 */ /* 0x000fe2000786c0ff */
[----:B-1----:R-:W-:-:S08]  /*4e40*/  DFMA R42, -R8, R4, 1 ;  /* 0x3ff00000082a742b */ /* 0x002fd00000000104 */
[----:B------:R-:W-:-:S08]  /*4e50*/  DFMA R42, R42, R42, R42 ;  /* 0x0000002a2a2a722b */ /* 0x000fd0000000002a */
[----:B------:R-:W-:-:S08]  /*4e60*/  DFMA R4, R4, R42, R4 ;  /* 0x0000002a0404722b */ /* 0x000fd00000000004 */
[----:B------:R-:W-:-:S08]  /*4e70*/  DFMA R42, -R8, R4, 1 ;  /* 0x3ff00000082a742b */ /* 0x000fd00000000104 */
[----:B------:R-:W-:Y:S01]  /*4e80*/  DFMA R4, R4, R42, R4 ;  /* 0x0000002a0404722b */ /* 0x000fe20000000004 */
[----:B------:R-:W-:Y:S01]  /*4e90*/  FSEL R43, -R44, 1.875, !P2 ;  /* 0x3ff000002c2b7808 */ /* 0x000fe20005000100 */
[----:B------:R-:W-:Y:S01]  /*4ea0*/  IMAD.MOV.U32 R42, RZ, RZ, RZ ;  /* 0x000000ffff2a7224 */ /* 0x000fe200078e00ff */
[----:B------:R-:W-:Y:S01]  /*4eb0*/  ISETP.NE.U32.AND P2, PT, R46, 0x1, PT ;  /* 0x000000012e00780c */ /* 0x000fe20003f45070 */
[----:B------:R-:W-:Y:S01]  /*4ec0*/  IMAD.MOV.U32 R46, RZ, RZ, 0x3c0885e4 ;  /* 0x3c0885e4ff2e7424 */ /* 0x000fe200078e00ff */
[----:B------:R-:W-:Y:S02]  /*4ed0*/  FSETP.GEU.AND P4, PT, |R43|, 6.5827683646048100446e-37, PT ;  /* 0x036000002b00780b */ /* 0x000fe40003f8e200 */
[----:B------:R-:W-:Y:S01]  /*4ee0*/  FSEL R25, R25, -0.00019574658654164522886, P2 ;  /* 0xb94d415319197808 */ /* 0x000fe20001000000 */
[----:B------:R-:W-:Y:S01]  /*4ef0*/  DMUL R44, R4, R42 ;  /* 0x0000002a042c7228 */ /* 0x000fe20000000000 */
[----:B------:R-:W-:Y:S02]  /*4f00*/  FSEL R3, R46, 0.041666727513074874878, !P2 ;  /* 0x3d2aaabb2e037808 */ /* 0x000fe40005000000 */
[----:B------:R-:W-:-:S02]  /*4f10*/  FSEL R48, -R48, -0.4999999701976776123, !P2 ;  /* 0xbeffffff30307808 */ /* 0x000fc40005000100 */
[----:B------:R-:W-:Y:S01]  /*4f20*/  FSEL R0, R0, 1, !P2 ;  /* 0x3f80000000007808 */ /* 0x000fe20005000000 */
[C---:B------:R-:W-:Y:S01]  /*4f30*/  FFMA R3, R6.reuse, R25, R3 ;  /* 0x0000001906037223 */ /* 0x040fe20000000003 */
[----:B------:R-:W-:Y:S02]  /*4f40*/  DSETP.GEU.AND P2, PT, R22, RZ, PT ;  /* 0x000000ff1600722a */ /* 0x000fe40003f4e000 */
[----:B------:R-:W-:Y:S01]  /*4f50*/  DFMA R46, -R8, R44, R42 ;  /* 0x0000002c082e722b */ /* 0x000fe2000000012a */
[C---:B------:R-:W-:Y:S01]  /*4f60*/  FFMA R48, R6.reuse, R3, R48 ;  /* 0x0000000306307223 */ /* 0x040fe20000000030 */
[----:B------:R-:W-:-:S04]  /*4f70*/  FFMA R3, R6, R0, RZ ;  /* 0x0000000006037223 */ /* 0x000fc800000000ff */
[----:B------:R-:W-:Y:S02]  /*4f80*/  FFMA R0, R3, R48, R0 ;  /* 0x0000003003007223 */ /* 0x000fe40000000000 */
[----:B------:R-:W-:Y:S02]  /*4f90*/  DFMA R4, R4, R46, R44 ;  /* 0x0000002e0404722b */ /* 0x000fe4000000002c */
[----:B------:R-:W-:-:S04]  /*4fa0*/  @P3 FADD R0, RZ, -R0 ;  /* 0x80000000ff003221 */ /* 0x000fc80000000000 */
[----:B------:R1:W2:Y:S04]  /*4fb0*/  F2F.F64.F32 R22, R0 ;  /* 0x0000000000167310 */ /* 0x0002a80000201800 */
[----:B------:R-:W-:-:S05]  /*4fc0*/  FFMA R3, RZ, R9, R5 ;  /* 0x00000009ff037223 */ /* 0x000fca0000000005 */
[----:B------:R-:W-:-:S13]  /*4fd0*/  FSETP.GT.AND P3, PT, |R3|, 1.469367938527859385e-39, PT ;  /* 0x001000000300780b */ /* 0x000fda0003f64200 */
[----:B-12---:R-:W-:Y:S05]  /*4fe0*/  @P3 BRA P4, `(.L_x_296) ;  /* 0x00000000001c3947 */ /* 0x006fea0002000000 */
[----:B------:R-:W-:Y:S01]  /*4ff0*/  IMAD.MOV.U32 R42, RZ, RZ, RZ ;  /* 0x000000ffff2a7224 */ /* 0x000fe200078e00ff */
[----:B------:R-:W-:Y:S01]  /*5000*/  MOV R0, 0x5040 ;  /* 0x0000504000007802 */ /* 0x000fe20000000f00 */
[----:B------:R-:W-:Y:S02]  /*5010*/  IMAD.MOV.U32 R46, RZ, RZ, R8 ;  /* 0x000000ffff2e7224 */ /* 0x000fe400078e0008 */
[----:B------:R-:W-:-:S07]  /*5020*/  IMAD.MOV.U32 R45, RZ, RZ, R9 ;  /* 0x000000ffff2d7224 */ /* 0x000fce00078e0009 */
[----:B0-----:R-:W-:Y:S05]  /*5030*/  CALL.REL.NOINC `($__internal_3_$__cuda_sm20_div_rn_f64_full) ;  /* 0x0000007000707944 */ /* 0x001fea0003c00000 */
[----:B------:R-:W-:Y:S02]  /*5040*/  IMAD.MOV.U32 R4, RZ, RZ, R68 ;  /* 0x000000ffff047224 */ /* 0x000fe400078e0044 */
[----:B------:R-:W-:-:S07]  /*5050*/  IMAD.MOV.U32 R5, RZ, RZ, R69 ;  /* 0x000000ffff057224 */ /* 0x000fce00078e0045 */
.L_x_296:
[----:B------:R-:W-:Y:S05]  /*5060*/  BSYNC.RECONVERGENT B0 ;  /* 0x0000000000007941 */ /* 0x000fea0003800200 */
.L_x_295:
[----:B------:R-:W1:Y:S01]  /*5070*/  MUFU.RCP64H R47, R11 ;  /* 0x0000000b002f7308 */ /* 0x000e620000001800 */
[----:B------:R-:W-:Y:S01]  /*5080*/  IMAD.MOV.U32 R46, RZ, RZ, 0x1 ;  /* 0x00000001ff2e7424 */ /* 0x000fe200078e00ff */
[----:B------:R-:W-:Y:S01]  /*5090*/  DFMA R42, -RZ, R36, RZ ;  /* 0x00000024ff2a722b */ /* 0x000fe200000001ff */
[----:B------:R-:W-:Y:S01]  /*50a0*/  BSSY.RECONVERGENT B0, `(.L_x_297) ;  /* 0x000001d000007945 */ /* 0x000fe20003800200 */
[----:B------:R-:W-:-:S03]  /*50b0*/  DMUL R22, R22, R4 ;  /* 0x0000000416167228 */ /* 0x000fc60000000000 */
[----:B-1----:R-:W-:-:S08]  /*50c0*/  DFMA R44, -R10, R46, 1 ;  /* 0x3ff000000a2c742b */ /* 0x002fd0000000012e */
[----:B------:R-:W-:Y:S01]  /*50d0*/  DFMA R48, R44, R44, R44 ;  /* 0x0000002c2c30722b */ /* 0x000fe2000000002c */
[----:B------:R-:W-:Y:S02]  /*50e0*/  IMAD.MOV.U32 R44, RZ, RZ, 0x0 ;  /* 0x00000000ff2c7424 */ /* 0x000fe400078e00ff */
[----:B------:R-:W-:-:S05]  /*50f0*/  IMAD.MOV.U32 R45, RZ, RZ, 0x3fd00000 ;  /* 0x3fd00000ff2d7424 */ /* 0x000fca00078e00ff */
[----:B------:R-:W-:Y:S02]  /*5100*/  DFMA R48, R46, R48, R46 ;  /* 0x000000302e30722b */ /* 0x000fe4000000002e */
[----:B------:R-:W-:-:S06]  /*5110*/  DFMA R42, R42, R44, 1 ;  /* 0x3ff000002a2a742b */ /* 0x000fcc000000002c */
[----:B------:R-:W-:Y:S02]  /*5120*/  DFMA R46, -R10, R48, 1 ;  /* 0x3ff000000a2e742b */ /* 0x000fe40000000130 */
[----:B------:R-:W-:-:S06]  /*5130*/  DADD R44, -RZ, -R42 ;  /* 0x00000000ff2c7229 */ /* 0x000fcc000000092a */
[----:B------:R-:W-:-:S04]  /*5140*/  DFMA R46, R48, R46, R48 ;  /* 0x0000002e302e722b */ /* 0x000fc80000000030 */
[----:B------:R-:W-:Y:S02]  /*5150*/  FSEL R48, R44, R42, !P2 ;  /* 0x0000002a2c307208 */ /* 0x000fe40005000000 */
[----:B------:R-:W-:Y:S02]  /*5160*/  FSEL R49, R45, R43, !P2 ;  /* 0x0000002b2d317208 */ /* 0x000fe40005000000 */
[----:B------:R-:W1:Y:S02]  /*5170*/  F2F.F64.F32 R42, R39 ;  /* 0x00000027002a7310 */ /* 0x000e640000201800 */
[----:B------:R-:W-:Y:S02]  /*5180*/  FSETP.GEU.AND P3, PT, |R49|, 6.5827683646048100446e-37, PT ;  /* 0x036000003100780b */ /* 0x000fe40003f6e200 */
[----:B------:R-:W-:-:S08]  /*5190*/  DMUL R68, R46, R48 ;  /* 0x000000302e447228 */ /* 0x000fd00000000000 */
[----:B------:R-:W-:Y:S02]  /*51a0*/  DFMA R44, -R10, R68, R48 ;  /* 0x000000440a2c722b */ /* 0x000fe40000000130 */
[----:B-1----:R-:W-:-:S06]  /*51b0*/  DFMA R22, R12, R22, -R42 ;  /* 0x000000160c16722b */ /* 0x002fcc000000082a */
[----:B------:R-:W-:Y:S02]  /*51c0*/  DFMA R68, R46, R44, R68 ;  /* 0x0000002c2e44722b */ /* 0x000fe40000000044 */
[----:B------:R-:W-:-:S08]  /*51d0*/  DADD R40, R40, R22 ;  /* 0x0000000028287229 */ /* 0x000fd00000000016 */
[----:B------:R-:W-:-:S05]  /*51e0*/  FFMA R0, RZ, R11, R69 ;  /* 0x0000000bff007223 */ /* 0x000fca0000000045 */
[----:B------:R-:W-:-:S13]  /*51f0*/  FSETP.GT.AND P2, PT, |R0|, 1.469367938527859385e-39, PT ;  /* 0x001000000000780b */ /* 0x000fda0003f44200 */
[----:B------:R-:W-:Y:S05]  /*5200*/  @P2 BRA P3, `(.L_x_298) ;  /* 0x0000000000182947 */ /* 0x000fea0001800000 */
[----:B------:R-:W-:Y:S01]  /*5210*/  IMAD.MOV.U32 R46, RZ, RZ, R10 ;  /* 0x000000ffff2e7224 */ /* 0x000fe200078e000a */
[----:B------:R-:W-:Y:S01]  /*5220*/  MOV R0, 0x5270 ;  /* 0x0000527000007802 */ /* 0x000fe20000000f00 */
[----:B------:R-:W-:Y:S02]  /*5230*/  IMAD.MOV.U32 R45, RZ, RZ, R11 ;  /* 0x000000ffff2d7224 */ /* 0x000fe400078e000b */
[----:B------:R-:W-:Y:S02]  /*5240*/  IMAD.MOV.U32 R42, RZ, RZ, R48 ;  /* 0x000000ffff2a7224 */ /* 0x000fe400078e0030 */
[----:B------:R-:W-:-:S07]  /*5250*/  IMAD.MOV.U32 R43, RZ, RZ, R49 ;  /* 0x000000ffff2b7224 */ /* 0x000fce00078e0031 */
[----:B0-----:R-:W-:Y:S05]  /*5260*/  CALL.REL.NOINC `($__internal_3_$__cuda_sm20_div_rn_f64_full) ;  /* 0x0000006c00e47944 */ /* 0x001fea0003c00000 */
.L_x_298:
[----:B------:R-:W-:Y:S05]  /*5270*/  BSYNC.RECONVERGENT B0 ;  /* 0x0000000000007941 */ /* 0x000fea0003800200 */
.L_x_297:
[----:B------:R-:W-:Y:S01]  /*5280*/  BSSY.RECONVERGENT B0, `(.L_x_299) ;  /* 0x0000034000007945 */ /* 0x000fe20003800200 */
[----:B------:R-:W-:Y:S02]  /*5290*/  IMAD.MOV.U32 R0, RZ, RZ, R32 ;  /* 0x000000ffff007224 */ /* 0x000fe400078e0020 */
[----:B------:R-:W-:Y:S01]  /*52a0*/  IMAD.MOV.U32 R3, RZ, RZ, R33 ;  /* 0x000000ffff037224 */ /* 0x000fe200078e0021 */
        /* <DEDUP_REMOVED lines=9> */
.L_x_302:
        /* <DEDUP_REMOVED lines=12> */
.L_x_301:
        /* <DEDUP_REMOVED lines=28> */
.L_x_300:
[----:B------:R-:W-:Y:S05]  /*55c0*/  BSYNC.RECONVERGENT B0 ;  /* 0x0000000000007941 */ /* 0x000fea0003800200 */
.L_x_299:
[----:B------:R-:W-:Y:S01]  /*55d0*/  LOP3.LUT R6, R0, 0x1, RZ, 0xc0, !PT ;  /* 0x0000000100067812 */ /* 0x000fe200078ec0ff */
[----:B------:R-:W-:Y:S02]  /*55e0*/  IMAD.MOV.U32 R10, RZ, RZ, 0x37cbac00 ;  /* 0x37cbac00ff0a7424 */ /* 0x000fe400078e00ff */
[----:B------:R-:W-:Y:S01]  /*55f0*/  FMUL R5, R3, R3 ;  /* 0x0000000303057220 */ /* 0x000fe20000400000 */
[----:B------:R-:W-:Y:S01]  /*5600*/  IMAD.MOV.U32 R11, RZ, RZ, 0x3effffff ;  /* 0x3effffffff0b7424 */ /* 0x000fe200078e00ff */
[----:B------:R-:W-:Y:S01]  /*5610*/  ISETP.NE.U32.AND P2, PT, R6, 0x1, PT ;  /* 0x000000010600780c */ /* 0x000fe20003f45070 */
[----:B------:R-:W-:Y:S02]  /*5620*/  IMAD.MOV.U32 R6, RZ, RZ, 0x3d2aaabb ;  /* 0x3d2aaabbff067424 */ /* 0x000fe400078e00ff */
[----:B------:R-:W-:Y:S01]  /*5630*/  FFMA R4, R5, R10, -0.0013887860113754868507 ;  /* 0xbab607ed05047423 */ /* 0x000fe2000000000a */
[----:B------:R-:W-:Y:S01]  /*5640*/  LOP3.LUT P3, RZ, R0, 0x2, RZ, 0xc0, !PT ;  /* 0x0000000200ff7812 */ /* 0x000fe2000786c0ff */
[----:B------:R-:W-:Y:S01]  /*5650*/  BSSY.RECONVERGENT B0, `(.L_x_303) ;  /* 0x000003d000007945 */ /* 0x000fe20003800200 */
[----:B------:R-:W-:-:S02]  /*5660*/  FSEL R0, R3, 1, P2 ;  /* 0x3f80000003007808 */ /* 0x000fc40001000000 */
[----:B------:R-:W-:Y:S02]  /*5670*/  FSEL R4, R4, -0.00019574658654164522886, !P2 ;  /* 0xb94d415304047808 */ /* 0x000fe40005000000 */
[----:B------:R-:W-:Y:S01]  /*5680*/  FSEL R6, R6, 0.0083327032625675201416, !P2 ;  /* 0x3c0885e406067808 */ /* 0x000fe20005000000 */
[----:B------:R-:W-:Y:S01]  /*5690*/  FFMA R3, R5, R0, RZ ;  /* 0x0000000005037223 */ /* 0x000fe200000000ff */
[----:B------:R-:W-:-:S03]  /*56a0*/  FSEL R11, -R11, -0.16666662693023681641, !P2 ;  /* 0xbe2aaaa80b0b7808 */ /* 0x000fc60005000100 */
[----:B------:R-:W-:-:S04]  /*56b0*/  FFMA R4, R5, R4, R6 ;  /* 0x0000000405047223 */ /* 0x000fc80000000006 */
[----:B------:R-:W-:-:S04]  /*56c0*/  FFMA R4, R5, R4, R11 ;  /* 0x0000000405047223 */ /* 0x000fc8000000000b */
        /* <DEDUP_REMOVED lines=11> */
.L_x_306:
        /* <DEDUP_REMOVED lines=14> */
.L_x_305:
        /* <DEDUP_REMOVED lines=8> */
[-C--:B--2---:R-:W-:Y:S02]  /*58e0*/  @P1 SHF.L.U32 R0, R3, R54.reuse, RZ ;  /* 0x0000003603001219 */ /* 0x084fe400000006ff */
[----:B---3--:R-:W-:Y:S02]  /*58f0*/  @P1 SHF.L.U32 R54, R5, R54, RZ ;  /* 0x0000003605361219 */ /* 0x008fe400000006ff */
[-C--:B----4-:R-:W-:Y:S02]  /*5900*/  @P1 SHF.R.U32.HI R23, RZ, R52.reuse, R11 ;  /* 0x00000034ff171219 */ /* 0x090fe4000001160b */
[----:B------:R-:W-:-:S03]  /*5910*/  @P1 SHF.R.U32.HI R11, RZ, R52, R5 ;  /* 0x00000034ff0b1219 */ /* 0x000fc60000011605 */
[----:B------:R-:W-:Y:S02]  /*5920*/  @P1 IMAD.IADD R5, R54, 0x1, R23 ;  /* 0x0000000136051824 */ /* 0x000fe400078e0217 */
[----:B------:R-:W-:-:S05]  /*5930*/  @P1 IMAD.IADD R3, R0, 0x1, R11 ;  /* 0x0000000100031824 */ /* 0x000fca00078e020b */
[C---:B------:R-:W-:Y:S01]  /*5940*/  SHF.L.W.U32.HI R32, R5.reuse, 0x2, R3 ;  /* 0x0000000205207819 */ /* 0x040fe20000010e03 */
[----:B------:R-:W-:-:S03]  /*5950*/  IMAD.SHL.U32 R5, R5, 0x4, RZ ;  /* 0x0000000405057824 */ /* 0x000fc600078e00ff */
[----:B------:R-:W-:-:S04]  /*5960*/  SHF.R.S32.HI R0, RZ, 0x1f, R32 ;  /* 0x0000001fff007819 */ /* 0x000fc80000011420 */
[C---:B------:R-:W-:Y:S02]  /*5970*/  LOP3.LUT R22, R0.reuse, R5, RZ, 0x3c, !PT ;  /* 0x0000000500167212 */ /* 0x040fe400078e3cff */
[----:B------:R-:W-:-:S04]  /*5980*/  LOP3.LUT R23, R0, R32, RZ, 0x3c, !PT ;  /* 0x0000002000177212 */ /* 0x000fc800078e3cff */
[----:B-1----:R-:W1:Y:S02]  /*5990*/  I2F.F64.S64 R4, R22 ;  /* 0x0000001600047312 */ /* 0x002e640000301c00 */
[----:B-1----:R-:W-:Y:S01]  /*59a0*/  DMUL R4, R4, UR4 ;  /* 0x0000000404047c28 */ /* 0x002fe20008000000 */
[----:B------:R-:W-:Y:S02]  /*59b0*/  SHF.R.U32.HI R3, RZ, 0x1e, R3 ;  /* 0x0000001eff037819 */ /* 0x000fe40000011603 */
[----:B------:R-:W-:-:S07]  /*59c0*/  LOP3.LUT R55, R32, R55, RZ, 0x3c, !PT ;  /* 0x0000003720377212 */ /* 0x000fce00078e3cff */
[----:B------:R-:W1:Y:S01]  /*59d0*/  F2F.F32.F64 R4, R4 ;  /* 0x0000000400047310 */ /* 0x000e620000301000 */
[----:B------:R-:W-:Y:S02]  /*59e0*/  LEA.HI R32, R32, R3, RZ, 0x1 ;  /* 0x0000000320207211 */ /* 0x000fe400078f08ff */
[----:B------:R-:W-:-:S03]  /*59f0*/  ISETP.GE.AND P1, PT, R55, RZ, PT ;  /* 0x000000ff3700720c */ /* 0x000fc60003f26270 */
[----:B------:R-:W-:Y:S01]  /*5a00*/  @!P2 IMAD.MOV R32, RZ, RZ, -R32 ;  /* 0x000000ffff20a224 */ /* 0x000fe200078e0a20 */
[----:B-1----:R-:W-:-:S09]  /*5a10*/  FSEL R33, -R4, R4, !P1 ;  /* 0x0000000404217208 */ /* 0x002fd20004800100 */
.L_x_304:
[----:B------:R-:W-:Y:S05]  /*5a20*/  BSYNC.RECONVERGENT B0 ;  /* 0x0000000000007941 */ /* 0x000fea0003800200 */
.L_x_303:
[----:B------:R-:W1:Y:S01]  /*5a30*/  MUFU.RCP64H R5, R9 ;  /* 0x0000000900057308 */ /* 0x000e620000001800 */
[----:B------:R-:W-:Y:S02]  /*5a40*/  IMAD.MOV.U32 R4, RZ, RZ, 0x1 ;  /* 0x00000001ff047424 */ /* 0x000fe400078e00ff */
[----:B------:R-:W-:Y:S01]  /*5a50*/  FMUL R0, R33, R33 ;  /* 0x0000002121007220 */ /* 0x000fe20000400000 */
[----:B------:R-:W-:Y:S01]  /*5a60*/  LOP3.LUT R3, R32, 0x1, RZ, 0xc0, !PT ;  /* 0x0000000120037812 */ /* 0x000fe200078ec0ff */
[----:B------:R-:W-:Y:S01]  /*5a70*/  IMAD.MOV.U32 R11, RZ, RZ, 0x3c0885e4 ;  /* 0x3c0885e4ff0b7424 */ /* 0x000fe200078e00ff */
[----:B------:R-:W-:Y:S01]  /*5a80*/  DSETP.GEU.AND P3, PT, R30, RZ, PT ;  /* 0x000000ff1e00722a */ /* 0x000fe20003f6e000 */
[----:B------:R-:W-:Y:S01]  /*5a90*/  FFMA R10, R0, R10, -0.0013887860113754868507 ;  /* 0xbab607ed000a7423 */ /* 0x000fe2000000000a */
[----:B------:R-:W-:Y:S01]  /*5aa0*/  ISETP.NE.U32.AND P1, PT, R3, 0x1, PT ;  /* 0x000000010300780c */ /* 0x000fe20003f25070 */
[----:B------:R-:W-:Y:S01]  /*5ab0*/  IMAD.MOV.U32 R42, RZ, RZ, 0x3ff00000 ;  /* 0x3ff00000ff2a7424 */ /* 0x000fe200078e00ff */
[----:B------:R-:W-:Y:S01]  /*5ac0*/  BSSY.RECONVERGENT B0, `(.L_x_307) ;  /* 0x0000026000007945 */ /* 0x000fe20003800200 */
[----:B------:R-:W-:Y:S01]  /*5ad0*/  VIADD R32, R32, 0x1 ;  /* 0x0000000120207836 */ /* 0x000fe20000000000 */
[----:B------:R-:W-:Y:S01]  /*5ae0*/  FSEL R3, R10, -0.00019574658654164522886, P1 ;  /* 0xb94d41530a037808 */ /* 0x000fe20000800000 */
[----:B------:R-:W-:Y:S01]  /*5af0*/  IMAD.MOV.U32 R10, RZ, RZ, 0x3e2aaaa8 ;  /* 0x3e2aaaa8ff0a7424 */ /* 0x000fe200078e00ff */
[----:B------:R-:W-:-:S02]  /*5b00*/  FSEL R11, R11, 0.041666727513074874878, !P1 ;  /* 0x3d2aaabb0b0b7808 */ /* 0x000fc40004800000 */
[----:B------:R-:W-:Y:S01]  /*5b10*/  FSEL R43, R42, -1.875, !P3 ;  /* 0xbff000002a2b7808 */ /* 0x000fe20005800000 */
[----:B------:R-:W-:Y:S01]  /*5b20*/  IMAD.MOV.U32 R42, RZ, RZ, RZ ;  /* 0x000000ffff2a7224 */ /* 0x000fe200078e00ff */
[----:B-1----:R-:W-:Y:S01]  /*5b30*/  DFMA R22, -R8, R4, 1 ;  /* 0x3ff000000816742b */ /* 0x002fe20000000104 */
[----:B------:R-:W-:Y:S01]  /*5b40*/  FFMA R3, R0, R3, R11 ;  /* 0x0000000300037223 */ /* 0x000fe2000000000b */
[----:B------:R-:W-:Y:S02]  /*5b50*/  LOP3.LUT P2, RZ, R32, 0x2, RZ, 0xc0, !PT ;  /* 0x0000000220ff7812 */ /* 0x000fe4000784c0ff */
[----:B------:R-:W-:-:S04]  /*5b60*/  FSEL R33, R33, 1, !P1 ;  /* 0x3f80000021217808 */ /* 0x000fc80004800000 */
[----:B------:R-:W-:-:S08]  /*5b70*/  DFMA R22, R22, R22, R22 ;  /* 0x000000161616722b */ /* 0x000fd00000000016 */
[----:B------:R-:W-:-:S08]  /*5b80*/  DFMA R22, R4, R22, R4 ;  /* 0x000000160416722b */ /* 0x000fd00000000004 */
[----:B------:R-:W-:-:S08]  /*5b90*/  DFMA R4, -R8, R22, 1 ;  /* 0x3ff000000804742b */ /* 0x000fd00000000116 */
[----:B------:R-:W-:Y:S01]  /*5ba0*/  DFMA R30, R22, R4, R22 ;  /* 0x00000004161e722b */ /* 0x000fe20000000016 */
[----:B------:R-:W-:-:S05]  /*5bb0*/  FSEL R5, -R10, -0.4999999701976776123, !P1 ;  /* 0xbeffffff0a057808 */ /* 0x000fca0004800100 */
[C---:B------:R-:W-:Y:S02]  /*5bc0*/  FFMA R3, R0.reuse, R3, R5 ;  /* 0x0000000300037223 */ /* 0x040fe40000000005 */
[----:B------:R-:W-:Y:S01]  /*5bd0*/  DMUL R4, R30, R42 ;  /* 0x0000002a1e047228 */ /* 0x000fe20000000000 */
[----:B------:R-:W-:-:S04]  /*5be0*/  FFMA R0, R0, R33, RZ ;  /* 0x0000002100007223 */ /* 0x000fc800000000ff */
[----:B------:R-:W-:-:S03]  /*5bf0*/  FFMA R0, R0, R3, R33 ;  /* 0x0000000300007223 */ /* 0x000fc60000000021 */
[----:B------:R-:W-:Y:S01]  /*5c00*/  DFMA R22, -R8, R4, R42 ;  /* 0x000000040816722b */ /* 0x000fe2000000012a */
[----:B------:R-:W-:Y:S01]  /*5c10*/  @P2 FADD R0, RZ, -R0 ;  /* 0x80000000ff002221 */ /* 0x000fe20000000000 */
[----:B------:R-:W-:-:S03]  /*5c20*/  FSETP.GEU.AND P2, PT, |R43|, 6.5827683646048100446e-37, PT ;  /* 0x036000002b00780b */ /* 0x000fc60003f4e200 */
[----:B------:R-:W1:Y:S03]  /*5c30*/  F2F.F64.F32 R10, R0 ;  /* 0x00000000000a7310 */ /* 0x000e660000201800 */
[----:B------:R-:W-:-:S05]  /*5c40*/  DFMA R4, R30, R22, R4 ;  /* 0x000000161e04722b */ /* 0x000fca0000000004 */
[----:B------:R-:W2:Y:S05]  /*5c50*/  F2F.F64.F32 R22, R6 ;  /* 0x0000000600167310 */ /* 0x000eaa0000201800 */
[----:B------:R-:W-:Y:S01]  /*5c60*/  FFMA R3, RZ, R9, R5 ;  /* 0x00000009ff037223 */ /* 0x000fe20000000005 */
[----:B-1----:R-:W-:-:S04]  /*5c70*/  DMUL R10, R10, R68 ;  /* 0x000000440a0a7228 */ /* 0x002fc80000000000 */
[----:B------:R-:W-:-:S04]  /*5c80*/  FSETP.GT.AND P1, PT, |R3|, 1.469367938527859385e-39, PT ;  /* 0x001000000300780b */ /* 0x000fc80003f24200 */
[----:B--2---:R-:W-:-:S09]  /*5c90*/  DFMA R14, R10, R14, -R22 ;  /* 0x0000000e0a0e722b */ /* 0x004fd20000000816 */
[----:B------:R-:W-:Y:S05]  /*5ca0*/  @P1 BRA P2, `(.L_x_308) ;  /* 0x00000000001c1947 */ /* 0x000fea0001000000 */
[----:B------:R-:W-:Y:S01]  /*5cb0*/  IMAD.MOV.U32 R46, RZ, RZ, R8 ;  /* 0x000000ffff2e7224 */ /* 0x000fe200078e0008 */
[----:B------:R-:W-:Y:S01]  /*5cc0*/  MOV R0, 0x5d00 ;  /* 0x00005d0000007802 */ /* 0x000fe20000000f00 */
[----:B------:R-:W-:Y:S02]  /*5cd0*/  IMAD.MOV.U32 R45, RZ, RZ, R9 ;  /* 0x000000ffff2d7224 */ /* 0x000fe400078e0009 */
[----:B------:R-:W-:-:S07]  /*5ce0*/  IMAD.MOV.U32 R42, RZ, RZ, RZ ;  /* 0x000000ffff2a7224 */ /* 0x000fce00078e00ff */
[----:B0-----:R-:W-:Y:S05]  /*5cf0*/  CALL.REL.NOINC `($__internal_3_$__cuda_sm20_div_rn_f64_full) ;  /* 0x0000006400407944 */ /* 0x001fea0003c00000 */
[----:B------:R-:W-:Y:S02]  /*5d00*/  IMAD.MOV.U32 R4, RZ, RZ, R68 ;  /* 0x000000ffff047224 */ /* 0x000fe400078e0044 */
[----:B------:R-:W-:-:S07]  /*5d10*/  IMAD.MOV.U32 R5, RZ, RZ, R69 ;  /* 0x000000ffff057224 */ /* 0x000fce00078e0045 */
.L_x_308:
[----:B------:R-:W-:Y:S05]  /*5d20*/  BSYNC.RECONVERGENT B0 ;  /* 0x0000000000007941 */ /* 0x000fea0003800200 */
.L_x_307:
        /* <DEDUP_REMOVED lines=12> */
.L_x_312:
        /* <DEDUP_REMOVED lines=13> */
.L_x_311:
        /* <DEDUP_REMOVED lines=17> */
[----:B------:R-:W-:-:S04]  /*5fd0*/  SHF.R.S32.HI R8, RZ, 0x1f, R3 ;  /* 0x0000001fff087819 */ /* 0x000fc80000011403 */
[C---:B------:R-:W-:Y:S02]  /*5fe0*/  LOP3.LUT R10, R8.reuse, R6, RZ, 0x3c, !PT ;  /* 0x00000006080a7212 */ /* 0x040fe400078e3cff */
[----:B------:R-:W-:Y:S02]  /*5ff0*/  LOP3.LUT R11, R8, R3, RZ, 0x3c, !PT ;  /* 0x00000003080b7212 */ /* 0x000fe400078e3cff */
[C---:B------:R-:W-:Y:S02]  /*6000*/  LOP3.LUT R6, R3.reuse, R34, RZ, 0x3c, !PT ;  /* 0x0000002203067212 */ /* 0x040fe400078e3cff */
[----:B------:R-:W2:Y:S01]  /*6010*/  I2F.F64.S64 R8, R10 ;  /* 0x0000000a00087312 */ /* 0x000ea20000301c00 */
[----:B------:R-:W-:Y:S02]  /*6020*/  LEA.HI R3, R3, R0, RZ, 0x1 ;  /* 0x0000000003037211 */ /* 0x000fe400078f08ff */
[----:B------:R-:W-:-:S03]  /*6030*/  ISETP.GE.AND P1, PT, R6, RZ, PT ;  /* 0x000000ff0600720c */ /* 0x000fc60003f26270 */
[----:B------:R-:W-:Y:S01]  /*6040*/  @!P2 IMAD.MOV R3, RZ, RZ, -R3 ;  /* 0x000000ffff03a224 */ /* 0x000fe200078e0a03 */
[----:B--2---:R-:W-:-:S10]  /*6050*/  DMUL R8, R8, UR4 ;  /* 0x0000000408087c28 */ /* 0x004fd40008000000 */
[----:B------:R-:W2:Y:S02]  /*6060*/  F2F.F32.F64 R8, R8 ;  /* 0x0000000800087310 */ /* 0x000ea40000301000 */
[----:B-12---:R-:W-:-:S07]  /*6070*/  FSEL R0, -R8, R8, !P1 ;  /* 0x0000000808007208 */ /* 0x006fce0004800100 */
.L_x_310:
[----:B------:R-:W-:Y:S05]  /*6080*/  BSYNC.RECONVERGENT B0 ;  /* 0x0000000000007941 */ /* 0x000fea0003800200 */
.L_x_309:
        /* <DEDUP_REMOVED lines=8> */
[----:B------:R-:W-:Y:S02]  /*6110*/  BSSY.RECONVERGENT B0, `(.L_x_313) ;  /* 0x0000037000007945 */ /* 0x000fe40003800200 */
[----:B------:R-:W-:-:S02]  /*6120*/  FSEL R6, R6, -0.00019574658654164522886, !P1 ;  /* 0xb94d415306067808 */ /* 0x000fc40004800000 */
[----:B------:R-:W-:Y:S02]  /*6130*/  FSEL R8, R31, 0.0083327032625675201416, !P1 ;  /* 0x3c0885e41f087808 */ /* 0x000fe40004800000 */
[----:B------:R-:W-:Y:S02]  /*6140*/  FSEL R0, R0, 1, P1 ;  /* 0x3f80000000007808 */ /* 0x000fe40000800000 */
[----:B------:R-:W-:Y:S01]  /*6150*/  FSEL R11, -R32, -0.16666662693023681641, !P1 ;  /* 0xbe2aaaa8200b7808 */ /* 0x000fe20004800100 */
[C---:B------:R-:W-:Y:S02]  /*6160*/  FFMA R6, R9.reuse, R6, R8 ;  /* 0x0000000609067223 */ /* 0x040fe40000000008 */
[C---:B------:R-:W-:Y:S02]  /*6170*/  FFMA R3, R9.reuse, R0, RZ ;  /* 0x0000000009037223 */ /* 0x040fe400000000ff */
[----:B------:R-:W-:-:S04]  /*6180*/  FFMA R6, R9, R6, R11 ;  /* 0x0000000609067223 */ /* 0x000fc8000000000b */
[----:B------:R-:W-:-:S04]  /*6190*/  FFMA R23, R3, R6, R0 ;  /* 0x0000000603177223 */ /* 0x000fc80000000000 */
[----:B------:R-:W-:Y:S01]  /*61a0*/  @P2 FADD R23, RZ, -R23 ;  /* 0x80000017ff172221 */ /* 0x000fe20000000000 */
[----:B------:R-:W-:Y:S06]  /*61b0*/  @P0 BRA `(.L_x_314) ;  /* 0x0000000000b00947 */ /* 0x000fec0003800000 */
[----:B------:R-:W-:Y:S01]  /*61c0*/  BSSY.RECONVERGENT B1, `(.L_x_315) ;  /* 0x000000f000017945 */ /* 0x000fe20003800200 */
[----:B------:R-:W-:Y:S02]  /*61d0*/  IMAD.MOV.U32 R22, RZ, RZ, RZ ;  /* 0x000000ffff167224 */ /* 0x000fe400078e00ff */
[----:B------:R-:W-:Y:S02]  /*61e0*/  IMAD.MOV.U32 R25, RZ, RZ, RZ ;  /* 0x000000ffff197224 */ /* 0x000fe400078e00ff */
[----:B------:R-:W-:-:S07]  /*61f0*/  IMAD.MOV.U32 R0, RZ, RZ, RZ ;  /* 0x000000ffff007224 */ /* 0x000fce00078e00ff */
.L_x_316:
[----:B-1----:R-:W1:Y:S02]  /*6200*/  LDC.64 R8, c[0x4][0x198] ;  /* 0x01006600ff087b82 */ /* 0x002e640000000a00 */
[----:B-1----:R-:W-:-:S06]  /*6210*/  IMAD.WIDE.U32 R8, R0, 0x4, R8 ;  /* 0x0000000400087825 */ /* 0x002fcc00078e0008 */
[----:B------:R-:W2:Y:S01]  /*6220*/  LDG.E.CONSTANT R9, desc[UR36][R8.64] ;  /* 0x0000002408097981 */ /* 0x000ea2000c1e9900 */
[C---:B------:R-:W-:Y:S02]  /*6230*/  IMAD R3, R0.reuse, 0x4, R1 ;  /* 0x0000000400037824 */ /* 0x040fe400078e0201 */
[----:B------:R-:W-:-:S05]  /*6240*/  VIADD R0, R0, 0x1 ;  /* 0x0000000100007836 */ /* 0x000fca0000000000 */
[----:B------:R-:W-:Y:S01]  /*6250*/  ISETP.NE.AND P0, PT, R0, 0x6, PT ;  /* 0x000000060000780c */ /* 0x000fe20003f05270 */
[----:B--2---:R-:W-:-:S03]  /*6260*/  IMAD.WIDE.U32 R10, R9, R20, RZ ;  /* 0x00000014090a7225 */ /* 0x004fc600078e00ff */
[----:B------:R-:W-:-:S05]  /*6270*/  IADD3 R6, P1, PT, R10, R22, RZ ;  /* 0x000000160a067210 */ /* 0x000fca0007f3e0ff */
[----:B------:R1:W-:Y:S01]  /*6280*/  STL [R3], R6 ;  /* 0x0000000603007387 */ /* 0x0003e20000100800 */
[----:B------:R-:W-:-:S03]  /*6290*/  IMAD.X R22, R11, 0x1, R25, P1 ;  /* 0x000000010b167824 */ /* 0x000fc600008e0619 */
[----:B------:R-:W-:Y:S05]  /*62a0*/  @P0 BRA `(.L_x_316) ;  /* 0xfffffffc00d40947 */ /* 0x000fea000383ffff */
[----:B------:R-:W-:Y:S05]  /*62b0*/  BSYNC.RECONVERGENT B1 ;  /* 0x0000000000017941 */ /* 0x000fea0003800200 */
.L_x_315:
[----:B------:R-:W-:Y:S01]  /*62c0*/  ISETP.NE.AND P0, PT, R21, RZ, PT ;  /* 0x000000ff1500720c */ /* 0x000fe20003f05270 */
[----:B------:R2:W-:Y:S04]  /*62d0*/  STL [R1+0x18], R22 ;  /* 0x0000181601007387 */ /* 0x0005e80000100800 */
[----:B------:R-:W3:Y:S04]  /*62e0*/  LDL R0, [R7+0x18] ;  /* 0x0000180007007983 */ /* 0x000ee80000100800 */
[----:B-1----:R-:W4:Y:S04]  /*62f0*/  LDL R6, [R7+0x14] ;  /* 0x0000140007067983 */ /* 0x002f280000100800 */
[----:B------:R-:W5:Y:S01]  /*6300*/  @P0 LDL R8, [R7+0x10] ;  /* 0x0000100007080983 */ /* 0x000f620000100800 */
[----:B------:R-:W-:Y:S01]  /*6310*/  UMOV UR4, 0x54442d19 ;  /* 0x54442d1900047882 */ /* 0x000fe20000000000 */
[----:B------:R-:W-:Y:S01]  /*6320*/  UMOV UR5, 0x3bf921fb ;  /* 0x3bf921fb00057882 */ /* 0x000fe20000000000 */
[----:B------:R-:W-:-:S02]  /*6330*/  ISETP.GE.AND P1, PT, R34, RZ, PT ;  /* 0x000000ff2200720c */ /* 0x000fc40003f26270 */
[-C--:B---3--:R-:W-:Y:S02]  /*6340*/  @P0 SHF.L.U32 R3, R0, R21.reuse, RZ ;  /* 0x0000001500030219 */ /* 0x088fe400000006ff */
[----:B----4-:R-:W-:Y:S02]  /*6350*/  @P0 SHF.L.U32 R21, R6, R21, RZ ;  /* 0x0000001506150219 */ /* 0x010fe400000006ff */
[-C--:B-----5:R-:W-:Y:S02]  /*6360*/  @P0 SHF.R.U32.HI R10, RZ, R19.reuse, R8 ;  /* 0x00000013ff0a0219 */ /* 0x0a0fe40000011608 */
        /* <DEDUP_REMOVED lines=8> */
[----:B------:R-:W1:Y:S02]  /*63f0*/  I2F.F64.S64 R6, R8 ;  /* 0x0000000800067312 */ /* 0x000e640000301c00 */
[----:B-1----:R-:W-:Y:S01]  /*6400*/  DMUL R6, R6, UR4 ;  /* 0x0000000406067c28 */ /* 0x002fe20008000000 */
[----:B------:R-:W-:Y:S02]  /*6410*/  SHF.R.U32.HI R0, RZ, 0x1e, R0 ;  /* 0x0000001eff007819 */ /* 0x000fe40000011600 */
[----:B------:R-:W-:-:S07]  /*6420*/  LOP3.LUT R34, R3, R34, RZ, 0x3c, !PT ;  /* 0x0000002203227212 */ /* 0x000fce00078e3cff */
[----:B------:R-:W1:Y:S01]  /*6430*/  F2F.F32.F64 R6, R6 ;  /* 0x0000000600067310 */ /* 0x000e620000301000 */
[----:B------:R-:W-:Y:S02]  /*6440*/  LEA.HI R38, R3, R0, RZ, 0x1 ;  /* 0x0000000003267211 */ /* 0x000fe400078f08ff */
[----:B------:R-:W-:-:S03]  /*6450*/  ISETP.GE.AND P0, PT, R34, RZ, PT ;  /* 0x000000ff2200720c */ /* 0x000fc60003f06270 */
[----:B------:R-:W-:Y:S01]  /*6460*/  @!P1 IMAD.MOV R38, RZ, RZ, -R38 ;  /* 0x000000ffff269224 */ /* 0x000fe200078e0a26 */
[----:B-12---:R-:W-:-:S09]  /*6470*/  FSEL R56, -R6, R6, !P0 ;  /* 0x0000000606387208 */ /* 0x006fd20004000100 */
.L_x_314:
[----:B------:R-:W-:Y:S05]  /*6480*/  BSYNC.RECONVERGENT B0 ;  /* 0x0000000000007941 */ /* 0x000fea0003800200 */
.L_x_313:
[----:B------:R-:W-:Y:S01]  /*6490*/  LOP3.LUT R0, R38, 0x1, RZ, 0xc0, !PT ;  /* 0x0000000126007812 */ /* 0x000fe200078ec0ff */
[----:B------:R-:W-:Y:S01]  /*64a0*/  FMUL R3, R56, R56 ;  /* 0x0000003838037220 */ /* 0x000fe20000400000 */
[----:B------:R-:W-:Y:S01]  /*64b0*/  VIADD R38, R38, 0x1 ;  /* 0x0000000126267836 */ /* 0x000fe20000000000 */
[----:B------:R-:W1:Y:S01]  /*64c0*/  LDCU UR4, c[0x0][0x3b4] ;  /* 0x00007680ff0477ac */ /* 0x000e620008000800 */
[----:B------:R-:W-:Y:S01]  /*64d0*/  ISETP.NE.U32.AND P0, PT, R0, 0x1, PT ;  /* 0x000000010000780c */ /* 0x000fe20003f05070 */
[----:B------:R-:W-:Y:S02]  /*64e0*/  FFMA R0, R3, R30, -0.0013887860113754868507 ;  /* 0xbab607ed03007423 */ /* 0x000fe4000000001e */
[----:B------:R-:W-:Y:S02]  /*64f0*/  LOP3.LUT P1, RZ, R38, 0x2, RZ, 0xc0, !PT ;  /* 0x0000000226ff7812 */ /* 0x000fe4000782c0ff */
[----:B------:R-:W-:Y:S02]  /*6500*/  FSEL R6, R31, 0.0083327032625675201416, P0 ;  /* 0x3c0885e41f067808 */ /* 0x000fe40000000000 */
[----:B------:R-:W-:-:S02]  /*6510*/  FSEL R0, R0, -0.00019574658654164522886, P0 ;  /* 0xb94d415300007808 */ /* 0x000fc40000000000 */
[----:B------:R-:W-:Y:S02]  /*6520*/  FSEL R56, R56, 1, !P0 ;  /* 0x3f80000038387808 */ /* 0x000fe40004000000 */
[----:B------:R-:W-:Y:S01]  /*6530*/  FSEL R9, -R32, -0.16666662693023681641, P0 ;  /* 0xbe2aaaa820097808 */ /* 0x000fe20000000100 */
[C---:B------:R-:W-:Y:S02]  /*6540*/  FFMA R0, R3.reuse, R0, R6 ;  /* 0x0000000003007223 */ /* 0x040fe40000000006 */
[C---:B------:R-:W-:Y:S02]  /*6550*/  FFMA R7, R3.reuse, R56, RZ ;  /* 0x0000003803077223 */ /* 0x040fe400000000ff */
[----:B------:R-:W-:Y:S01]  /*6560*/  FFMA R0, R3, R0, R9 ;  /* 0x0000000003007223 */ /* 0x000fe20000000009 */
[----:B-1----:R-:W-:-:S03]  /*6570*/  UISETP.GE.AND UP0, UPT, UR4, 0x1, UPT ;  /* 0x000000010400788c */ /* 0x002fc6000bf06270 */
[----:B------:R-:W-:-:S04]  /*6580*/  FFMA R0, R7, R0, R56 ;  /* 0x0000000007007223 */ /* 0x000fc80000000038 */
[----:B------:R-:W-:-:S04]  /*6590*/  @P1 FADD R0, RZ, -R0 ;  /* 0x80000000ff001221 */ /* 0x000fc80000000000 */
[----:B------:R-:W1:Y:S02]  /*65a0*/  F2F.F64.F32 R6, R0 ;  /* 0x0000000000067310 */ /* 0x000e640000201800 */
[----:B-1----:R-:W-:-:S06]  /*65b0*/  DMUL R6, R6, R4 ;  /* 0x0000000406067228 */ /* 0x002fcc0000000000 */
[----:B------:R-:W1:Y:S02]  /*65c0*/  F2F.F64.F32 R4, R23 ;  /* 0x0000001700047310 */ /* 0x000e640000201800 */
[----:B------:R-:W-:-:S08]  /*65d0*/  DMUL R6, R12, R6 ;  /* 0x000000060c067228 */ /* 0x000fd00000000000 */
[----:B-1----:R-:W-:-:S08]  /*65e0*/  DFMA R4, RZ, R4, R6 ;  /* 0x00000004ff04722b */ /* 0x002fd00000000006 */
[----:B------:R-:W-:Y:S01]  /*65f0*/  DADD R38, R14, R4 ;  /* 0x000000000e267229 */ /* 0x000fe20000000004 */
[----:B------:R-:W-:Y:S10]  /*6600*/  BRA.U !UP0, `(.L_x_317) ;  /* 0x0000004d08647547 */ /* 0x000ff4000b800000 */
[----:B------:R-:W-:Y:S01]  /*6610*/  BSSY.RECONVERGENT B6, `(.L_x_317) ;  /* 0x00004d8000067945 */ /* 0x000fe20003800200 */
[----:B------:R-:W-:Y:S01]  /*6620*/  IMAD.MOV.U32 R19, RZ, RZ, RZ ;  /* 0x000000ffff137224 */ /* 0x000fe200078e00ff */
[----:B------:R-:W-:Y:S01]  /*6630*/  CS2R R32, SRZ ;  /* 0x0000000000207805 */ /* 0x000fe2000001ff00 */
[----:B------:R-:W-:Y:S01]  /*6640*/  IMAD.MOV.U32 R34, RZ, RZ, 0x0 ;  /* 0x00000000ff227424 */ /* 0x000fe200078e00ff */
[----:B------:R-:W-:Y:S01]  /*6650*/  CS2R R30, SRZ ;  /* 0x00000000001e7805 */ /* 0x000fe2000001ff00 */
[----:B------:R-:W-:Y:S02]  /*6660*/  IMAD.MOV.U32 R35, RZ, RZ, 0x3ff00000 ;  /* 0x3ff00000ff237424 */ /* 0x000fe400078e00ff */
[----:B------:R-:W-:Y:S02]  /*6670*/  IMAD.MOV.U32 R22, RZ, RZ, 0x0 ;  /* 0x00000000ff167424 */ /* 0x000fe400078e00ff */
[----:B------:R-:W-:-:S07]  /*6680*/  IMAD.MOV.U32 R23, RZ, RZ, 0x3ff00000 ;  /* 0x3ff00000ff177424 */ /* 0x000fce00078e00ff */
.L_x_393:
[----:B------:R-:W-:Y:S01]  /*6690*/  DMUL R4, R38, R38 ;  /* 0x0000002626047228 */ /* 0x000fe20000000000 */
[----:B------:R-:W-:Y:S01]  /*66a0*/  IMAD.MOV.U32 R6, RZ, RZ, 0x0 ;  /* 0x00000000ff067424 */ /* 0x000fe200078e00ff */
[----:B------:R-:W-:Y:S01]  /*66b0*/  BSSY.RECONVERGENT B0, `(.L_x_318) ;  /* 0x0000019000007945 */ /* 0x000fe20003800200 */
[----:B------:R-:W-:-:S05]  /*66c0*/  IMAD.MOV.U32 R7, RZ, RZ, 0x3fd80000 ;  /* 0x3fd80000ff077424 */ /* 0x000fca00078e00ff */
[----:B------:R-:W-:-:S06]  /*66d0*/  DFMA R10, R40, R40, R4 ;  /* 0x00000028280a722b */ /* 0x000fcc0000000004 */
[----:B------:R-:W1:Y:S04]  /*66e0*/  MUFU.RSQ64H R13, R11 ;  /* 0x0000000b000d7308 */ /* 0x000e680000001c00 */
        /* <DEDUP_REMOVED lines=13> */
[----:B------:R-:W-:Y:S01]  /*67c0*/  IMAD.MOV.U32 R0, RZ, RZ, R6 ;  /* 0x000000ffff007224 */ /* 0x000fe200078e0006 */
[----:B------:R-:W-:Y:S01]  /*67d0*/  MOV R4, 0x6820 ;  /* 0x0000682000047802 */ /* 0x000fe20000000f00 */
[----:B------:R-:W-:Y:S02]  /*67e0*/  IMAD.MOV.U32 R6, RZ, RZ, R20 ;  /* 0x000000ffff067224 */ /* 0x000fe400078e0014 */
[----:B------:R-:W-:Y:S02]  /*67f0*/  IMAD.MOV.U32 R7, RZ, RZ, R21 ;  /* 0x000000ffff077224 */ /* 0x000fe400078e0015 */
[----:B------:R-:W-:-:S07]  /*6800*/  IMAD.MOV.U32 R13, RZ, RZ, R15 ;  /* 0x000000ffff0d7224 */ /* 0x000fce00078e000f */
[----:B0-----:R-:W-:Y:S05]  /*6810*/  CALL.REL.NOINC `($__internal_4_$__cuda_sm20_dsqrt_rn_f64_mediumpath_v1) ;  /* 0x0000005c00ec7944 */ /* 0x001fea0003c00000 */
[----:B------:R-:W-:Y:S02]  /*6820*/  IMAD.MOV.U32 R4, RZ, RZ, R8 ;  /* 0x000000ffff047224 */ /* 0x000fe400078e0008 */
[----:B------:R-:W-:-:S07]  /*6830*/  IMAD.MOV.U32 R5, RZ, RZ, R9 ;  /* 0x000000ffff057224 */ /* 0x000fce00078e0009 */
.L_x_319:
[----:B------:R-:W-:Y:S05]  /*6840*/  BSYNC.RECONVERGENT B0 ;  /* 0x0000000000007941 */ /* 0x000fea0003800200 */
.L_x_318:
        /* <DEDUP_REMOVED lines=14> */
.L_x_331:
[-C--:B------:R-:W-:Y:S01]  /*6930*/  DFMA R44, -R52, R42.reuse, R36 ;  /* 0x0000002a342c722b */ /* 0x080fe20000000124 */
[----:B------:R-:W-:Y:S01]  /*6940*/  IMAD.MOV.U32 R6, RZ, RZ, 0x0 ;  /* 0x00000000ff067424 */ /* 0x000fe200078e00ff */
[----:B------:R-:W-:Y:S01]  /*6950*/  DFMA R46, -R54, R42, R28 ;  /* 0x0000002a362e722b */ /* 0x000fe2000000011c */
[----:B------:R-:W-:Y:S01]  /*6960*/  IMAD.MOV.U32 R7, RZ, RZ, 0x3fd80000 ;  /* 0x3fd80000ff077424 */ /* 0x000fe200078e00ff */
[----:B------:R-:W-:Y:S06]  /*6970*/  BSSY.RECONVERGENT B1, `(.L_x_322) ;  /* 0x000001d000017945 */ /* 0x000fec0003800200 */
[----:B------:R-:W-:-:S02]  /*6980*/  DFMA R4, R44, 0.5, R46 ;  /* 0x3fe000002c04782b */ /* 0x000fc4000000002e */
[----:B------:R-:W-:-:S06]  /*6990*/  DADD R46, R46, 47 ;  /* 0x404780002e2e7429 */ /* 0x000fcc0000000000 */
[----:B------:R-:W-:-:S08]  /*69a0*/  DADD R8, R4, 47 ;  /* 0x4047800004087429 */ /* 0x000fd00000000000 */
[----:B------:R-:W-:-:S06]  /*69b0*/  DADD R10, -RZ, |R8| ;  /* 0x00000000ff0a7229 */ /* 0x000fcc0000000508 */
[----:B------:R-:W1:Y:S04]  /*69c0*/  MUFU.RSQ64H R13, R11 ;  /* 0x0000000b000d7308 */ /* 0x000e680000001c00 */
[----:B------:R-:W-:-:S05]  /*69d0*/  VIADD R12, R11, 0xfcb00000 ;  /* 0xfcb000000b0c7836 */ /* 0x000fca0000000000 */
[----:B------:R-:W-:Y:S01]  /*69e0*/  ISETP.GE.U32.AND P0, PT, R12, 0x7ca00000, PT ;  /* 0x7ca000000c00780c */ /* 0x000fe20003f06070 */
[----:B-1----:R-:W-:-:S08]  /*69f0*/  DMUL R4, R12, R12 ;  /* 0x0000000c0c047228 */ /* 0x002fd00000000000 */
        /* <DEDUP_REMOVED lines=10> */
[----:B------:R-:W-:Y:S01]  /*6aa0*/  IMAD.MOV.U32 R0, RZ, RZ, R6 ;  /* 0x000000ffff007224 */ /* 0x000fe200078e0006 */
[----:B------:R-:W-:Y:S01]  /*6ab0*/  MOV R4, 0x6b20 ;  /* 0x00006b2000047802 */ /* 0x000fe20000000f00 */
[----:B------:R-:W-:Y:S02]  /*6ac0*/  IMAD.MOV.U32 R6, RZ, RZ, R8 ;  /* 0x000000ffff067224 */ /* 0x000fe400078e0008 */
[----:B------:R-:W-:Y:S02]  /*6ad0*/  IMAD.MOV.U32 R7, RZ, RZ, R9 ;  /* 0x000000ffff077224 */ /* 0x000fe400078e0009 */
[----:B------:R-:W-:Y:S02]  /*6ae0*/  IMAD.MOV.U32 R8, RZ, RZ, R48 ;  /* 0x000000ffff087224 */ /* 0x000fe400078e0030 */
[----:B------:R-:W-:Y:S02]  /*6af0*/  IMAD.MOV.U32 R9, RZ, RZ, R49 ;  /* 0x000000ffff097224 */ /* 0x000fe400078e0031 */
[----:B------:R-:W-:-:S07]  /*6b00*/  IMAD.MOV.U32 R13, RZ, RZ, R15 ;  /* 0x000000ffff0d7224 */ /* 0x000fce00078e000f */
[----:B0-----:R-:W-:Y:S05]  /*6b10*/  CALL.REL.NOINC `($__internal_4_$__cuda_sm20_dsqrt_rn_f64_mediumpath_v1) ;  /* 0x0000005c002c7944 */ /* 0x001fea0003c00000 */
[----:B------:R-:W-:Y:S02]  /*6b20*/  IMAD.MOV.U32 R4, RZ, RZ, R8 ;  /* 0x000000ffff047224 */ /* 0x000fe400078e0008 */
[----:B------:R-:W-:-:S07]  /*6b30*/  IMAD.MOV.U32 R5, RZ, RZ, R9 ;  /* 0x000000ffff057224 */ /* 0x000fce00078e0009 */
.L_x_323:
[----:B------:R-:W-:Y:S05]  /*6b40*/  BSYNC.RECONVERGENT B1 ;  /* 0x0000000000017941 */ /* 0x000fea0003800200 */
.L_x_322:
        /* <DEDUP_REMOVED lines=11> */
[----:B------:R-:W1:Y:S08]  /*6c00*/  F2I.F64 R0, R6 ;  /* 0x0000000600007311 */ /* 0x000e700000301100 */
[----:B-1----:R-:W1:Y:S02]  /*6c10*/  I2F.F64 R48, R0 ;  /* 0x0000000000307312 */ /* 0x002e640000201c00 */
[----:B-1----:R-:W-:Y:S01]  /*6c20*/  DFMA R8, R48, -UR4, R4 ;  /* 0x8000000430087c2b */ /* 0x002fe20008000004 */
        /* <DEDUP_REMOVED lines=8> */
[----:B------:R-:W-:-:S07]  /*6cb0*/  MOV R12, 0x6cd0 ;  /* 0x00006cd0000c7802 */ /* 0x000fce0000000f00 */
[----:B0-----:R-:W-:Y:S05]  /*6cc0*/  CALL.REL.NOINC `($_Z14optimizeKernelIN4util9EggholderILi2EEELi2ELj128EEvddPdPiS3_S3_ii$__internal_trig_reduction_slowpathd) ;  /* 0x0000005c00c07944 */ /* 0x001fea0003c00000 */
[----:B------:R-:W-:Y:S02]  /*6cd0*/  IMAD.MOV.U32 R48, RZ, RZ, R4 ;  /* 0x000000ffff307224 */ /* 0x000fe400078e0004 */
[----:B------:R-:W-:-:S07]  /*6ce0*/  IMAD.MOV.U32 R49, RZ, RZ, R5 ;  /* 0x000000ffff317224 */ /* 0x000fce00078e0005 */
.L_x_325:
[----:B------:R-:W-:Y:S05]  /*6cf0*/  BSYNC.RECONVERGENT B1 ;  /* 0x0000000000017941 */ /* 0x000fea0003800200 */
.L_x_324:
[----:B------:R-:W1:Y:S01]  /*6d00*/  LDCU.64 UR4, c[0x4][0x1a8] ;  /* 0x01003500ff0477ac */ /* 0x000e620008000a00 */
[----:B------:R-:W-:-:S05]  /*6d10*/  IMAD.SHL.U32 R3, R0, 0x40, RZ ;  /* 0x0000004000037824 */ /* 0x000fca00078e00ff */
[----:B------:R-:W-:-:S04]  /*6d20*/  LOP3.LUT R3, R3, 0x40, RZ, 0xc0, !PT ;  /* 0x0000004003037812 */ /* 0x000fc800078ec0ff */
[----:B-1----:R-:W-:-:S05]  /*6d30*/  IADD3 R62, P0, PT, R3, UR4, RZ ;  /* 0x00000004033e7c10 */ /* 0x002fca000ff1e0ff */
        /* <DEDUP_REMOVED lines=15> */
[----:B------:R-:W1:Y:S04]  /*6e30*/  MUFU.RSQ64H R5, R51 ;  /* 0x0000003300057308 */ /* 0x000e680000001c00 */
[----:B------:R-:W-:Y:S01]  /*6e40*/  VIADD R4, R51, 0xfcb00000 ;  /* 0xfcb0000033047836 */ /* 0x000fe20000000000 */
[----:B------:R-:W-:-:S04]  /*6e50*/  DFMA R6, R60, R64, R6 ;  /* 0x000000403c06722b */ /* 0x000fc80000000006 */
[----:B------:R-:W-:-:S04]  /*6e60*/  ISETP.GE.U32.AND P1, PT, R4, 0x7ca00000, PT ;  /* 0x7ca000000400780c */ /* 0x000fc80003f26070 */
[----:B---3--:R-:W-:Y:S02]  /*6e70*/  DFMA R6, R60, R6, R8 ;  /* 0x000000063c06722b */ /* 0x008fe40000000008 */
[----:B-1----:R-:W-:-:S06]  /*6e80*/  DMUL R8, R4, R4 ;  /* 0x0000000404087228 */ /* 0x002fcc0000000000 */
        /* <DEDUP_REMOVED lines=32> */
[----:B0-----:R-:W-:Y:S05]  /*7090*/  CALL.REL.NOINC `($__internal_4_$__cuda_sm20_dsqrt_rn_f64_mediumpath_v1) ;  /* 0x0000005400cc7944 */ /* 0x001fea0003c00000 */
.L_x_327:
[----:B------:R-:W-:Y:S05]  /*70a0*/  BSYNC.RECONVERGENT B1 ;  /* 0x0000000000017941 */ /* 0x000fea0003800200 */
.L_x_326:
        /* <DEDUP_REMOVED lines=24> */
[----:B0-----:R-:W-:Y:S05]  /*7230*/  CALL.REL.NOINC `($_Z14optimizeKernelIN4util9EggholderILi2EEELi2ELj128EEvddPdPiS3_S3_ii$__internal_trig_reduction_slowpathd) ;  /* 0x0000005800647944 */ /* 0x001fea0003c00000 */
[----:B------:R-:W-:Y:S02]  /*7240*/  IMAD.MOV.U32 R50, RZ, RZ, R4 ;  /* 0x000000ffff327224 */ /* 0x000fe400078e0004 */
[----:B------:R-:W-:-:S07]  /*7250*/  IMAD.MOV.U32 R51, RZ, RZ, R5 ;  /* 0x000000ffff337224 */ /* 0x000fce00078e0005 */
.L_x_329:
[----:B------:R-:W-:Y:S05]  /*7260*/  BSYNC.RECONVERGENT B1 ;  /* 0x0000000000017941 */ /* 0x000fea0003800200 */
.L_x_328:
        /* <DEDUP_REMOVED lines=11> */
[----:B------:R-:W-:Y:S01]  /*7320*/  UMOV UR4, 0x33333333 ;  /* 0x3333333300047882 */ /* 0x000fe20000000000 */
[----:B------:R-:W-:Y:S01]  /*7330*/  ISETP.NE.U32.AND P0, PT, R3, 0x1, PT ;  /* 0x000000010300780c */ /* 0x000fe20003f05070 */
[----:B------:R-:W-:Y:S01]  /*7340*/  IMAD.MOV.U32 R3, RZ, RZ, 0x3da8ff83 ;  /* 0x3da8ff83ff037424 */ /* 0x000fe200078e00ff */
[----:B------:R-:W-:Y:S01]  /*7350*/  UMOV UR5, 0x3fd33333 ;  /* 0x3fd3333300057882 */ /* 0x000fe20000000000 */
[----:B------:R-:W-:Y:S01]  /*7360*/  DMUL R48, R46, R48 ;  /* 0x000000302e307228 */ /* 0x000fe20000000000 */
[----:B------:R-:W-:-:S02]  /*7370*/  FSEL R62, R62, -8.06006814911005101289e+34, !P0 ;  /* 0xf9785eba3e3e7808 */ /* 0x000fc40004000000 */
[----:B------:R-:W-:-:S06]  /*7380*/  FSEL R63, -R3, 0.11223486810922622681, !P0 ;  /* 0x3de5db65033f7808 */ /* 0x000fcc0004000100 */
[----:B--2---:R-:W-:-:S08]  /*7390*/  DFMA R4, R60, R62, R4 ;  /* 0x0000003e3c04722b */ /* 0x004fd00000000004 */
[----:B------:R-:W-:Y:S02]  /*73a0*/  DFMA R4, R60, R4, R6 ;  /* 0x000000043c04722b */ /* 0x000fe40000000006 */
[----:B------:R-:W-:-:S06]  /*73b0*/  DMUL R6, R42, UR4 ;  /* 0x000000042a067c28 */ /* 0x000fcc0008000000 */
[----:B---3--:R-:W-:Y:S02]  /*73c0*/  DFMA R4, R60, R4, R8 ;  /* 0x000000043c04722b */ /* 0x008fe40000000008 */
[----:B------:R-:W-:-:S06]  /*73d0*/  DFMA R6, R20, R6, R16 ;  /* 0x000000061406722b */ /* 0x000fcc0000000010 */
        /* <DEDUP_REMOVED lines=10> */
[----:B------:R-:W-:-:S06]  /*7480*/  FSEL R5, R9, R5, !P0 ;  /* 0x0000000509057208 */ /* 0x000fcc0004000000 */
[----:B------:R-:W-:-:S08]  /*7490*/  DFMA R48, -R44, R4, -R48 ;  /* 0x000000042c30722b */ /* 0x000fd00000000930 */
[----:B------:R-:W-:-:S14]  /*74a0*/  DSETP.GTU.AND P0, PT, R48, R6, PT ;  /* 0x000000063000722a */ /* 0x000fdc0003f0c000 */
[----:B------:R-:W-:Y:S05]  /*74b0*/  @!P0 BRA `(.L_x_330) ;  /* 0x0000000000108947 */ /* 0x000fea0003800000 */
[----:B------:R-:W-:Y:S01]  /*74c0*/  VIADD R56, R56, 0x1 ;  /* 0x0000000138387836 */ /* 0x000fe20000000000 */
[----:B------:R-:W-:-:S04]  /*74d0*/  DMUL R42, R42, 0.5 ;  /* 0x3fe000002a2a7828 */ /* 0x000fc80000000000 */
[----:B------:R-:W-:-:S13]  /*74e0*/  ISETP.NE.AND P0, PT, R56, 0x14, PT ;  /* 0x000000143800780c */ /* 0x000fda0003f05270 */
[----:B------:R-:W-:Y:S05]  /*74f0*/  @P0 BRA `(.L_x_331) ;  /* 0xfffffff4000c0947 */ /* 0x000fea000383ffff */
.L_x_330:
[----:B------:R-:W-:Y:S05]  /*7500*/  BSYNC.RECONVERGENT B0 ;  /* 0x0000000000007941 */ /* 0x000fea0003800200 */
.L_x_321:
[----:B------:R-:W-:Y:S01]  /*7510*/  DSETP.NEU.AND P0, PT, R42, RZ, PT ;  /* 0x000000ff2a00722a */ /* 0x000fe20003f0d000 */
[----:B------:R-:W-:-:S13]  /*7520*/  BSSY.RECONVERGENT B7, `(.L_x_332) ;  /* 0x0000010000077945 */ /* 0x000fda0003800200 */
[----:B------:R-:W-:Y:S05]  /*7530*/  @P0 BRA `(.L_x_333) ;  /* 0x0000000000380947 */ /* 0x000fea0003800000 */
[----:B------:R-:W1:Y:S01]  /*7540*/  LDCU UR4, c[0x0][0x2f8] ;  /* 0x00005f00ff0477ac */ /* 0x000e620008000800 */
[----:B------:R-:W-:Y:S01]  /*7550*/  MOV R3, 0x1b0 ;  /* 0x000001b000037802 */ /* 0x000fe20000000f00 */
[----:B------:R-:W-:Y:S02]  /*7560*/  IMAD.MOV.U32 R6, RZ, RZ, R2 ;  /* 0x000000ffff067224 */ /* 0x000fe400078e0002 */
[----:B------:R-:W-:Y:S01]  /*7570*/  IMAD.MOV.U32 R7, RZ, RZ, R18 ;  /* 0x000000ffff077224 */ /* 0x000fe200078e0012 */
[----:B------:R2:W3:Y:S01]  /*7580*/  LDC.64 R8, c[0x4][R3] ;  /* 0x0100000003087b82 */ /* 0x0004e20000000a00 */
[----:B-1----:R-:W-:Y:S01]  /*7590*/  VIADD R0, R2, -UR4 ;  /* 0x8000000402007c36 */ /* 0x002fe20008000000 */
[----:B------:R-:W1:Y:S04]  /*75a0*/  LDCU.64 UR4, c[0x4][0x190] ;  /* 0x01003200ff0477ac */ /* 0x000e680008000a00 */
[----:B------:R2:W-:Y:S01]  /*75b0*/  STL [R0], R19 ;  /* 0x0000001300007387 */ /* 0x0005e20000100800 */
[----:B-1----:R-:W-:-:S02]  /*75c0*/  IMAD.U32 R4, RZ, RZ, UR4 ;  /* 0x00000004ff047e24 */ /* 0x002fc4000f8e00ff */
[----:B--2---:R-:W-:-:S07]  /*75d0*/  IMAD.U32 R5, RZ, RZ, UR5 ;  /* 0x00000005ff057e24 */ /* 0x004fce000f8e00ff */
[----:B------:R-:W-:-:S07]  /*75e0*/  LEPC R20, `(.L_x_334) ;  /* 0x000000001014794e */ /* 0x000fce0000000000 */
[----:B0--3--:R-:W-:Y:S05]  /*75f0*/  CALL.ABS.NOINC R8 ;  /* 0x0000000008007343 */ /* 0x009fea0003c00000 */
.L_x_334:
[----:B------:R-:W-:Y:S02]  /*7600*/  IMAD.MOV.U32 R42, RZ, RZ, -0x2d0e5604 ;  /* 0xd2f1a9fcff2a7424 */ /* 0x000fe400078e00ff */
[----:B------:R-:W-:-:S07]  /*7610*/  IMAD.MOV.U32 R43, RZ, RZ, 0x3f50624d ;  /* 0x3f50624dff2b7424 */ /* 0x000fce00078e00ff */
.L_x_333:
[----:B------:R-:W-:Y:S05]  /*7620*/  BSYNC.RECONVERGENT B7 ;  /* 0x0000000000077941 */ /* 0x000fea0003800200 */
.L_x_332:
        /* <DEDUP_REMOVED lines=31> */
.L_x_336:
[----:B------:R-:W-:Y:S05]  /*7820*/  BSYNC.RECONVERGENT B0 ;  /* 0x0000000000007941 */ /* 0x000fea0003800200 */
.L_x_335:
        /* <DEDUP_REMOVED lines=26> */
.L_x_338:
[----:B------:R-:W-:Y:S05]  /*79d0*/  BSYNC.RECONVERGENT B0 ;  /* 0x0000000000007941 */ /* 0x000fea0003800200 */
.L_x_337:
        /* <DEDUP_REMOVED lines=58> */
.L_x_340:
[----:B------:R-:W-:Y:S05]  /*7d80*/  BSYNC.RECONVERGENT B0 ;  /* 0x0000000000007941 */ /* 0x000fea0003800200 */
.L_x_339:
        /* <DEDUP_REMOVED lines=27> */
.L_x_342:
[----:B------:R-:W-:Y:S05]  /*7f40*/  BSYNC.RECONVERGENT B0 ;  /* 0x0000000000007941 */ /* 0x000fea0003800200 */
.L_x_341:
        /* <DEDUP_REMOVED lines=14> */
[----:B------:R-:W-:-:S02]  /*8030*/  DSETP.GEU.AND P0, PT, R42, RZ, PT ;  /* 0x000000ff2a00722a */ /* 0x000fc40003f0e000 */
[----:B------:R-:W-:Y:S01]  /*8040*/  FSEL R56, R56, -8.06006814911005101289e+34, !P1 ;  /* 0xf9785eba38387808 */ /* 0x000fe20004800000 */
[----:B------:R-:W-:Y:S01]  /*8050*/  DMUL R44, R58, R44 ;  /* 0x0000002c3a2c7228 */ /* 0x000fe20000000000 */
[----:B------:R-:W-:Y:S01]  /*8060*/  FSEL R57, -R3, 0.11223486810922622681, !P1 ;  /* 0x3de5db6503397808 */ /* 0x000fe20004800100 */
[----:B------:R-:W-:-:S05]  /*8070*/  DADD R58, RZ, -R58 ;  /* 0x00000000ff3a7229 */ /* 0x000fca000000083a */
[----:B--2---:R-:W-:-:S08]  /*8080*/  DFMA R4, R50, R56, R4 ;  /* 0x000000383204722b */ /* 0x004fd00000000004 */
[----:B------:R-:W-:Y:S02]  /*8090*/  DFMA R4, R50, R4, R6 ;  /* 0x000000043204722b */ /* 0x000fe40000000006 */
[----:B------:R-:W-:-:S06]  /*80a0*/  DADD R6, -RZ, -R42 ;  /* 0x00000000ff067229 */ /* 0x000fcc000000092a */
[----:B---3--:R-:W-:-:S04]  /*80b0*/  DFMA R4, R50, R4, R8 ;  /* 0x000000043204722b */ /* 0x008fc80000000008 */
[----:B------:R-:W-:Y:S02]  /*80c0*/  FSEL R8, R6, R42, !P0 ;  /* 0x0000002a06087208 */ /* 0x000fe40004000000 */
[----:B------:R-:W-:Y:S02]  /*80d0*/  FSEL R9, R7, R43, !P0 ;  /* 0x0000002b07097208 */ /* 0x000fe40004000000 */
[C---:B------:R-:W-:Y:S02]  /*80e0*/  DFMA R4, R50.reuse, R4, R10 ;  /* 0x000000043204722b */ /* 0x040fe4000000000a */
[----:B------:R-:W1:Y:S06]  /*80f0*/  F2F.F32.F64 R8, R8 ;  /* 0x0000000800087310 */ /* 0x000e6c0000301000 */
[----:B----4-:R-:W-:-:S08]  /*8100*/  DFMA R4, R50, R4, R12 ;  /* 0x000000043204722b */ /* 0x010fd0000000000c */
[----:B------:R-:W-:Y:S01]  /*8110*/  DFMA R4, R50, R4, R14 ;  /* 0x000000043204722b */ /* 0x000fe2000000000e */
[----:B-1----:R1:W2:Y:S07]  /*8120*/  MUFU.RSQ R3, R8 ;  /* 0x0000000800037308 */ /* 0x0022ae0000001400 */
[----:B------:R-:W-:Y:S02]  /*8130*/  DFMA R46, R4, R46, R46 ;  /* 0x0000002e042e722b */ /* 0x000fe4000000002e */
[----:B------:R-:W-:-:S10]  /*8140*/  DFMA R4, R50, R4, 1 ;  /* 0x3ff000003204742b */ /* 0x000fd40000000004 */
[----:B------:R-:W-:Y:S02]  /*8150*/  FSEL R6, R4, R46, !P1 ;  /* 0x0000002e04067208 */ /* 0x000fe40004800000 */
[----:B------:R-:W-:Y:S02]  /*8160*/  FSEL R7, R5, R47, !P1 ;  /* 0x0000002f05077208 */ /* 0x000fe40004800000 */
[----:B------:R-:W-:Y:S01]  /*8170*/  LOP3.LUT P1, RZ, R0, 0x2, RZ, 0xc0, !PT ;  /* 0x0000000200ff7812 */ /* 0x000fe2000782c0ff */
[----:B------:R-:W-:-:S03]  /*8180*/  VIADD R0, R8, 0xf3000000 ;  /* 0xf300000008007836 */ /* 0x000fc60000000000 */
[----:B------:R-:W-:-:S10]  /*8190*/  DADD R4, RZ, -R6 ;  /* 0x00000000ff047229 */ /* 0x000fd40000000806 */
[----:B------:R-:W-:Y:S02]  /*81a0*/  FSEL R56, R6, R4, !P1 ;  /* 0x0000000406387208 */ /* 0x000fe40004800000 */
[----:B------:R-:W-:Y:S02]  /*81b0*/  FSEL R57, R7, R5, !P1 ;  /* 0x0000000507397208 */ /* 0x000fe40004800000 */
[----:B------:R-:W-:-:S04]  /*81c0*/  ISETP.GT.U32.AND P1, PT, R0, 0x727fffff, PT ;  /* 0x727fffff0000780c */ /* 0x000fc80003f24070 */
[----:B------:R-:W-:-:S09]  /*81d0*/  DFMA R56, -R52, R56, -R44 ;  /* 0x000000383438722b */ /* 0x000fd2000000092c */
[----:B-12---:R-:W-:Y:S05]  /*81e0*/  @!P1 BRA `(.L_x_344) ;  /* 0x0000000000149947 */ /* 0x006fea0003800000 */
[----:B------:R-:W-:Y:S01]  /*81f0*/  IMAD.MOV.U32 R0, RZ, RZ, R8 ;  /* 0x000000ffff007224 */ /* 0x000fe200078e0008 */
[----:B------:R-:W-:-:S07]  /*8200*/  MOV R15, 0x8220 ;  /* 0x00008220000f7802 */ /* 0x000fce0000000f00 */
[----:B0-----:R-:W-:Y:S05]  /*8210*/  CALL.REL.NOINC `($__internal_5_$__cuda_sm20_sqrt_rn_f32_slowpath) ;  /* 0x0000004800147944 */ /* 0x001fea0003c00000 */
[----:B------:R-:W-:Y:S01]  /*8220*/  IMAD.MOV.U32 R7, RZ, RZ, R3 ;  /* 0x000000ffff077224 */ /* 0x000fe200078e0003 */
[----:B------:R-:W-:Y:S06]  /*8230*/  BRA `(.L_x_345) ;  /* 0x0000000000107947 */ /* 0x000fec0003800000 */
.L_x_344:
[----:B------:R-:W-:Y:S01]  /*8240*/  FMUL.FTZ R7, R8, R3 ;  /* 0x0000000308077220 */ /* 0x000fe20000410000 */
[----:B------:R-:W-:-:S03]  /*8250*/  FMUL.FTZ R3, R3, 0.5 ;  /* 0x3f00000003037820 */ /* 0x000fc60000410000 */
[----:B------:R-:W-:-:S04]  /*8260*/  FFMA R0, -R7, R7, R8 ;  /* 0x0000000707007223 */ /* 0x000fc80000000108 */
[----:B------:R-:W-:-:S07]  /*8270*/  FFMA R7, R0, R3, R7 ;  /* 0x0000000300077223 */ /* 0x000fce0000000007 */
.L_x_345:
[----:B------:R-:W-:Y:S05]  /*8280*/  BSYNC.RECONVERGENT B0 ;  /* 0x0000000000007941 */ /* 0x000fea0003800200 */
.L_x_343:
[----:B------:R-:W-:Y:S01]  /*8290*/  DADD R4, -RZ, -R20 ;  /* 0x00000000ff047229 */ /* 0x000fe20000000914 */
[C---:B------:R-:W-:Y:S01]  /*82a0*/  FMUL R12, R7.reuse, 0.63661974668502807617 ;  /* 0x3f22f983070c7820 */ /* 0x040fe20000400000 */
[----:B------:R-:W-:Y:S01]  /*82b0*/  DSETP.GEU.AND P1, PT, R20, RZ, PT ;  /* 0x000000ff1400722a */ /* 0x000fe20003f2e000 */
[----:B------:R-:W-:Y:S01]  /*82c0*/  SHF.R.U32.HI R8, RZ, 0x17, R7 ;  /* 0x00000017ff087819 */ /* 0x000fe20000011607 */
[----:B------:R-:W1:Y:S01]  /*82d0*/  F2F.F64.F32 R60, R7 ;  /* 0x00000007003c7310 */ /* 0x000e620000201800 */
[----:B------:R-:W-:Y:S01]  /*82e0*/  BSSY.RECONVERGENT B0, `(.L_x_346) ;  /* 0x000001e000007945 */ /* 0x000fe20003800200 */
[----:B------:R-:W-:Y:S02]  /*82f0*/  FSETP.GE.AND P3, PT, |R7|, 105615, PT ;  /* 0x47ce47800700780b */ /* 0x000fe40003f66200 */
[----:B------:R-:W-:Y:S02]  /*8300*/  LOP3.LUT R0, R8, 0xe0, RZ, 0xc0, !PT ;  /* 0x000000e008007812 */ /* 0x000fe400078ec0ff */
[----:B------:R-:W-:-:S02]  /*8310*/  FSEL R5, R5, R21, !P1 ;  /* 0x0000001505057208 */ /* 0x000fc40004800000 */
[----:B------:R-:W-:Y:S01]  /*8320*/  FSEL R4, R4, R20, !P1 ;  /* 0x0000001404047208 */ /* 0x000fe20004800000 */
[----:B------:R-:W2:Y:S01]  /*8330*/  F2I.NTZ R12, R12 ;  /* 0x0000000c000c7305 */ /* 0x000ea20000203100 */
[----:B------:R-:W-:Y:S02]  /*8340*/  VIADD R0, R0, 0xffffff80 ;  /* 0xffffff8000007836 */ /* 0x000fe40000000000 */
[----:B------:R-:W-:Y:S01]  /*8350*/  FMUL R20, RZ, R7 ;  /* 0x00000007ff147220 */ /* 0x000fe20000400000 */
[----:B------:R-:W-:Y:S02]  /*8360*/  LOP3.LUT R8, R8, 0x1f, RZ, 0xc0, !PT ;  /* 0x0000001f08087812 */ /* 0x000fe400078ec0ff */
[----:B------:R-:W-:Y:S01]  /*8370*/  SHF.R.U32.HI R0, RZ, 0x5, R0 ;  /* 0x00000005ff007819 */ /* 0x000fe20000011600 */
[----:B-1----:R-:W-:Y:S01]  /*8380*/  DADD R60, R60, R60 ;  /* 0x000000003c3c7229 */ /* 0x002fe2000000003c */
[----:B------:R-:W1:Y:S01]  /*8390*/  F2F.F32.F64 R5, R4 ;  /* 0x0000000400057310 */ /* 0x000e620000301000 */
[----:B--2---:R-:W-:-:S05]  /*83a0*/  I2FP.F32.S32 R6, R12 ;  /* 0x0000000c00067245 */ /* 0x004fca0000201400 */
[C---:B------:R-:W-:Y:S01]  /*83b0*/  FFMA R3, R6.reuse, -1.5707962512969970703, R7 ;  /* 0xbfc90fda06037823 */ /* 0x040fe20000000007 */
[----:B-1----:R-:W-:Y:S01]  /*83c0*/  VIADD R9, R5, 0xf3000000 ;  /* 0xf300000005097836 */ /* 0x002fe20000000000 */
[----:B------:R1:W2:Y:S02]  /*83d0*/  MUFU.RSQ R14, R5 ;  /* 0x00000005000e7308 */ /* 0x0002a40000001400 */
[C---:B------:R-:W-:Y:S02]  /*83e0*/  FFMA R3, R6.reuse, -7.5497894158615963534e-08, R3 ;  /* 0xb3a2216806037823 */ /* 0x040fe40000000003 */
[----:B------:R-:W-:Y:S02]  /*83f0*/  ISETP.GT.U32.AND P2, PT, R9, 0x727fffff, PT ;  /* 0x727fffff0900780c */ /* 0x000fe40003f44070 */
[----:B------:R-:W-:Y:S01]  /*8400*/  FFMA R11, R6, -5.3903029534742383927e-15, R3 ;  /* 0xa7c234c5060b7823 */ /* 0x000fe20000000003 */
[----:B------:R-:W-:-:S10]  /*8410*/  IMAD R9, R0, -0x4, R1 ;  /* 0xfffffffc00097824 */ /* 0x000fd400078e0201 */
[----:B-12---:R-:W-:Y:S05]  /*8420*/  @!P2 BRA `(.L_x_347) ;  /* 0x000000000014a947 */ /* 0x006fea0003800000 */
[----:B------:R-:W-:Y:S01]  /*8430*/  IMAD.MOV.U32 R0, RZ, RZ, R5 ;  /* 0x000000ffff007224 */ /* 0x000fe200078e0005 */
[----:B------:R-:W-:-:S07]  /*8440*/  MOV R15, 0x8460 ;  /* 0x00008460000f7802 */ /* 0x000fce0000000f00 */
[----:B0-----:R-:W-:Y:S05]  /*8450*/  CALL.REL.NOINC `($__internal_5_$__cuda_sm20_sqrt_rn_f32_slowpath) ;  /* 0x0000004400847944 */ /* 0x001fea0003c00000 */
[----:B------:R-:W-:Y:S01]  /*8460*/  IMAD.MOV.U32 R10, RZ, RZ, R3 ;  /* 0x000000ffff0a7224 */ /* 0x000fe200078e0003 */
[----:B------:R-:W-:Y:S06]  /*8470*/  BRA `(.L_x_348) ;  /* 0x0000000000107947 */ /* 0x000fec0003800000 */
.L_x_347:
[----:B------:R-:W-:Y:S01]  /*8480*/  FMUL.FTZ R10, R5, R14 ;  /* 0x0000000e050a7220 */ /* 0x000fe20000410000 */
[----:B------:R-:W-:-:S03]  /*8490*/  FMUL.FTZ R0, R14, 0.5 ;  /* 0x3f0000000e007820 */ /* 0x000fc60000410000 */
[----:B------:R-:W-:-:S04]  /*84a0*/  FFMA R3, -R10, R10, R5 ;  /* 0x0000000a0a037223 */ /* 0x000fc80000000105 */
[----:B------:R-:W-:-:S07]  /*84b0*/  FFMA R10, R3, R0, R10 ;  /* 0x00000000030a7223 */ /* 0x000fce000000000a */
.L_x_348:
[----:B------:R-:W-:Y:S05]  /*84c0*/  BSYNC.RECONVERGENT B0 ;  /* 0x0000000000007941 */ /* 0x000fea0003800200 */
.L_x_346:
[----:B------:R-:W-:Y:S01]  /*84d0*/  FMUL R64, R10, 0.63661974668502807617 ;  /* 0x3f22f9830a407820 */ /* 0x000fe20000400000 */
[----:B------:R-:W-:Y:S01]  /*84e0*/  DFMA R4, -RZ, R52, 2 ;  /* 0x40000000ff04742b */ /* 0x000fe20000000134 */
[----:B------:R-:W-:Y:S01]  /*84f0*/  SHF.R.U32.HI R13, RZ, 0x17, R10 ;  /* 0x00000017ff0d7819 */ /* 0x000fe2000001160a */
[----:B------:R-:W1:Y:S01]  /*8500*/  F2F.F64.F32 R62, R10 ;  /* 0x0000000a003e7310 */ /* 0x000e620000201800 */
[----:B------:R-:W-:Y:S01]  /*8510*/  FSETP.EQ.OR P2, PT, |R7|, +INF , !P3 ;  /* 0x7f8000000700780b */ /* 0x000fe20005f42600 */
[----:B------:R-:W-:Y:S01]  /*8520*/  BSSY.RECONVERGENT B0, `(.L_x_349) ;  /* 0x0000044000007945 */ /* 0x000fe20003800200 */
[----:B------:R-:W-:Y:S01]  /*8530*/  LOP3.LUT R6, R13, 0xe0, RZ, 0xc0, !PT ;  /* 0x000000e00d067812 */ /* 0x000fe200078ec0ff */
[----:B------:R-:W-:Y:S01]  /*8540*/  FMUL R66, RZ, R10 ;  /* 0x0000000aff427220 */ /* 0x000fe20000400000 */
[----:B------:R-:W-:Y:S01]  /*8550*/  FSEL R11, R11, R20, !P3 ;  /* 0x000000140b0b7208 */ /* 0x000fe20005800000 */
[----:B------:R-:W-:Y:S01]  /*8560*/  DFMA R4, R4, 0.25, RZ ;  /* 0x3fd000000404782b */ /* 0x000fe200000000ff */
[----:B------:R-:W-:Y:S01]  /*8570*/  SEL R12, R12, RZ, !P3 ;  /* 0x000000ff0c0c7207 */ /* 0x000fe20005800000 */
[----:B------:R-:W2:Y:S01]  /*8580*/  F2I.NTZ R64, R64 ;  /* 0x0000004000407305 */ /* 0x000ea20000203100 */
[----:B------:R-:W-:Y:S01]  /*8590*/  VIADD R6, R6, 0xffffff80 ;  /* 0xffffff8006067836 */ /* 0x000fe20000000000 */
[----:B------:R-:W-:-:S04]  /*85a0*/  LOP3.LUT R13, R13, 0x1f, RZ, 0xc0, !PT ;  /* 0x0000001f0d0d7812 */ /* 0x000fc800078ec0ff */
[----:B------:R-:W-:Y:S02]  /*85b0*/  DADD R14, -RZ, -R4 ;  /* 0x00000000ff0e7229 */ /* 0x000fe40000000904 */
[----:B-1----:R-:W-:Y:S01]  /*85c0*/  DADD R62, R62, R62 ;  /* 0x000000003e3e7229 */ /* 0x002fe2000000003e */
[----:B--2---:R-:W-:-:S07]  /*85d0*/  I2FP.F32.S32 R3, R64 ;  /* 0x0000004000037245 */ /* 0x004fce0000201400 */
[----:B------:R-:W-:Y:S01]  /*85e0*/  FSEL R42, R14, R4, !P0 ;  /* 0x000000040e2a7208 */ /* 0x000fe20004000000 */
[----:B------:R-:W-:Y:S01]  /*85f0*/  IMAD.MOV.U32 R4, RZ, RZ, R12 ;  /* 0x000000ffff047224 */ /* 0x000fe200078e000c */
[----:B------:R-:W-:Y:S01]  /*8600*/  SHF.R.U32.HI R14, RZ, 0x5, R6 ;  /* 0x00000005ff0e7819 */ /* 0x000fe20000011606 */
[----:B------:R-:W-:Y:S01]  /*8610*/  FFMA R0, R3, -1.5707962512969970703, R10 ;  /* 0xbfc90fda03007823 */ /* 0x000fe2000000000a */
[----:B------:R-:W-:-:S03]  /*8620*/  FSEL R43, R15, R5, !P0 ;  /* 0x000000050f2b7208 */ /* 0x000fc60004000000 */
[----:B------:R-:W-:Y:S01]  /*8630*/  FFMA R0, R3, -7.5497894158615963534e-08, R0 ;  /* 0xb3a2216803007823 */ /* 0x000fe20000000000 */
[----:B------:R-:W-:-:S03]  /*8640*/  IMAD R14, R14, -0x4, R1 ;  /* 0xfffffffc0e0e7824 */ /* 0x000fc600078e0201 */
[----:B------:R-:W-:Y:S01]  /*8650*/  FFMA R15, R3, -5.3903029534742383927e-15, R0 ;  /* 0xa7c234c5030f7823 */ /* 0x000fe20000000000 */
[----:B------:R-:W-:Y:S01]  /*8660*/  IMAD.MOV.U32 R0, RZ, RZ, R11 ;  /* 0x000000ffff007224 */ /* 0x000fe200078e000b */
[----:B------:R-:W-:Y:S06]  /*8670*/  @P2 BRA `(.L_x_350) ;  /* 0x0000000000b82947 */ /* 0x000fec0003800000 */
[----:B------:R-:W1:Y:S01]  /*8680*/  LDCU.64 UR4, c[0x4][0x198] ;  /* 0x01003300ff0477ac */ /* 0x000e620008000a00 */
[----:B------:R-:W-:Y:S01]  /*8690*/  IMAD.SHL.U32 R4, R7, 0x100, RZ ;  /* 0x0000010007047824 */ /* 0x000fe200078e00ff */
[----:B------:R-:W-:Y:S01]  /*86a0*/  BSSY.RECONVERGENT B1, `(.L_x_351) ;  /* 0x0000013000017945 */ /* 0x000fe20003800200 */
[----:B------:R-:W-:Y:S02]  /*86b0*/  IMAD.MOV.U32 R6, RZ, RZ, RZ ;  /* 0x000000ffff067224 */ /* 0x000fe400078e00ff */
[----:B------:R-:W-:Y:S01]  /*86c0*/  IMAD.MOV.U32 R45, RZ, RZ, RZ ;  /* 0x000000ffff2d7224 */ /* 0x000fe200078e00ff */
[----:B------:R-:W-:Y:S01]  /*86d0*/  LOP3.LUT R47, R4, 0x80000000, RZ, 0xfc, !PT ;  /* 0x80000000042f7812 */ /* 0x000fe200078efcff */
[----:B------:R-:W-:Y:S02]  /*86e0*/  IMAD.MOV.U32 R3, RZ, RZ, RZ ;  /* 0x000000ffff037224 */ /* 0x000fe400078e00ff */
[----:B------:R-:W-:Y:S02]  /*86f0*/  IMAD.MOV.U32 R0, RZ, RZ, R1 ;  /* 0x000000ffff007224 */ /* 0x000fe400078e0001 */
[----:B-1----:R-:W-:-:S02]  /*8700*/  IMAD.U32 R20, RZ, RZ, UR4 ;  /* 0x00000004ff147e24 */ /* 0x002fc4000f8e00ff */
[----:B------:R-:W-:-:S07]  /*8710*/  IMAD.U32 R21, RZ, RZ, UR5 ;  /* 0x00000005ff157e24 */ /* 0x000fce000f8e00ff */
.L_x_352:
        /* <DEDUP_REMOVED lines=12> */
.L_x_351:
[----:B------:R-:W-:Y:S01]  /*87e0*/  ISETP.NE.AND P3, PT, R8, RZ, PT ;  /* 0x000000ff0800720c */ /* 0x000fe20003f65270 */
[----:B------:R1:W-:Y:S04]  /*87f0*/  STL [R1+0x18], R6 ;  /* 0x0000180601007387 */ /* 0x0003e80000100800 */
[----:B------:R-:W2:Y:S04]  /*8800*/  LDL R3, [R9+0x18] ;  /* 0x0000180009037983 */ /* 0x000ea80000100800 */
[----:B------:R-:W2:Y:S04]  /*8810*/  LDL R0, [R9+0x14] ;  /* 0x0000140009007983 */ /* 0x000ea80000100800 */
[----:B------:R-:W3:Y:S01]  /*8820*/  @P3 LDL R5, [R9+0x10] ;  /* 0x0000100009053983 */ /* 0x000ee20000100800 */
[----:B------:R-:W-:Y:S01]  /*8830*/  UMOV UR4, 0x54442d19 ;  /* 0x54442d1900047882 */ /* 0x000fe20000000000 */
[----:B------:R-:W-:Y:S01]  /*8840*/  UMOV UR5, 0x3bf921fb ;  /* 0x3bf921fb00057882 */ /* 0x000fe20000000000 */
[----:B--2---:R-:W-:-:S02]  /*8850*/  @P3 SHF.L.W.U32.HI R3, R0, R8, R3 ;  /* 0x0000000800033219 */ /* 0x004fc40000010e03 */
[----:B---3--:R-:W-:Y:S02]  /*8860*/  @P3 SHF.L.W.U32.HI R0, R5, R8, R0 ;  /* 0x0000000805003219 */ /* 0x008fe40000010e00 */
[----:B------:R-:W-:Y:S02]  /*8870*/  ISETP.GE.AND P3, PT, R7, RZ, PT ;  /* 0x000000ff0700720c */ /* 0x000fe40003f66270 */
[C-C-:B------:R-:W-:Y:S01]  /*8880*/  SHF.L.W.U32.HI R4, R0.reuse, 0x2, R3.reuse ;  /* 0x0000000200047819 */ /* 0x140fe20000010e03 */
[----:B------:R-:W-:Y:S01]  /*8890*/  IMAD.SHL.U32 R0, R0, 0x4, RZ ;  /* 0x0000000400007824 */ /* 0x000fe200078e00ff */
[----:B------:R-:W-:Y:S02]  /*88a0*/  SHF.R.U32.HI R3, RZ, 0x1e, R3 ;  /* 0x0000001eff037819 */ /* 0x000fe40000011603 */
[----:B------:R-:W-:-:S04]  /*88b0*/  SHF.R.S32.HI R5, RZ, 0x1f, R4 ;  /* 0x0000001fff057819 */ /* 0x000fc80000011404 */
[C---:B------:R-:W-:Y:S02]  /*88c0*/  LOP3.LUT R20, R5.reuse, R0, RZ, 0x3c, !PT ;  /* 0x0000000005147212 */ /* 0x040fe400078e3cff */
[----:B------:R-:W-:Y:S02]  /*88d0*/  LOP3.LUT R21, R5, R4, RZ, 0x3c, !PT ;  /* 0x0000000405157212 */ /* 0x000fe400078e3cff */
[C---:B------:R-:W-:Y:S02]  /*88e0*/  LOP3.LUT R0, R4.reuse, R7, RZ, 0x3c, !PT ;  /* 0x0000000704007212 */ /* 0x040fe400078e3cff */
[----:B------:R-:W-:Y:S02]  /*88f0*/  LEA.HI R4, R4, R3, RZ, 0x1 ;  /* 0x0000000304047211 */ /* 0x000fe400078f08ff */
[----:B------:R-:W2:Y:S01]  /*8900*/  I2F.F64.S64 R20, R20 ;  /* 0x0000001400147312 */ /* 0x000ea20000301c00 */
[----:B------:R-:W-:Y:S02]  /*8910*/  ISETP.GE.AND P4, PT, R0, RZ, PT ;  /* 0x000000ff0000720c */ /* 0x000fe40003f86270 */
[----:B------:R-:W-:Y:S01]  /*8920*/  @!P3 IMAD.MOV R4, RZ, RZ, -R4 ;  /* 0x000000ffff04b224 */ /* 0x000fe200078e0a04 */
[----:B--2---:R-:W-:-:S10]  /*8930*/  DMUL R44, R20, UR4 ;  /* 0x00000004142c7c28 */ /* 0x004fd40008000000 */
[----:B------:R-:W2:Y:S02]  /*8940*/  F2F.F32.F64 R44, R44 ;  /* 0x0000002c002c7310 */ /* 0x000ea40000301000 */
[----:B-12---:R-:W-:-:S07]  /*8950*/  FSEL R0, -R44, R44, !P4 ;  /* 0x0000002c2c007208 */ /* 0x006fce0006000100 */
.L_x_350:
[----:B------:R-:W-:Y:S05]  /*8960*/  BSYNC.RECONVERGENT B0 ;  /* 0x0000000000007941 */ /* 0x000fea0003800200 */
.L_x_349:
        /* <DEDUP_REMOVED lines=17> */
[----:B------:R-:W-:Y:S01]  /*8a80*/  FFMA R67, R0, R5, R67 ;  /* 0x0000000500437223 */ /* 0x000fe20000000043 */
[----:B------:R-:W-:-:S03]  /*8a90*/  IMAD.MOV.U32 R0, RZ, RZ, R12 ;  /* 0x000000ffff007224 */ /* 0x000fc600078e000c */
[----:B------:R-:W-:Y:S01]  /*8aa0*/  @P4 FADD R67, RZ, -R67 ;  /* 0x80000043ff434221 */ /* 0x000fe20000000000 */
[----:B------:R-:W-:Y:S06]  /*8ab0*/  @P2 BRA `(.L_x_354) ;  /* 0x0000000000a82947 */ /* 0x000fec0003800000 */
[----:B------:R-:W-:Y:S01]  /*8ac0*/  IMAD.SHL.U32 R3, R7, 0x100, RZ ;  /* 0x0000010007037824 */ /* 0x000fe200078e00ff */
[----:B------:R-:W-:Y:S01]  /*8ad0*/  BSSY.RECONVERGENT B1, `(.L_x_355) ;  /* 0x0000010000017945 */ /* 0x000fe20003800200 */
[----:B------:R-:W-:Y:S02]  /*8ae0*/  IMAD.MOV.U32 R6, RZ, RZ, RZ ;  /* 0x000000ffff067224 */ /* 0x000fe400078e00ff */
[----:B------:R-:W-:Y:S01]  /*8af0*/  IMAD.MOV.U32 R47, RZ, RZ, RZ ;  /* 0x000000ffff2f7224 */ /* 0x000fe200078e00ff */
[----:B------:R-:W-:Y:S01]  /*8b00*/  LOP3.LUT R49, R3, 0x80000000, RZ, 0xfc, !PT ;  /* 0x8000000003317812 */ /* 0x000fe200078efcff */
[----:B------:R-:W-:-:S07]  /*8b10*/  IMAD.MOV.U32 R0, RZ, RZ, RZ ;  /* 0x000000ffff007224 */ /* 0x000fce00078e00ff */
.L_x_356:
        /* <DEDUP_REMOVED lines=12> */
.L_x_355:
[----:B------:R-:W-:Y:S01]  /*8be0*/  ISETP.NE.AND P3, PT, R8, RZ, PT ;  /* 0x000000ff0800720c */ /* 0x000fe20003f65270 */
[----:B------:R2:W-:Y:S04]  /*8bf0*/  STL [R1+0x18], R6 ;  /* 0x0000180601007387 */ /* 0x0005e80000100800 */
[----:B-1----:R-:W3:Y:S04]  /*8c00*/  LDL R3, [R9+0x18] ;  /* 0x0000180009037983 */ /* 0x002ee80000100800 */
[----:B------:R-:W3:Y:S04]  /*8c10*/  LDL R0, [R9+0x14] ;  /* 0x0000140009007983 */ /* 0x000ee80000100800 */
[----:B------:R-:W4:Y:S01]  /*8c20*/  @P3 LDL R5, [R9+0x10] ;  /* 0x0000100009053983 */ /* 0x000f220000100800 */
[----:B------:R-:W-:Y:S01]  /*8c30*/  UMOV UR4, 0x54442d19 ;  /* 0x54442d1900047882 */ /* 0x000fe20000000000 */
[----:B------:R-:W-:Y:S01]  /*8c40*/  UMOV UR5, 0x3bf921fb ;  /* 0x3bf921fb00057882 */ /* 0x000fe20000000000 */
[----:B------:R-:W-:-:S02]  /*8c50*/  ISETP.GE.AND P4, PT, R7, RZ, PT ;  /* 0x000000ff0700720c */ /* 0x000fc40003f86270 */
[-C--:B---3--:R-:W-:Y:S02]  /*8c60*/  @P3 SHF.L.W.U32.HI R3, R0, R8.reuse, R3 ;  /* 0x0000000800033219 */ /* 0x088fe40000010e03 */
[----:B----4-:R-:W-:-:S04]  /*8c70*/  @P3 SHF.L.W.U32.HI R0, R5, R8, R0 ;  /* 0x0000000805003219 */ /* 0x010fc80000010e00 */
[C-C-:B------:R-:W-:Y:S01]  /*8c80*/  SHF.L.W.U32.HI R4, R0.reuse, 0x2, R3.reuse ;  /* 0x0000000200047819 */ /* 0x140fe20000010e03 */
[----:B------:R-:W-:Y:S01]  /*8c90*/  IMAD.SHL.U32 R0, R0, 0x4, RZ ;  /* 0x0000000400007824 */ /* 0x000fe200078e00ff */
[----:B------:R-:W-:Y:S02]  /*8ca0*/  SHF.R.U32.HI R3, RZ, 0x1e, R3 ;  /* 0x0000001eff037819 */ /* 0x000fe40000011603 */
[----:B------:R-:W-:-:S04]  /*8cb0*/  SHF.R.S32.HI R5, RZ, 0x1f, R4 ;  /* 0x0000001fff057819 */ /* 0x000fc80000011404 */
[C---:B------:R-:W-:Y:S02]  /*8cc0*/  LOP3.LUT R20, R5.reuse, R0, RZ, 0x3c, !PT ;  /* 0x0000000005147212 */ /* 0x040fe400078e3cff */
[----:B------:R-:W-:Y:S02]  /*8cd0*/  LOP3.LUT R21, R5, R4, RZ, 0x3c, !PT ;  /* 0x0000000405157212 */ /* 0x000fe400078e3cff */
[----:B------:R-:W-:-:S04]  /*8ce0*/  LOP3.LUT R0, R4, R7, RZ, 0x3c, !PT ;  /* 0x0000000704007212 */ /* 0x000fc800078e3cff */
[----:B------:R-:W1:Y:S01]  /*8cf0*/  I2F.F64.S64 R20, R20 ;  /* 0x0000001400147312 */ /* 0x000e620000301c00 */
[----:B------:R-:W-:Y:S02]  /*8d00*/  ISETP.GE.AND P3, PT, R0, RZ, PT ;  /* 0x000000ff0000720c */ /* 0x000fe40003f66270 */
[----:B------:R-:W-:-:S05]  /*8d10*/  LEA.HI R0, R4, R3, RZ, 0x1 ;  /* 0x0000000304007211 */ /* 0x000fca00078f08ff */
[----:B------:R-:W-:Y:S01]  /*8d20*/  @!P4 IMAD.MOV R0, RZ, RZ, -R0 ;  /* 0x000000ffff00c224 */ /* 0x000fe200078e0a00 */
[----:B-1----:R-:W-:-:S10]  /*8d30*/  DMUL R46, R20, UR4 ;  /* 0x00000004142e7c28 */ /* 0x002fd40008000000 */
[----:B------:R-:W1:Y:S02]  /*8d40*/  F2F.F32.F64 R46, R46 ;  /* 0x0000002e002e7310 */ /* 0x000e640000301000 */
[----:B-12---:R-:W-:-:S07]  /*8d50*/  FSEL R3, -R46, R46, !P3 ;  /* 0x0000002e2e037208 */ /* 0x006fce0005800100 */
.L_x_354:
[----:B------:R-:W-:Y:S05]  /*8d60*/  BSYNC.RECONVERGENT B0 ;  /* 0x0000000000007941 */ /* 0x000fea0003800200 */
.L_x_353:
[----:B------:R-:W1:Y:S01]  /*8d70*/  MUFU.RCP64H R5, R61 ;  /* 0x0000003d00057308 */ /* 0x000e620000001800 */
[----:B------:R-:W-:Y:S02]  /*8d80*/  IMAD.MOV.U32 R4, RZ, RZ, 0x1 ;  /* 0x00000001ff047424 */ /* 0x000fe400078e00ff */
[----:B------:R-:W-:Y:S01]  /*8d90*/  FMUL R47, R3, R3 ;  /* 0x00000003032f7220 */ /* 0x000fe20000400000 */
[----:B------:R-:W-:Y:S01]  /*8da0*/  VIADD R6, R0, 0x1 ;  /* 0x0000000100067836 */ /* 0x000fe20000000000 */
[----:B------:R-:W-:Y:S01]  /*8db0*/  FSETP.GEU.AND P5, PT, |R43|, 6.5827683646048100446e-37, PT ;  /* 0x036000002b00780b */ /* 0x000fe20003fae200 */
[----:B------:R-:W-:Y:S01]  /*8dc0*/  BSSY.RECONVERGENT B0, `(.L_x_357) ;  /* 0x000001f000007945 */ /* 0x000fe20003800200 */
[----:B------:R-:W-:Y:S02]  /*8dd0*/  FFMA R44, R47, R44, -0.0013887860113754868507 ;  /* 0xbab607ed2f2c7423 */ /* 0x000fe4000000002c */
[----:B------:R-:W-:Y:S01]  /*8de0*/  LOP3.LUT P4, RZ, R6, 0x2, RZ, 0xc0, !PT ;  /* 0x0000000206ff7812 */ /* 0x000fe2000788c0ff */
[----:B-1----:R-:W-:-:S08]  /*8df0*/  DFMA R20, -R60, R4, 1 ;  /* 0x3ff000003c14742b */ /* 0x002fd00000000104 */
[----:B------:R-:W-:-:S08]  /*8e00*/  DFMA R20, R20, R20, R20 ;  /* 0x000000141414722b */ /* 0x000fd00000000014 */
[----:B------:R-:W-:Y:S01]  /*8e10*/  DFMA R20, R4, R20, R4 ;  /* 0x000000140414722b */ /* 0x000fe20000000004 */
[----:B------:R-:W-:-:S04]  /*8e20*/  LOP3.LUT R4, R0, 0x1, RZ, 0xc0, !PT ;  /* 0x0000000100047812 */ /* 0x000fc800078ec0ff */
[----:B------:R-:W-:-:S03]  /*8e30*/  ISETP.NE.U32.AND P3, PT, R4, 0x1, PT ;  /* 0x000000010400780c */ /* 0x000fc60003f65070 */
[----:B------:R-:W-:Y:S01]  /*8e40*/  DFMA R68, -R60, R20, 1 ;  /* 0x3ff000003c44742b */ /* 0x000fe20000000114 */
[----:B------:R-:W-:Y:S02]  /*8e50*/  FSEL R0, R45, 0.0083327032625675201416, P3 ;  /* 0x3c0885e42d007808 */ /* 0x000fe40001800000 */
[----:B------:R-:W-:Y:S02]  /*8e60*/  FSEL R44, R44, -0.00019574658654164522886, P3 ;  /* 0xb94d41532c2c7808 */ /* 0x000fe40001800000 */
[----:B------:R-:W-:-:S03]  /*8e70*/  FSEL R6, -R25, -0.16666662693023681641, P3 ;  /* 0xbe2aaaa819067808 */ /* 0x000fc60001800100 */
[----:B------:R-:W-:Y:S01]  /*8e80*/  DFMA R68, R20, R68, R20 ;  /* 0x000000441444722b */ /* 0x000fe20000000014 */
[----:B------:R-:W-:Y:S01]  /*8e90*/  FFMA R44, R47, R44, R0 ;  /* 0x0000002c2f2c7223 */ /* 0x000fe20000000000 */
[----:B------:R-:W-:Y:S02]  /*8ea0*/  FSEL R0, R3, 1, !P3 ;  /* 0x3f80000003007808 */ /* 0x000fe40005800000 */
[----:B------:R-:W-:Y:S01]  /*8eb0*/  FSETP.GE.AND P3, PT, |R10|, 105615, PT ;  /* 0x47ce47800a00780b */ /* 0x000fe20003f66200 */
[C---:B------:R-:W-:Y:S02]  /*8ec0*/  FFMA R6, R47.reuse, R44, R6 ;  /* 0x0000002c2f067223 */ /* 0x040fe40000000006 */
[----:B------:R-:W-:Y:S01]  /*8ed0*/  FFMA R47, R47, R0, RZ ;  /* 0x000000002f2f7223 */ /* 0x000fe200000000ff */
[----:B------:R-:W-:-:S03]  /*8ee0*/  DMUL R4, R68, R42 ;  /* 0x0000002a44047228 */ /* 0x000fc60000000000 */
[----:B------:R-:W-:-:S04]  /*8ef0*/  FFMA R0, R47, R6, R0 ;  /* 0x000000062f007223 */ /* 0x000fc80000000000 */
[----:B------:R-:W-:Y:S01]  /*8f00*/  @P4 FADD R0, RZ, -R0 ;  /* 0x80000000ff004221 */ /* 0x000fe20000000000 */
[----:B------:R-:W-:-:S08]  /*8f10*/  DFMA R20, -R60, R4, R42 ;  /* 0x000000043c14722b */ /* 0x000fd0000000012a */
[----:B------:R-:W-:Y:S02]  /*8f20*/  DFMA R68, R68, R20, R4 ;  /* 0x000000144444722b */ /* 0x000fe40000000004 */
[----:B------:R1:W2:Y:S08]  /*8f30*/  F2F.F64.F32 R20, R0 ;  /* 0x0000000000147310 */ /* 0x0002b00000201800 */
[----:B------:R-:W-:-:S05]  /*8f40*/  FFMA R3, RZ, R61, R69 ;  /* 0x0000003dff037223 */ /* 0x000fca0000000045 */
[----:B------:R-:W-:-:S13]  /*8f50*/  FSETP.GT.AND P4, PT, |R3|, 1.469367938527859385e-39, PT ;  /* 0x001000000300780b */ /* 0x000fda0003f84200 */
[----:B-12---:R-:W-:Y:S05]  /*8f60*/  @P4 BRA P5, `(.L_x_358) ;  /* 0x0000000000104947 */ /* 0x006fea0002800000 */
[----:B------:R-:W-:Y:S01]  /*8f70*/  IMAD.MOV.U32 R46, RZ, RZ, R60 ;  /* 0x000000ffff2e7224 */ /* 0x000fe200078e003c */
[----:B------:R-:W-:Y:S01]  /*8f80*/  MOV R0, 0x8fb0 ;  /* 0x00008fb000007802 */ /* 0x000fe20000000f00 */
[----:B------:R-:W-:-:S07]  /*8f90*/  IMAD.MOV.U32 R45, RZ, RZ, R61 ;  /* 0x000000ffff2d7224 */ /* 0x000fce00078e003d */
[----:B0-----:R-:W-:Y:S05]  /*8fa0*/  CALL.REL.NOINC `($__internal_3_$__cuda_sm20_div_rn_f64_full) ;  /* 0x0000003000947944 */ /* 0x001fea0003c00000 */
.L_x_358:
[----:B------:R-:W-:Y:S05]  /*8fb0*/  BSYNC.RECONVERGENT B0 ;  /* 0x0000000000007941 */ /* 0x000fea0003800200 */
.L_x_357:
[----:B------:R-:W-:Y:S01]  /*8fc0*/  DMUL R20, R20, R68 ;  /* 0x0000004414147228 */ /* 0x000fe20000000000 */
[----:B------:R-:W1:Y:S01]  /*8fd0*/  F2F.F64.F32 R4, R67 ;  /* 0x0000004300047310 */ /* 0x000e620000201800 */
[----:B------:R-:W-:Y:S01]  /*8fe0*/  FSETP.EQ.OR P4, PT, |R10|, +INF , !P3 ;  /* 0x7f8000000a00780b */ /* 0x000fe20005f82600 */
[----:B------:R-:W-:Y:S01]  /*8ff0*/  BSSY.RECONVERGENT B0, `(.L_x_359) ;  /* 0x0000032000007945 */ /* 0x000fe20003800200 */
[----:B------:R-:W-:-:S04]  /*9000*/  FSEL R15, R15, R66, !P3 ;  /* 0x000000420f0f7208 */ /* 0x000fc80005800000 */
[----:B------:R-:W-:Y:S01]  /*9010*/  DMUL R42, R58, R20 ;  /* 0x000000143a2a7228 */ /* 0x000fe20000000000 */
[----:B------:R-:W-:Y:S01]  /*9020*/  IMAD.MOV.U32 R0, RZ, RZ, R15 ;  /* 0x000000ffff007224 */ /* 0x000fe200078e000f */
[----:B------:R-:W-:-:S06]  /*9030*/  SEL R20, R64, RZ, !P3 ;  /* 0x000000ff40147207 */ /* 0x000fcc0005800000 */
[----:B-1----:R-:W-:Y:S01]  /*9040*/  DFMA R64, RZ, R4, R42 ;  /* 0x00000004ff40722b */ /* 0x002fe2000000002a */
[----:B------:R-:W-:Y:S01]  /*9050*/  IMAD.MOV.U32 R5, RZ, RZ, R20 ;  /* 0x000000ffff057224 */ /* 0x000fe200078e0014 */
[----:B------:R-:W-:Y:S09]  /*9060*/  @P4 BRA `(.L_x_360) ;  /* 0x0000000000a84947 */ /* 0x000ff20003800000 */
[----:B------:R-:W-:Y:S01]  /*9070*/  IMAD.SHL.U32 R3, R10, 0x100, RZ ;  /* 0x000001000a037824 */ /* 0x000fe200078e00ff */
[----:B------:R-:W-:Y:S01]  /*9080*/  BSSY.RECONVERGENT B1, `(.L_x_361) ;  /* 0x0000010000017945 */ /* 0x000fe20003800200 */
[----:B------:R-:W-:Y:S02]  /*9090*/  IMAD.MOV.U32 R6, RZ, RZ, RZ ;  /* 0x000000ffff067224 */ /* 0x000fe400078e00ff */
[----:B------:R-:W-:Y:S01]  /*90a0*/  IMAD.MOV.U32 R21, RZ, RZ, RZ ;  /* 0x000000ffff157224 */ /* 0x000fe200078e00ff */
[----:B------:R-:W-:Y:S01]  /*90b0*/  LOP3.LUT R25, R3, 0x80000000, RZ, 0xfc, !PT ;  /* 0x8000000003197812 */ /* 0x000fe200078efcff */
[----:B------:R-:W-:-:S07]  /*90c0*/  IMAD.MOV.U32 R0, RZ, RZ, RZ ;  /* 0x000000ffff007224 */ /* 0x000fce00078e00ff */
.L_x_362:
        /* <DEDUP_REMOVED lines=12> */
.L_x_361:
[----:B------:R-:W-:Y:S01]  /*9190*/  ISETP.NE.AND P3, PT, R13, RZ, PT ;  /* 0x000000ff0d00720c */ /* 0x000fe20003f65270 */
[----:B------:R2:W-:Y:S04]  /*91a0*/  STL [R1+0x18], R6 ;  /* 0x0000180601007387 */ /* 0x0005e80000100800 */
[----:B------:R-:W3:Y:S04]  /*91b0*/  LDL R0, [R14+0x18] ;  /* 0x000018000e007983 */ /* 0x000ee80000100800 */
[----:B-1----:R-:W3:Y:S04]  /*91c0*/  LDL R3, [R14+0x14] ;  /* 0x000014000e037983 */ /* 0x002ee80000100800 */
[----:B------:R-:W4:Y:S01]  /*91d0*/  @P3 LDL R4, [R14+0x10] ;  /* 0x000010000e043983 */ /* 0x000f220000100800 */
[----:B------:R-:W-:Y:S01]  /*91e0*/  UMOV UR4, 0x54442d19 ;  /* 0x54442d1900047882 */ /* 0x000fe20000000000 */
[----:B------:R-:W-:Y:S01]  /*91f0*/  UMOV UR5, 0x3bf921fb ;  /* 0x3bf921fb00057882 */ /* 0x000fe20000000000 */
[----:B---3--:R-:W-:-:S02]  /*9200*/  @P3 SHF.L.W.U32.HI R0, R3, R13, R0 ;  /* 0x0000000d03003219 */ /* 0x008fc40000010e00 */
[----:B----4-:R-:W-:Y:S02]  /*9210*/  @P3 SHF.L.W.U32.HI R3, R4, R13, R3 ;  /* 0x0000000d04033219 */ /* 0x010fe40000010e03 */
        /* <DEDUP_REMOVED lines=9> */
[----:B------:R-:W1:Y:S01]  /*92b0*/  I2F.F64.S64 R42, R42 ;  /* 0x0000002a002a7312 */ /* 0x000e620000301c00 */
[----:B------:R-:W-:Y:S02]  /*92c0*/  ISETP.GE.AND P5, PT, R3, RZ, PT ;  /* 0x000000ff0300720c */ /* 0x000fe40003fa6270 */
[----:B------:R-:W-:Y:S01]  /*92d0*/  @!P3 IMAD.MOV R5, RZ, RZ, -R5 ;  /* 0x000000ffff05b224 */ /* 0x000fe200078e0a05 */
[----:B-1----:R-:W-:-:S10]  /*92e0*/  DMUL R44, R42, UR4 ;  /* 0x000000042a2c7c28 */ /* 0x002fd40008000000 */
[----:B------:R-:W1:Y:S02]  /*92f0*/  F2F.F32.F64 R44, R44 ;  /* 0x0000002c002c7310 */ /* 0x000e640000301000 */
[----:B-12---:R-:W-:-:S07]  /*9300*/  FSEL R0, -R44, R44, !P5 ;  /* 0x0000002c2c007208 */ /* 0x006fce0006800100 */
.L_x_360:
[----:B------:R-:W-:Y:S05]  /*9310*/  BSYNC.RECONVERGENT B0 ;  /* 0x0000000000007941 */ /* 0x000fea0003800200 */
.L_x_359:
        /* <DEDUP_REMOVED lines=17> */
[----:B------:R-:W-:Y:S02]  /*9430*/  IMAD.MOV.U32 R0, RZ, RZ, R20 ;  /* 0x000000ffff007224 */ /* 0x000fe400078e0014 */
[----:B------:R-:W-:Y:S02]  /*9440*/  IMAD.MOV.U32 R3, RZ, RZ, R15 ;  /* 0x000000ffff037224 */ /* 0x000fe400078e000f */
        /* <DEDUP_REMOVED lines=8> */
.L_x_366:
        /* <DEDUP_REMOVED lines=12> */
.L_x_365:
[----:B------:R-:W-:Y:S01]  /*9590*/  ISETP.NE.AND P3, PT, R13, RZ, PT ;  /* 0x000000ff0d00720c */ /* 0x000fe20003f65270 */
[----:B------:R2:W-:Y:S04]  /*95a0*/  STL [R1+0x18], R6 ;  /* 0x0000180601007387 */ /* 0x0005e80000100800 */
[----:B------:R-:W3:Y:S04]  /*95b0*/  LDL R0, [R14+0x18] ;  /* 0x000018000e007983 */ /* 0x000ee80000100800 */
[----:B-1----:R-:W3:Y:S04]  /*95c0*/  LDL R3, [R14+0x14] ;  /* 0x000014000e037983 */ /* 0x002ee80000100800 */
        /* <DEDUP_REMOVED lines=9> */
[----:B------:R-:W-:Y:S02]  /*9660*/  SHF.R.S32.HI R4, RZ, 0x1f, R5 ;  /* 0x0000001fff047819 */ /* 0x000fe40000011405 */
[C---:B------:R-:W-:Y:S02]  /*9670*/  LEA.HI R0, R5.reuse, R0, RZ, 0x1 ;  /* 0x0000000005007211 */ /* 0x040fe400078f08ff */
[C---:B------:R-:W-:Y:S02]  /*9680*/  LOP3.LUT R42, R4.reuse, R3, RZ, 0x3c, !PT ;  /* 0x00000003042a7212 */ /* 0x040fe400078e3cff */
[----:B------:R-:W-:Y:S01]  /*9690*/  LOP3.LUT R43, R4, R5, RZ, 0x3c, !PT ;  /* 0x00000005042b7212 */ /* 0x000fe200078e3cff */
[----:B------:R-:W-:Y:S01]  /*96a0*/  @!P5 IMAD.MOV R0, RZ, RZ, -R0 ;  /* 0x000000ffff00d224 */ /* 0x000fe200078e0a00 */
[----:B------:R-:W-:-:S04]  /*96b0*/  LOP3.LUT R3, R5, R10, RZ, 0x3c, !PT ;  /* 0x0000000a05037212 */ /* 0x000fc800078e3cff */
[----:B------:R-:W1:Y:S01]  /*96c0*/  I2F.F64.S64 R42, R42 ;  /* 0x0000002a002a7312 */ /* 0x000e620000301c00 */
[----:B------:R-:W-:Y:S01]  /*96d0*/  ISETP.GE.AND P3, PT, R3, RZ, PT ;  /* 0x000000ff0300720c */ /* 0x000fe20003f66270 */
[----:B-1----:R-:W-:-:S10]  /*96e0*/  DMUL R46, R42, UR4 ;  /* 0x000000042a2e7c28 */ /* 0x002fd40008000000 */
[----:B------:R-:W1:Y:S02]  /*96f0*/  F2F.F32.F64 R46, R46 ;  /* 0x0000002e002e7310 */ /* 0x000e640000301000 */
[----:B-12---:R-:W-:-:S07]  /*9700*/  FSEL R3, -R46, R46, !P3 ;  /* 0x0000002e2e037208 */ /* 0x006fce0005800100 */
.L_x_364:
[----:B------:R-:W-:Y:S05]  /*9710*/  BSYNC.RECONVERGENT B0 ;  /* 0x0000000000007941 */ /* 0x000fea0003800200 */
.L_x_363:
[----:B------:R-:W1:Y:S01]  /*9720*/  MUFU.RCP64H R5, R63 ;  /* 0x0000003f00057308 */ /* 0x000e620000001800 */
[----:B------:R-:W-:Y:S02]  /*9730*/  IMAD.MOV.U32 R4, RZ, RZ, 0x1 ;  /* 0x00000001ff047424 */ /* 0x000fe400078e00ff */
[----:B------:R-:W-:Y:S01]  /*9740*/  FMUL R6, R3, R3 ;  /* 0x0000000303067220 */ /* 0x000fe20000400000 */
[C---:B------:R-:W-:Y:S01]  /*9750*/  LOP3.LUT R46, R0.reuse, 0x1, RZ, 0xc0, !PT ;  /* 0x00000001002e7812 */ /* 0x040fe200078ec0ff */
[----:B------:R-:W-:Y:S01]  /*9760*/  VIADD R0, R0, 0x1 ;  /* 0x0000000100007836 */ /* 0x000fe20000000000 */
[----:B------:R-:W-:Y:S01]  /*9770*/  BSSY.RECONVERGENT B0, `(.L_x_367) ;  /* 0x0000024000007945 */ /* 0x000fe20003800200 */
[----:B------:R-:W-:Y:S01]  /*9780*/  FFMA R45, R6, R45, -0.0013887860113754868507 ;  /* 0xbab607ed062d7423 */ /* 0x000fe2000000002d */
[----:B------:R-:W-:Y:S02]  /*9790*/  ISETP.NE.U32.AND P3, PT, R46, 0x1, PT ;  /* 0x000000012e00780c */ /* 0x000fe40003f65070 */
[----:B------:R-:W-:-:S02]  /*97a0*/  LOP3.LUT P5, RZ, R0, 0x2, RZ, 0xc0, !PT ;  /* 0x0000000200ff7812 */ /* 0x000fc400078ac0ff */
[----:B------:R-:W-:Y:S02]  /*97b0*/  FSEL R49, R44, 0.0083327032625675201416, P3 ;  /* 0x3c0885e42c317808 */ /* 0x000fe40001800000 */
[----:B------:R-:W-:Y:S02]  /*97c0*/  FSEL R47, R45, -0.00019574658654164522886, P3 ;  /* 0xb94d41532d2f7808 */ /* 0x000fe40001800000 */
[----:B------:R-:W-:Y:S01]  /*97d0*/  FSEL R25, -R25, -0.16666662693023681641, P3 ;  /* 0xbe2aaaa819197808 */ /* 0x000fe20001800100 */
[----:B-1----:R-:W-:Y:S02]  /*97e0*/  DFMA R42, -R62, R4, 1 ;  /* 0x3ff000003e2a742b */ /* 0x002fe40000000104 */
[----:B------:R-:W-:Y:S01]  /*97f0*/  FFMA R49, R6, R47, R49 ;  /* 0x0000002f06317223 */ /* 0x000fe20000000031 */
[----:B------:R-:W-:-:S03]  /*9800*/  FSEL R0, R3, 1, !P3 ;  /* 0x3f80000003007808 */ /* 0x000fc60005800000 */
[C---:B------:R-:W-:Y:S02]  /*9810*/  FFMA R25, R6.reuse, R49, R25 ;  /* 0x0000003106197223 */ /* 0x040fe40000000019 */
[----:B------:R-:W-:Y:S01]  /*9820*/  FFMA R3, R6, R0, RZ ;  /* 0x0000000006037223 */ /* 0x000fe200000000ff */
[----:B------:R-:W-:-:S03]  /*9830*/  DFMA R42, R42, R42, R42 ;  /* 0x0000002a2a2a722b */ /* 0x000fc6000000002a */
[----:B------:R-:W-:-:S04]  /*9840*/  FFMA R0, R3, R25, R0 ;  /* 0x0000001903007223 */ /* 0x000fc80000000000 */
[----:B------:R-:W-:Y:S01]  /*9850*/  @P5 FADD R0, RZ, -R0 ;  /* 0x80000000ff005221 */ /* 0x000fe20000000000 */
[----:B------:R-:W-:-:S03]  /*9860*/  DFMA R4, R4, R42, R4 ;  /* 0x0000002a0404722b */ /* 0x000fc60000000004 */
[----:B------:R1:W2:Y:S05]  /*9870*/  F2F.F64.F32 R66, R0 ;  /* 0x0000000000427310 */ /* 0x0002aa0000201800 */
[----:B------:R-:W-:-:S08]  /*9880*/  DFMA R42, -R62, R4, 1 ;  /* 0x3ff000003e2a742b */ /* 0x000fd00000000104 */
[----:B------:R-:W-:Y:S01]  /*9890*/  DFMA R4, R4, R42, R4 ;  /* 0x0000002a0404722b */ /* 0x000fe20000000004 */
[----:B------:R-:W-:-:S05]  /*98a0*/  IMAD.MOV.U32 R42, RZ, RZ, 0x3ff00000 ;  /* 0x3ff00000ff2a7424 */ /* 0x000fca00078e00ff */
[----:B------:R-:W-:Y:S01]  /*98b0*/  FSEL R43, -R42, 1.875, !P1 ;  /* 0x3ff000002a2b7808 */ /* 0x000fe20004800100 */
[----:B------:R-:W-:-:S03]  /*98c0*/  IMAD.MOV.U32 R42, RZ, RZ, RZ ;  /* 0x000000ffff2a7224 */ /* 0x000fc600078e00ff */
[----:B------:R-:W-:-:S03]  /*98d0*/  FSETP.GEU.AND P5, PT, |R43|, 6.5827683646048100446e-37, PT ;  /* 0x036000002b00780b */ /* 0x000fc60003fae200 */
[----:B------:R-:W-:-:S08]  /*98e0*/  DMUL R44, R4, R42 ;  /* 0x0000002a042c7228 */ /* 0x000fd00000000000 */
[----:B------:R-:W-:-:S08]  /*98f0*/  DFMA R46, -R62, R44, R42 ;  /* 0x0000002c3e2e722b */ /* 0x000fd0000000012a */
[----:B------:R-:W-:-:S10]  /*9900*/  DFMA R4, R4, R46, R44 ;  /* 0x0000002e0404722b */ /* 0x000fd4000000002c */
        /* <DEDUP_REMOVED lines=10> */
.L_x_368:
[----:B------:R-:W-:Y:S05]  /*99b0*/  BSYNC.RECONVERGENT B0 ;  /* 0x0000000000007941 */ /* 0x000fea0003800200 */
.L_x_367:
[----:B------:R-:W1:Y:S01]  /*99c0*/  MUFU.RCP64H R47, R61 ;  /* 0x0000003d002f7308 */ /* 0x000e620000001800 */
[----:B------:R-:W-:Y:S01]  /*99d0*/  IMAD.MOV.U32 R46, RZ, RZ, 0x1 ;  /* 0x00000001ff2e7424 */ /* 0x000fe200078e00ff */
[----:B------:R-:W-:Y:S01]  /*99e0*/  DFMA R42, -RZ, R52, RZ ;  /* 0x00000034ff2a722b */ /* 0x000fe200000001ff */
[----:B------:R-:W-:Y:S01]  /*99f0*/  BSSY.RECONVERGENT B0, `(.L_x_369) ;  /* 0x000001c000007945 */ /* 0x000fe20003800200 */
[----:B------:R-:W-:Y:S02]  /*9a00*/  DMUL R66, R66, R4 ;  /* 0x0000000442427228 */ /* 0x000fe40000000000 */
[----:B------:R-:W-:Y:S02]  /*9a10*/  DADD R4, RZ, -R52 ;  /* 0x00000000ff047229 */ /* 0x000fe40000000834 */
        /* <DEDUP_REMOVED lines=10> */
[----:B------:R-:W-:-:S04]  /*9ac0*/  FSEL R43, R45, R43, !P0 ;  /* 0x0000002b2d2b7208 */ /* 0x000fc80004000000 */
[----:B------:R-:W-:Y:S02]  /*9ad0*/  FSETP.GEU.AND P3, PT, |R43|, 6.5827683646048100446e-37, PT ;  /* 0x036000002b00780b */ /* 0x000fe40003f6e200 */
[----:B------:R-:W-:-:S08]  /*9ae0*/  DMUL R68, R46, R42 ;  /* 0x0000002a2e447228 */ /* 0x000fd00000000000 */
[----:B------:R-:W-:-:S08]  /*9af0*/  DFMA R44, -R60, R68, R42 ;  /* 0x000000443c2c722b */ /* 0x000fd0000000012a */
[----:B------:R-:W-:Y:S02]  /*9b00*/  DFMA R68, R46, R44, R68 ;  /* 0x0000002c2e44722b */ /* 0x000fe40000000044 */
[----:B------:R-:W1:Y:S08]  /*9b10*/  F2F.F64.F32 R44, R21 ;  /* 0x00000015002c7310 */ /* 0x000e700000201800 */
[----:B------:R-:W-:-:S05]  /*9b20*/  FFMA R0, RZ, R61, R69 ;  /* 0x0000003dff007223 */ /* 0x000fca0000000045 */
[----:B------:R-:W-:Y:S01]  /*9b30*/  FSETP.GT.AND P0, PT, |R0|, 1.469367938527859385e-39, PT ;  /* 0x001000000000780b */ /* 0x000fe20003f04200 */
[----:B-1----:R-:W-:-:S08]  /*9b40*/  DFMA R4, R66, R4, -R44 ;  /* 0x000000044204722b */ /* 0x002fd0000000082c */
[----:B------:R-:W-:-:S04]  /*9b50*/  DADD R64, R64, R4 ;  /* 0x0000000040407229 */ /* 0x000fc80000000004 */
[----:B------:R-:W-:Y:S07]  /*9b60*/  @P0 BRA P3, `(.L_x_370) ;  /* 0x0000000000100947 */ /* 0x000fee0001800000 */
[----:B------:R-:W-:Y:S01]  /*9b70*/  IMAD.MOV.U32 R46, RZ, RZ, R60 ;  /* 0x000000ffff2e7224 */ /* 0x000fe200078e003c */
[----:B------:R-:W-:Y:S01]  /*9b80*/  MOV R0, 0x9bb0 ;  /* 0x00009bb000007802 */ /* 0x000fe20000000f00 */
[----:B------:R-:W-:-:S07]  /*9b90*/  IMAD.MOV.U32 R45, RZ, RZ, R61 ;  /* 0x000000ffff2d7224 */ /* 0x000fce00078e003d */
[----:B0-----:R-:W-:Y:S05]  /*9ba0*/  CALL.REL.NOINC `($__internal_3_$__cuda_sm20_div_rn_f64_full) ;  /* 0x0000002400947944 */ /* 0x001fea0003c00000 */
.L_x_370:
[----:B------:R-:W-:Y:S05]  /*9bb0*/  BSYNC.RECONVERGENT B0 ;  /* 0x0000000000007941 */ /* 0x000fea0003800200 */
.L_x_369:
[----:B------:R-:W-:Y:S01]  /*9bc0*/  BSSY.RECONVERGENT B0, `(.L_x_371) ;  /* 0x000002e000007945 */ /* 0x000fe20003800200 */
[----:B------:R-:W-:Y:S02]  /*9bd0*/  IMAD.MOV.U32 R4, RZ, RZ, R12 ;  /* 0x000000ffff047224 */ /* 0x000fe400078e000c */
[----:B------:R-:W-:Y:S01]  /*9be0*/  IMAD.MOV.U32 R0, RZ, RZ, R11 ;  /* 0x000000ffff007224 */ /* 0x000fe200078e000b */
[----:B------:R-:W-:Y:S06]  /*9bf0*/  @P2 BRA `(.L_x_372) ;  /* 0x0000000000a82947 */ /* 0x000fec0003800000 */
[----:B------:R-:W-:Y:S01]  /*9c00*/  IMAD.SHL.U32 R3, R7, 0x100, RZ ;  /* 0x0000010007037824 */ /* 0x000fe200078e00ff */
[----:B------:R-:W-:Y:S01]  /*9c10*/  BSSY.RECONVERGENT B1, `(.L_x_373) ;  /* 0x0000010000017945 */ /* 0x000fe20003800200 */
[----:B------:R-:W-:Y:S02]  /*9c20*/  IMAD.MOV.U32 R6, RZ, RZ, RZ ;  /* 0x000000ffff067224 */ /* 0x000fe400078e00ff */
[----:B------:R-:W-:Y:S01]  /*9c30*/  IMAD.MOV.U32 R21, RZ, RZ, RZ ;  /* 0x000000ffff157224 */ /* 0x000fe200078e00ff */
[----:B------:R-:W-:Y:S01]  /*9c40*/  LOP3.LUT R25, R3, 0x80000000, RZ, 0xfc, !PT ;  /* 0x8000000003197812 */ /* 0x000fe200078efcff */
[----:B------:R-:W-:-:S07]  /*9c50*/  IMAD.MOV.U32 R0, RZ, RZ, RZ ;  /* 0x000000ffff007224 */ /* 0x000fce00078e00ff */
.L_x_374:
        /* <DEDUP_REMOVED lines=12> */
.L_x_373:
        /* <DEDUP_REMOVED lines=24> */
.L_x_372:
[----:B------:R-:W-:Y:S05]  /*9ea0*/  BSYNC.RECONVERGENT B0 ;  /* 0x0000000000007941 */ /* 0x000fea0003800200 */
.L_x_371:
        /* <DEDUP_REMOVED lines=19> */
[----:B------:R-:W-:Y:S01]  /*9fe0*/  IMAD.SHL.U32 R3, R7, 0x100, RZ ;  /* 0x0000010007037824 */ /* 0x000fe200078e00ff */
[----:B------:R-:W-:Y:S01]  /*9ff0*/  BSSY.RECONVERGENT B1, `(.L_x_377) ;  /* 0x000000f000017945 */ /* 0x000fe20003800200 */
[----:B------:R-:W-:Y:S01]  /*a000*/  CS2R R4, SRZ ;  /* 0x0000000000047805 */ /* 0x000fe2000001ff00 */
[----:B------:R-:W-:Y:S02]  /*a010*/  IMAD.MOV.U32 R0, RZ, RZ, RZ ;  /* 0x000000ffff007224 */ /* 0x000fe400078e00ff */
[----:B------:R-:W-:-:S07]  /*a020*/  LOP3.LUT R11, R3, 0x80000000, RZ, 0xfc, !PT ;  /* 0x80000000030b7812 */ /* 0x000fce00078efcff */
.L_x_378:
        /* <DEDUP_REMOVED lines=12> */
.L_x_377:
        /* <DEDUP_REMOVED lines=18> */
[----:B------:R-:W-:Y:S02]  /*a210*/  ISETP.GE.AND P0, PT, R7, RZ, PT ;  /* 0x000000ff0700720c */ /* 0x000fe40003f06270 */
[----:B------:R-:W2:Y:S01]  /*a220*/  I2F.F64.S64 R42, R42 ;  /* 0x0000002a002a7312 */ /* 0x000ea20000301c00 */
[----:B------:R-:W-:Y:S01]  /*a230*/  @!P2 IMAD.MOV R12, RZ, RZ, -R12 ;  /* 0x000000ffff0ca224 */ /* 0x000fe200078e0a0c */
[----:B--2---:R-:W-:-:S10]  /*a240*/  DMUL R4, R42, UR4 ;  /* 0x000000042a047c28 */ /* 0x004fd40008000000 */
[----:B------:R-:W1:Y:S02]  /*a250*/  F2F.F32.F64 R4, R4 ;  /* 0x0000000400047310 */ /* 0x000e640000301000 */
[----:B-1----:R-:W-:-:S07]  /*a260*/  FSEL R11, -R4, R4, !P0 ;  /* 0x00000004040b7208 */ /* 0x002fce0004000100 */
.L_x_376:
[----:B------:R-:W-:Y:S05]  /*a270*/  BSYNC.RECONVERGENT B0 ;  /* 0x0000000000007941 */ /* 0x000fea0003800200 */
.L_x_375:
[----:B------:R-:W1:Y:S01]  /*a280*/  MUFU.RCP64H R5, R63 ;  /* 0x0000003f00057308 */ /* 0x000e620000001800 */
[----:B------:R-:W-:Y:S02]  /*a290*/  IMAD.MOV.U32 R4, RZ, RZ, 0x1 ;  /* 0x00000001ff047424 */ /* 0x000fe400078e00ff */
[----:B------:R-:W-:Y:S01]  /*a2a0*/  FMUL R0, R11, R11 ;  /* 0x0000000b0b007220 */ /* 0x000fe20000400000 */
[----:B------:R-:W-:Y:S01]  /*a2b0*/  LOP3.LUT R3, R12, 0x1, RZ, 0xc0, !PT ;  /* 0x000000010c037812 */ /* 0x000fe200078ec0ff */
[----:B------:R-:W-:Y:S01]  /*a2c0*/  IMAD.MOV.U32 R42, RZ, RZ, 0x3ff00000 ;  /* 0x3ff00000ff2a7424 */ /* 0x000fe200078e00ff */
[----:B------:R-:W-:Y:S01]  /*a2d0*/  BSSY.RECONVERGENT B0, `(.L_x_379) ;  /* 0x000002a000007945 */ /* 0x000fe20003800200 */
[----:B------:R-:W-:Y:S01]  /*a2e0*/  FFMA R25, R0, R25, -0.0013887860113754868507 ;  /* 0xbab607ed00197423 */ /* 0x000fe20000000019 */
[----:B------:R-:W-:Y:S01]  /*a2f0*/  ISETP.NE.U32.AND P0, PT, R3, 0x1, PT ;  /* 0x000000010300780c */ /* 0x000fe20003f05070 */
[----:B------:R-:W-:Y:S01]  /*a300*/  VIADD R12, R12, 0x1 ;  /* 0x000000010c0c7836 */ /* 0x000fe20000000000 */
[----:B------:R-:W-:Y:S01]  /*a310*/  FSEL R43, R42, -1.875, !P1 ;  /* 0xbff000002a2b7808 */ /* 0x000fe20004800000 */
[----:B------:R-:W-:Y:S01]  /*a320*/  IMAD.MOV.U32 R42, RZ, RZ, RZ ;  /* 0x000000ffff2a7224 */ /* 0x000fe200078e00ff */
[----:B------:R-:W-:Y:S01]  /*a330*/  FSEL R3, R44, 0.0083327032625675201416, P0 ;  /* 0x3c0885e42c037808 */ /* 0x000fe20000000000 */
[----:B------:R-:W-:Y:S01]  /*a340*/  F2F.F64.F32 R6, R6 ;  /* 0x0000000600067310 */ /* 0x000fe20000201800 */
[----:B------:R-:W-:-:S02]  /*a350*/  FSEL R25, R25, -0.00019574658654164522886, P0 ;  /* 0xb94d415319197808 */ /* 0x000fc40000000000 */
[----:B------:R-:W-:Y:S01]  /*a360*/  FSEL R21, -R21, -0.16666662693023681641, P0 ;  /* 0xbe2aaaa815157808 */ /* 0x000fe20000000100 */
[----:B-1----:R-:W-:Y:S01]  /*a370*/  DFMA R8, -R62, R4, 1 ;  /* 0x3ff000003e08742b */ /* 0x002fe20000000104 */
[----:B------:R-:W-:Y:S01]  /*a380*/  LOP3.LUT P2, RZ, R12, 0x2, RZ, 0xc0, !PT ;  /* 0x000000020cff7812 */ /* 0x000fe2000784c0ff */
[C---:B------:R-:W-:Y:S01]  /*a390*/  FFMA R3, R0.reuse, R25, R3 ;  /* 0x0000001900037223 */ /* 0x040fe20000000003 */
[----:B------:R-:W-:Y:S02]  /*a3a0*/  FSEL R11, R11, 1, !P0 ;  /* 0x3f8000000b0b7808 */ /* 0x000fe40004000000 */
[----:B------:R-:W-:Y:S01]  /*a3b0*/  FSETP.GEU.AND P1, PT, |R43|, 6.5827683646048100446e-37, PT ;  /* 0x036000002b00780b */ /* 0x000fe20003f2e200 */
[C---:B------:R-:W-:Y:S02]  /*a3c0*/  FFMA R3, R0.reuse, R3, R21 ;  /* 0x0000000300037223 */ /* 0x040fe40000000015 */
[----:B------:R-:W-:Y:S01]  /*a3d0*/  DFMA R8, R8, R8, R8 ;  /* 0x000000080808722b */ /* 0x000fe20000000008 */
[----:B------:R-:W-:-:S04]  /*a3e0*/  FFMA R0, R0, R11, RZ ;  /* 0x0000000b00007223 */ /* 0x000fc800000000ff */
[----:B------:R-:W-:-:S03]  /*a3f0*/  FFMA R0, R0, R3, R11 ;  /* 0x0000000300007223 */ /* 0x000fc6000000000b */
[----:B------:R-:W-:Y:S01]  /*a400*/  DFMA R8, R4, R8, R4 ;  /* 0x000000080408722b */ /* 0x000fe20000000004 */
[----:B------:R-:W-:-:S07]  /*a410*/  @P2 FADD R0, RZ, -R0 ;  /* 0x80000000ff002221 */ /* 0x000fce0000000000 */
[----:B------:R-:W-:-:S08]  /*a420*/  DFMA R4, -R62, R8, 1 ;  /* 0x3ff000003e04742b */ /* 0x000fd00000000108 */
[----:B------:R-:W-:Y:S01]  /*a430*/  DFMA R46, R8, R4, R8 ;  /* 0x00000004082e722b */ /* 0x000fe20000000008 */
[----:B------:R-:W1:Y:S07]  /*a440*/  F2F.F64.F32 R8, R0 ;  /* 0x0000000000087310 */ /* 0x000e6e0000201800 */
[----:B------:R-:W-:-:S08]  /*a450*/  DMUL R4, R46, R42 ;  /* 0x0000002a2e047228 */ /* 0x000fd00000000000 */
[----:B------:R-:W-:Y:S02]  /*a460*/  DFMA R44, -R62, R4, R42 ;  /* 0x000000043e2c722b */ /* 0x000fe4000000012a */
[----:B-1----:R-:W-:-:S06]  /*a470*/  DMUL R8, R8, R68 ;  /* 0x0000004408087228 */ /* 0x002fcc0000000000 */
[----:B------:R-:W-:Y:S02]  /*a480*/  DFMA R4, R46, R44, R4 ;  /* 0x0000002c2e04722b */ /* 0x000fe40000000004 */
[----:B------:R-:W-:Y:S01]  /*a490*/  DFMA R58, R58, R8, -R6 ;  /* 0x000000083a3a722b */ /* 0x000fe20000000806 */
[----:B------:R-:W-:Y:S01]  /*a4a0*/  IMAD.SHL.U32 R8, R10, 0x100, RZ ;  /* 0x000001000a087824 */ /* 0x000fe200078e00ff */
[----:B------:R-:W-:-:S04]  /*a4b0*/  IADD3 R7, PT, PT, -R13, 0x20, RZ ;  /* 0x000000200d077810 */ /* 0x000fc80007ffe1ff */
[----:B------:R-:W-:Y:S02]  /*a4c0*/  LOP3.LUT R8, R8, 0x80000000, RZ, 0xfc, !PT ;  /* 0x8000000008087812 */ /* 0x000fe400078efcff */
[----:B------:R-:W-:-:S05]  /*a4d0*/  FFMA R3, RZ, R63, R5 ;  /* 0x0000003fff037223 */ /* 0x000fca0000000005 */
[----:B------:R-:W-:-:S13]  /*a4e0*/  FSETP.GT.AND P0, PT, |R3|, 1.469367938527859385e-39, PT ;  /* 0x001000000300780b */ /* 0x000fda0003f04200 */
        /* <DEDUP_REMOVED lines=8> */
.L_x_380:
[----:B------:R-:W-:Y:S05]  /*a570*/  BSYNC.RECONVERGENT B0 ;  /* 0x0000000000007941 */ /* 0x000fea0003800200 */
.L_x_379:
[----:B------:R-:W-:Y:S01]  /*a580*/  BSSY.RECONVERGENT B0, `(.L_x_381) ;  /* 0x0000030000007945 */ /* 0x000fe20003800200 */
[----:B------:R-:W-:Y:S02]  /*a590*/  IMAD.MOV.U32 R3, RZ, RZ, R20 ;  /* 0x000000ffff037224 */ /* 0x000fe400078e0014 */
[----:B------:R-:W-:Y:S01]  /*a5a0*/  IMAD.MOV.U32 R0, RZ, RZ, R15 ;  /* 0x000000ffff007224 */ /* 0x000fe200078e000f */
[----:B------:R-:W-:Y:S06]  /*a5b0*/  @P4 BRA `(.L_x_382) ;  /* 0x0000000000b04947 */ /* 0x000fec0003800000 */
[----:B------:R-:W-:Y:S01]  /*a5c0*/  BSSY.RECONVERGENT B1, `(.L_x_383) ;  /* 0x000000f000017945 */ /* 0x000fe20003800200 */
[----:B------:R-:W-:Y:S02]  /*a5d0*/  IMAD.MOV.U32 R44, RZ, RZ, RZ ;  /* 0x000000ffff2c7224 */ /* 0x000fe400078e00ff */
[----:B------:R-:W-:Y:S02]  /*a5e0*/  IMAD.MOV.U32 R9, RZ, RZ, RZ ;  /* 0x000000ffff097224 */ /* 0x000fe400078e00ff */
[----:B------:R-:W-:-:S07]  /*a5f0*/  IMAD.MOV.U32 R0, RZ, RZ, RZ ;  /* 0x000000ffff007224 */ /* 0x000fce00078e00ff */
.L_x_384:
        /* <DEDUP_REMOVED lines=12> */
.L_x_383:
        /* <DEDUP_REMOVED lines=8> */
[----:B---3--:R-:W-:Y:S02]  /*a740*/  @P0 SHF.L.U32 R3, R0, R13, RZ ;  /* 0x0000000d00030219 */ /* 0x008fe400000006ff */
[----:B----4-:R-:W-:Y:S02]  /*a750*/  @P0 SHF.R.U32.HI R12, RZ, R7, R6 ;  /* 0x00000007ff0c0219 */ /* 0x010fe40000011606 */
[----:B------:R-:W-:Y:S02]  /*a760*/  @P0 SHF.L.U32 R9, R6, R13, RZ ;  /* 0x0000000d06090219 */ /* 0x000fe400000006ff */
[----:B-----5:R-:W-:Y:S01]  /*a770*/  @P0 SHF.R.U32.HI R42, RZ, R7, R42 ;  /* 0x00000007ff2a0219 */ /* 0x020fe2000001162a */
[----:B------:R-:W-:-:S04]  /*a780*/  @P0 IMAD.IADD R0, R3, 0x1, R12 ;  /* 0x0000000103000824 */ /* 0x000fc800078e020c */
[----:B------:R-:W-:-:S05]  /*a790*/  @P0 IMAD.IADD R6, R9, 0x1, R42 ;  /* 0x0000000109060824 */ /* 0x000fca00078e022a */
[C-C-:B------:R-:W-:Y:S01]  /*a7a0*/  SHF.L.W.U32.HI R3, R6.reuse, 0x2, R0.reuse ;  /* 0x0000000206037819 */ /* 0x140fe20000010e00 */
[----:B------:R-:W-:Y:S01]  /*a7b0*/  IMAD.SHL.U32 R6, R6, 0x4, RZ ;  /* 0x0000000406067824 */ /* 0x000fe200078e00ff */
[----:B------:R-:W-:Y:S02]  /*a7c0*/  SHF.R.U32.HI R0, RZ, 0x1e, R0 ;  /* 0x0000001eff007819 */ /* 0x000fe40000011600 */
[----:B------:R-:W-:-:S04]  /*a7d0*/  SHF.R.S32.HI R9, RZ, 0x1f, R3 ;  /* 0x0000001fff097819 */ /* 0x000fc80000011403 */
[C---:B--2---:R-:W-:Y:S02]  /*a7e0*/  LOP3.LUT R44, R9.reuse, R6, RZ, 0x3c, !PT ;  /* 0x00000006092c7212 */ /* 0x044fe400078e3cff */
[----:B------:R-:W-:Y:S02]  /*a7f0*/  LOP3.LUT R45, R9, R3, RZ, 0x3c, !PT ;  /* 0x00000003092d7212 */ /* 0x000fe400078e3cff */
[C---:B------:R-:W-:Y:S02]  /*a800*/  LOP3.LUT R6, R3.reuse, R10, RZ, 0x3c, !PT ;  /* 0x0000000a03067212 */ /* 0x040fe400078e3cff */
[----:B------:R-:W1:Y:S01]  /*a810*/  I2F.F64.S64 R42, R44 ;  /* 0x0000002c002a7312 */ /* 0x000e620000301c00 */
[----:B------:R-:W-:Y:S02]  /*a820*/  LEA.HI R3, R3, R0, RZ, 0x1 ;  /* 0x0000000003037211 */ /* 0x000fe400078f08ff */
[----:B------:R-:W-:-:S03]  /*a830*/  ISETP.GE.AND P0, PT, R6, RZ, PT ;  /* 0x000000ff0600720c */ /* 0x000fc60003f06270 */
[----:B------:R-:W-:Y:S01]  /*a840*/  @!P1 IMAD.MOV R3, RZ, RZ, -R3 ;  /* 0x000000ffff039224 */ /* 0x000fe200078e0a03 */
[----:B-1----:R-:W-:-:S10]  /*a850*/  DMUL R42, R42, UR4 ;  /* 0x000000042a2a7c28 */ /* 0x002fd40008000000 */
[----:B------:R-:W1:Y:S02]  /*a860*/  F2F.F32.F64 R42, R42 ;  /* 0x0000002a002a7310 */ /* 0x000e640000301000 */
[----:B-1----:R-:W-:-:S07]  /*a870*/  FSEL R0, -R42, R42, !P0 ;  /* 0x0000002a2a007208 */ /* 0x002fce0004000100 */
.L_x_382:
[----:B------:R-:W-:Y:S05]  /*a880*/  BSYNC.RECONVERGENT B0 ;  /* 0x0000000000007941 */ /* 0x000fea0003800200 */
.L_x_381:
        /* <DEDUP_REMOVED lines=23> */
.L_x_388:
        /* <DEDUP_REMOVED lines=12> */
.L_x_387:
        /* <DEDUP_REMOVED lines=24> */
[----:B--2---:R-:W-:Y:S02]  /*ac40*/  LEA.HI R20, R3, R0, RZ, 0x1 ;  /* 0x0000000003147211 */ /* 0x004fe400078f08ff */
[----:B------:R-:W-:-:S03]  /*ac50*/  ISETP.GE.AND P0, PT, R10, RZ, PT ;  /* 0x000000ff0a00720c */ /* 0x000fc60003f06270 */
[----:B------:R-:W-:Y:S01]  /*ac60*/  @!P1 IMAD.MOV R20, RZ, RZ, -R20 ;  /* 0x000000ffff149224 */ /* 0x000fe200078e0a14 */
[----:B-1----:R-:W-:-:S09]  /*ac70*/  FSEL R15, -R6, R6, !P0 ;  /* 0x00000006060f7208 */ /* 0x002fd20004000100 */
.L_x_386:
[----:B------:R-:W-:Y:S05]  /*ac80*/  BSYNC.RECONVERGENT B0 ;  /* 0x0000000000007941 */ /* 0x000fea0003800200 */
.L_x_385:
[C---:B------:R-:W-:Y:S01]  /*ac90*/  LOP3.LUT R3, R20.reuse, 0x1, RZ, 0xc0, !PT ;  /* 0x0000000114037812 */ /* 0x040fe200078ec0ff */
[----:B------:R-:W-:Y:S01]  /*aca0*/  FMUL R0, R15, R15 ;  /* 0x0000000f0f007220 */ /* 0x000fe20000400000 */
[----:B------:R-:W-:Y:S01]  /*acb0*/  VIADD R20, R20, 0x1 ;  /* 0x0000000114147836 */ /* 0x000fe20000000000 */
[----:B------:R-:W-:Y:S01]  /*acc0*/  UMOV UR4, 0x86a12b9b ;  /* 0x86a12b9b00047882 */ /* 0x000fe20000000000 */
[----:B------:R-:W-:Y:S01]  /*acd0*/  ISETP.NE.U32.AND P0, PT, R3, 0x1, PT ;  /* 0x000000010300780c */ /* 0x000fe20003f05070 */
[----:B------:R-:W-:Y:S01]  /*ace0*/  FFMA R3, R0, R46, -0.0013887860113754868507 ;  /* 0xbab607ed00037423 */ /* 0x000fe2000000002e */
[----:B------:R-:W-:Y:S01]  /*acf0*/  UMOV UR5, 0x3d06849b ;  /* 0x3d06849b00057882 */ /* 0x000fe20000000000 */
[----:B------:R-:W-:Y:S01]  /*ad00*/  LOP3.LUT P1, RZ, R20, 0x2, RZ, 0xc0, !PT ;  /* 0x0000000214ff7812 */ /* 0x000fe2000782c0ff */
[----:B------:R-:W-:Y:S01]  /*ad10*/  BSSY.RECONVERGENT B0, `(.L_x_389) ;  /* 0x0000049000007945 */ /* 0x000fe20003800200 */
[----:B------:R-:W-:Y:S02]  /*ad20*/  FSEL R21, R21, 0.0083327032625675201416, P0 ;  /* 0x3c0885e415157808 */ /* 0x000fe40000000000 */
[----:B------:R-:W-:-:S02]  /*ad30*/  FSEL R3, R3, -0.00019574658654164522886, P0 ;  /* 0xb94d415303037808 */ /* 0x000fc40000000000 */
[----:B------:R-:W-:Y:S02]  /*ad40*/  FSEL R15, R15, 1, !P0 ;  /* 0x3f8000000f0f7808 */ /* 0x000fe40004000000 */
[----:B------:R-:W-:Y:S01]  /*ad50*/  FSEL R8, -R9, -0.16666662693023681641, P0 ;  /* 0xbe2aaaa809087808 */ /* 0x000fe20000000100 */
[C---:B------:R-:W-:Y:S02]  /*ad60*/  FFMA R3, R0.reuse, R3, R21 ;  /* 0x0000000300037223 */ /* 0x040fe40000000015 */
[C---:B------:R-:W-:Y:S02]  /*ad70*/  FFMA R6, R0.reuse, R15, RZ ;  /* 0x0000000f00067223 */ /* 0x040fe400000000ff */
[----:B------:R-:W-:Y:S01]  /*ad80*/  FFMA R3, R0, R3, R8 ;  /* 0x0000000300037223 */ /* 0x000fe20000000008 */
[----:B------:R-:W-:-:S03]  /*ad90*/  DADD R8, RZ, -R52 ;  /* 0x00000000ff087229 */ /* 0x000fc60000000834 */
[----:B------:R-:W-:Y:S01]  /*ada0*/  FFMA R3, R6, R3, R15 ;  /* 0x0000000306037223 */ /* 0x000fe2000000000f */
[----:B------:R-:W-:-:S03]  /*adb0*/  DADD R14, -R40, R64 ;  /* 0x00000000280e7229 */ /* 0x000fc60000000140 */
[----:B------:R-:W-:-:S04]  /*adc0*/  @P1 FADD R3, RZ, -R3 ;  /* 0x80000003ff031221 */ /* 0x000fc80000000000 */
[----:B------:R-:W1:Y:S02]  /*add0*/  F2F.F64.F32 R6, R3 ;  /* 0x0000000300067310 */ /* 0x000e640000201800 */
[----:B-1----:R-:W-:-:S06]  /*ade0*/  DMUL R6, R6, R4 ;  /* 0x0000000406067228 */ /* 0x002fcc0000000000 */
[----:B------:R-:W1:Y:S02]  /*adf0*/  F2F.F64.F32 R4, R11 ;  /* 0x0000000b00047310 */ /* 0x000e640000201800 */
[----:B------:R-:W-:-:S08]  /*ae00*/  DMUL R6, R8, R6 ;  /* 0x0000000608067228 */ /* 0x000fd00000000000 */
[----:B-1----:R-:W-:Y:S02]  /*ae10*/  DFMA R4, RZ, R4, R6 ;  /* 0x00000004ff04722b */ /* 0x002fe40000000006 */
[----:B------:R-:W-:-:S06]  /*ae20*/  DADD R6, -R36, R52 ;  /* 0x0000000024067229 */ /* 0x000fcc0000000134 */
[----:B------:R-:W-:Y:S02]  /*ae30*/  DADD R58, R58, R4 ;  /* 0x000000003a3a7229 */ /* 0x000fe40000000004 */
[----:B------:R-:W-:Y:S02]  /*ae40*/  DADD R4, -R28, R54 ;  /* 0x000000001c047229 */ /* 0x000fe40000000136 */
[----:B------:R-:W-:-:S04]  /*ae50*/  DMUL R20, R14, R6 ;  /* 0x000000060e147228 */ /* 0x000fc80000000000 */
[----:B------:R-:W-:-:S04]  /*ae60*/  DADD R12, -R38, R58 ;  /* 0x00000000260c7229 */ /* 0x000fc8000000013a */
[----:B------:R-:W-:-:S04]  /*ae70*/  DADD R42, RZ, R20 ;  /* 0x00000000ff2a7229 */ /* 0x000fc80000000014 */
[----:B------:R-:W-:-:S08]  /*ae80*/  DMUL R8, R12, R4 ;  /* 0x000000040c087228 */ /* 0x000fd00000000000 */
[----:B------:R-:W-:-:S08]  /*ae90*/  DADD R46, R42, R8 ;  /* 0x000000002a2e7229 */ /* 0x000fd00000000008 */
[----:B------:R-:W-:-:S14]  /*aea0*/  DSETP.GEU.AND P0, PT, |R46|, UR4, PT ;  /* 0x000000042e007e2a */ /* 0x000fdc000bf0e200 */
[----:B------:R-:W-:Y:S05]  /*aeb0*/  @!P0 BRA `(.L_x_390) ;  /* 0x0000000000b88947 */ /* 0x000fea0003800000 */
[----:B------:R-:W1:Y:S01]  /*aec0*/  MUFU.RCP64H R11, R47 ;  /* 0x0000002f000b7308 */ /* 0x000e620000001800 */
[----:B------:R-:W-:Y:S01]  /*aed0*/  VIADD R10, R47, 0x300402 ;  /* 0x003004022f0a7836 */ /* 0x000fe20000000000 */
[----:B------:R-:W-:Y:S04]  /*aee0*/  BSSY.RECONVERGENT B1, `(.L_x_391) ;  /* 0x000000e000017945 */ /* 0x000fe80003800200 */
[----:B------:R-:W-:Y:S01]  /*aef0*/  FSETP.GEU.AND P0, PT, |R10|, 5.8789094863358348022e-39, PT ;  /* 0x004004020a00780b */ /* 0x000fe20003f0e200 */
[----:B-1----:R-:W-:-:S08]  /*af00*/  DFMA R42, -R46, R10, 1 ;  /* 0x3ff000002e2a742b */ /* 0x002fd0000000010a */
[----:B------:R-:W-:-:S08]  /*af10*/  DFMA R42, R42, R42, R42 ;  /* 0x0000002a2a2a722b */ /* 0x000fd0000000002a */
[----:B------:R-:W-:-:S08]  /*af20*/  DFMA R42, R10, R42, R10 ;  /* 0x0000002a0a2a722b */ /* 0x000fd0000000000a */
[----:B------:R-:W-:-:S08]  /*af30*/  DFMA R44, -R46, R42, 1 ;  /* 0x3ff000002e2c742b */ /* 0x000fd0000000012a */
[----:B------:R-:W-:Y:S01]  /*af40*/  DFMA R10, R42, R44, R42 ;  /* 0x0000002c2a0a722b */ /* 0x000fe2000000002a */
[----:B------:R-:W-:Y:S10]  /*af50*/  @P0 BRA `(.L_x_392) ;  /* 0x0000000000180947 */ /* 0x000ff40003800000 */
[----:B------:R-:W-:Y:S02]  /*af60*/  LOP3.LUT R0, R47, 0x7fffffff, RZ, 0xc0, !PT ;  /* 0x7fffffff2f007812 */ /* 0x000fe400078ec0ff */
[----:B------:R-:W-:-:S03]  /*af70*/  MOV R25, 0xafa0 ;  /* 0x0000afa000197802 */ /* 0x000fc60000000f00 */
[----:B------:R-:W-:-:S07]  /*af80*/  VIADD R3, R0, 0xfff00000 ;  /* 0xfff0000000037836 */ /* 0x000fce0000000000 */
[----:B0-----:R-:W-:Y:S05]  /*af90*/  CALL.REL.NOINC `($__internal_2_$__cuda_sm20_dblrcp_rn_slowpath_v3) ;  /* 0x0000000c00ec7944 */ /* 0x001fea0003c00000 */
[----:B------:R-:W-:Y:S02]  /*afa0*/  IMAD.MOV.U32 R10, RZ, RZ, R0 ;  /* 0x000000ffff0a7224 */ /* 0x000fe400078e0000 */
[----:B------:R-:W-:-:S07]  /*afb0*/  IMAD.MOV.U32 R11, RZ, RZ, R3 ;  /* 0x000000ffff0b7224 */ /* 0x000fce00078e0003 */
.L_x_392:
[----:B------:R-:W-:Y:S05]  /*afc0*/  BSYNC.RECONVERGENT B1 ;  /* 0x0000000000017941 */ /* 0x000fea0003800200 */
.L_x_391:
[----:B------:R-:W-:Y:S02]  /*afd0*/  DMUL R14, R14, R4 ;  /* 0x000000040e0e7228 */ /* 0x000fe40000000000 */
[----:B------:R-:W-:Y:S02]  /*afe0*/  DFMA R20, R20, -R10, 1 ;  /* 0x3ff000001414742b */ /* 0x000fe4000000080a */
[----:B------:R-:W-:-:S04]  /*aff0*/  DMUL R12, R12, R6 ;  /* 0x000000060c0c7228 */ /* 0x000fc80000000000 */
[----:B------:R-:W-:Y:S02]  /*b000*/  DFMA R44, R14, -R10, RZ ;  /* 0x8000000a0e2c722b */ /* 0x000fe400000000ff */
[----:B------:R-:W-:Y:S02]  /*b010*/  DFMA R34, R34, R20, RZ ;  /* 0x000000142222722b */ /* 0x000fe400000000ff */
[----:B------:R-:W-:-:S04]  /*b020*/  DFMA R42, R12, -R10, RZ ;  /* 0x8000000a0c2a722b */ /* 0x000fc800000000ff */
[----:B------:R-:W-:Y:S02]  /*b030*/  DFMA R32, R32, R44, RZ ;  /* 0x0000002c2020722b */ /* 0x000fe400000000ff */
[----:B------:R-:W-:Y:S02]  /*b040*/  DFMA R14, R30, R20, R34 ;  /* 0x000000141e0e722b */ /* 0x000fe40000000022 */
[C---:B------:R-:W-:Y:S02]  /*b050*/  DMUL R34, R6.reuse, R6 ;  /* 0x0000000606227228 */ /* 0x040fe40000000000 */
[----:B------:R-:W-:Y:S02]  /*b060*/  DMUL R6, R6, R4 ;  /* 0x0000000406067228 */ /* 0x000fe40000000000 */
[----:B------:R-:W-:Y:S02]  /*b070*/  DFMA R32, R22, R44, R32 ;  /* 0x0000002c1620722b */ /* 0x000fe40000000020 */
[----:B------:R-:W-:-:S02]  /*b080*/  DFMA R12, R20, R14, RZ ;  /* 0x0000000e140c722b */ /* 0x000fc400000000ff */
[----:B------:R-:W-:-:S04]  /*b090*/  DMUL R4, R4, R4 ;  /* 0x0000000404047228 */ /* 0x000fc80000000000 */
[----:B------:R-:W-:Y:S02]  /*b0a0*/  DFMA R20, R20, R32, RZ ;  /* 0x000000201414722b */ /* 0x000fe400000000ff */
[----:B------:R-:W-:Y:S02]  /*b0b0*/  DFMA R12, R14, R42, R12 ;  /* 0x0000002a0e0c722b */ /* 0x000fe4000000000c */
[----:B------:R-:W-:-:S04]  /*b0c0*/  DFMA R14, R8, -R10, 1 ;  /* 0x3ff00000080e742b */ /* 0x000fc8000000080a */
[----:B------:R-:W-:Y:S02]  /*b0d0*/  DFMA R20, R42, R32, R20 ;  /* 0x000000202a14722b */ /* 0x000fe40000000014 */
[----:B------:R-:W-:-:S06]  /*b0e0*/  DFMA R34, R34, R10, R12 ;  /* 0x0000000a2222722b */ /* 0x000fcc000000000c */
[----:B------:R-:W-:Y:S02]  /*b0f0*/  DFMA R32, R6, R10, R20 ;  /* 0x0000000a0620722b */ /* 0x000fe40000000014 */
[----:B------:R-:W-:-:S06]  /*b100*/  DFMA R8, R42, R34, RZ ;  /* 0x000000222a08722b */ /* 0x000fcc00000000ff */
[----:B------:R-:W-:Y:S02]  /*b110*/  DFMA R12, R14, R32, RZ ;  /* 0x000000200e0c722b */ /* 0x000fe400000000ff */
[----:B------:R-:W-:-:S06]  /*b120*/  DFMA R8, R30, R42, R8 ;  /* 0x0000002a1e08722b */ /* 0x000fcc0000000008 */
[----:B------:R-:W-:Y:S02]  /*b130*/  DFMA R22, R22, R14, R12 ;  /* 0x0000000e1616722b */ /* 0x000fe4000000000c */
[----:B------:R-:W-:-:S06]  /*b140*/  DFMA R12, R8, R44, RZ ;  /* 0x0000002c080c722b */ /* 0x000fcc00000000ff */
[----:B------:R-:W-:Y:S02]  /*b150*/  DFMA R44, R44, R22, RZ ;  /* 0x000000162c2c722b */ /* 0x000fe400000000ff */
[----:B------:R-:W-:-:S06]  /*b160*/  DFMA R12, R8, R14, R12 ;  /* 0x0000000e080c722b */ /* 0x000fcc000000000c */
[----:B------:R-:W-:Y:S02]  /*b170*/  DFMA R22, R14, R22, R44 ;  /* 0x000000160e16722b */ /* 0x000fe4000000002c */
[----:B------:R-:W-:-:S06]  /*b180*/  DFMA R30, R6, R10, R12 ;  /* 0x0000000a061e722b */ /* 0x000fcc000000000c */
[----:B------:R-:W-:-:S11]  /*b190*/  DFMA R22, R4, R10, R22 ;  /* 0x0000000a0416722b */ /* 0x000fd60000000016 */
.L_x_390:
[----:B------:R-:W-:Y:S05]  /*b1a0*/  BSYNC.RECONVERGENT B0 ;  /* 0x0000000000007941 */ /* 0x000fea0003800200 */
.L_x_389:
[----:B------:R-:W1:Y:S01]  /*b1b0*/  LDCU UR4, c[0x0][0x3b4] ;  /* 0x00007680ff0477ac */ /* 0x000e620008000800 */
[----:B------:R-:W2:Y:S01]  /*b1c0*/  LDC.64 R4, c[0x0][0x3a8] ;  /* 0x0000ea00ff047b82 */ /* 0x000ea20000000a00 */
[----:B------:R-:W-:-:S14]  /*b1d0*/  DSETP.GEU.AND P0, PT, R56, R16, PT ;  /* 0x000000103800722a */ /* 0x000fdc0003f0e000 */
[----:B------:R-:W-:Y:S02]  /*b1e0*/  @!P0 IMAD.MOV.U32 R36, RZ, RZ, R52 ;  /* 0x000000ffff248224 */ /* 0x000fe400078e0034 */
[----:B-1----:R-:W-:Y:S02]  /*b1f0*/  IMAD R3, R24, UR4, R19 ;  /* 0x0000000418037c24 */ /* 0x002fe4000f8e0213 */
[----:B------:R-:W-:Y:S02]  /*b200*/  @!P0 IMAD.MOV.U32 R37, RZ, RZ, R53 ;  /* 0x000000ffff258224 */ /* 0x000fe400078e0035 */
[----:B------:R-:W-:Y:S02]  /*b210*/  IMAD.SHL.U32 R3, R3, 0x2, RZ ;  /* 0x0000000203037824 */ /* 0x000fe400078e00ff */
[----:B------:R-:W-:Y:S02]  /*b220*/  @!P0 IMAD.MOV.U32 R28, RZ, RZ, R54 ;  /* 0x000000ffff1c8224 */ /* 0x000fe400078e0036 */
[----:B--2---:R-:W-:-:S04]  /*b230*/  IMAD.WIDE R4, R3, 0x8, R4 ;  /* 0x0000000803047825 */ /* 0x004fc800078e0204 */
[----:B------:R-:W-:Y:S01]  /*b240*/  @!P0 IMAD.MOV.U32 R29, RZ, RZ, R55 ;  /* 0x000000ffff1d8224 */ /* 0x000fe200078e0037 */
[----:B------:R1:W-:Y:S01]  /*b250*/  STG.E.64 desc[UR36][R4.64], R36 ;  /* 0x0000002404007986 */ /* 0x0003e2000c101b24 */
[----:B------:R-:W-:Y:S02]  /*b260*/  VIADD R19, R19, 0x1 ;  /* 0x0000000113137836 */ /* 0x000fe40000000000 */
[----:B------:R-:W-:Y:S01]  /*b270*/  @!P0 IMAD.MOV.U32 R38, RZ, RZ, R58 ;  /* 0x000000ffff268224 */ /* 0x000fe200078e003a */
[----:B------:R1:W-:Y:S01]  /*b280*/  STG.E.64 desc[UR36][R4.64+0x8], R28 ;  /* 0x0000081c04007986 */ /* 0x0003e2000c101b24 */
[----:B------:R-:W-:Y:S01]  /*b290*/  @!P0 IMAD.MOV.U32 R39, RZ, RZ, R59 ;  /* 0x000000ffff278224 */ /* 0x000fe200078e003b */
[----:B------:R-:W-:Y:S01]  /*b2a0*/  ISETP.NE.AND P1, PT, R19, UR4, PT ;  /* 0x0000000413007c0c */ /* 0x000fe2000bf25270 */
[----:B------:R-:W-:Y:S02]  /*b2b0*/  @!P0 IMAD.MOV.U32 R40, RZ, RZ, R64 ;  /* 0x000000ffff288224 */ /* 0x000fe400078e0040 */
[----:B------:R-:W-:-:S02]  /*b2c0*/  @!P0 IMAD.MOV.U32 R41, RZ, RZ, R65 ;  /* 0x000000ffff298224 */ /* 0x000fc400078e0041 */
[----:B0-----:R-:W-:Y:S02]  /*b2d0*/  @!P0 IMAD.MOV.U32 R16, RZ, RZ, R56 ;  /* 0x000000ffff108224 */ /* 0x001fe400078e0038 */
[----:B------:R-:W-:-:S06]  /*b2e0*/  @!P0 IMAD.MOV.U32 R17, RZ, RZ, R57 ;  /* 0x000000ffff118224 */ /* 0x000fcc00078e0039 */
[----:B-1----:R-:W-:Y:S05]  /*b2f0*/  @P1 BRA `(.L_x_393) ;  /* 0xffffffb000e41947 */ /* 0x002fea000383ffff */
[----:B------:R-:W-:Y:S05]  /*b300*/  BRA `(.L_x_394) ;  /* 0x0000000000207947 */ /* 0x000fea0003800000 */
.L_x_320:
        /* <DEDUP_REMOVED lines=8> */
.L_x_394:
[----:B------:R-:W-:Y:S05]  /*b390*/  BSYNC.RECONVERGENT B6 ;  /* 0x0000000000067941 */ /* 0x000fea0003800200 */
.L_x_317:
[----:B------:R-:W-:Y:S01]  /*b3a0*/  DFMA R2, R36, 0.5, R28 ;  /* 0x3fe000002402782b */ /* 0x000fe2000000001c */
[----:B------:R-:W-:Y:S01]  /*b3b0*/  IMAD.MOV.U32 R4, RZ, RZ, 0x0 ;  /* 0x00000000ff047424 */ /* 0x000fe200078e00ff */
[----:B------:R-:W-:Y:S01]  /*b3c0*/  BSSY.RECONVERGENT B0, `(.L_x_395) ;  /* 0x000001b000007945 */ /* 0x000fe20003800200 */
[----:B------:R-:W-:Y:S01]  /*b3d0*/  IMAD.MOV.U32 R5, RZ, RZ, 0x3fd80000 ;  /* 0x3fd80000ff057424 */ /* 0x000fe200078e00ff */
[----:B------:R-:W-:-:S04]  /*b3e0*/  DADD R18, R28, 47 ;  /* 0x404780001c127429 */ /* 0x000fc80000000000 */
        /* <DEDUP_REMOVED lines=24> */
.L_x_396:
[----:B------:R-:W-:Y:S05]  /*b570*/  BSYNC.RECONVERGENT B0 ;  /* 0x0000000000007941 */ /* 0x000fea0003800200 */
.L_x_395:
        /* <DEDUP_REMOVED lines=27> */
.L_x_398:
[----:B------:R-:W-:Y:S05]  /*b730*/  BSYNC.RECONVERGENT B0 ;  /* 0x0000000000007941 */ /* 0x000fea0003800200 */
.L_x_397:
[----:B------:R-:W1:Y:S01]  /*b740*/  LDCU.64 UR4, c[0x4][0x1a8] ;  /* 0x01003500ff0477ac */ /* 0x000e620008000a00 */
[----:B------:R-:W-:-:S05]  /*b750*/  IMAD.SHL.U32 R2, R0, 0x40, RZ ;  /* 0x0000004000027824 */ /* 0x000fca00078e00ff */
[----:B------:R-:W-:-:S04]  /*b760*/  LOP3.LUT R2, R2, 0x40, RZ, 0xc0, !PT ;  /* 0x0000004002027812 */ /* 0x000fc800078ec0ff */
[----:B-1----:R-:W-:-:S05]  /*b770*/  IADD3 R2, P0, PT, R2, UR4, RZ ;  /* 0x0000000402027c10 */ /* 0x002fca000ff1e0ff */
[----:B------:R-:W-:-:S05]  /*b780*/  IMAD.X R3, RZ, RZ, UR5, P0 ;  /* 0x00000005ff037e24 */ /* 0x000fca00080e06ff */
[----:B------:R-:W2:Y:S04]  /*b790*/  LDG.E.128.CONSTANT R20, desc[UR36][R2.64] ;  /* 0x0000002402147981 */ /* 0x000ea8000c1e9d00 */
[----:B------:R-:W3:Y:S04]  /*b7a0*/  LDG.E.128.CONSTANT R8, desc[UR36][R2.64+0x10] ;  /* 0x0000102402087981 */ /* 0x000ee8000c1e9d00 */
[----:B------:R1:W4:Y:S01]  /*b7b0*/  LDG.E.128.CONSTANT R4, desc[UR36][R2.64+0x20] ;  /* 0x0000202402047981 */ /* 0x000322000c1e9d00 */
[----:B------:R-:W-:Y:S01]  /*b7c0*/  LOP3.LUT R14, R0, 0x1, RZ, 0xc0, !PT ;  /* 0x00000001000e7812 */ /* 0x000fe200078ec0ff */
[----:B0-----:R-:W-:Y:S01]  /*b7d0*/  IMAD.MOV.U32 R16, RZ, RZ, 0x20fd8164 ;  /* 0x20fd8164ff107424 */ /* 0x001fe200078e00ff */
[----:B------:R-:W-:Y:S01]  /*b7e0*/  DADD R34, -R18, R36 ;  /* 0x0000000012227229 */ /* 0x000fe20000000124 */
[----:B------:R-:W-:Y:S01]  /*b7f0*/  IMAD.MOV.U32 R17, RZ, RZ, 0x3da8ff83 ;  /* 0x3da8ff83ff117424 */ /* 0x000fe200078e00ff */
[----:B------:R-:W-:Y:S01]  /*b800*/  ISETP.NE.U32.AND P0, PT, R14, 0x1, PT ;  /* 0x000000010e00780c */ /* 0x000fe20003f05070 */
[----:B------:R-:W-:Y:S01]  /*b810*/  DMUL R14, R12, R12 ;  /* 0x0000000c0c0e7228 */ /* 0x000fe20000000000 */
[----:B------:R-:W-:Y:S02]  /*b820*/  BSSY.RECONVERGENT B0, `(.L_x_399) ;  /* 0x000002e000007945 */ /* 0x000fe40003800200 */
[----:B------:R-:W-:-:S02]  /*b830*/  FSEL R16, R16, -8.06006814911005101289e+34, !P0 ;  /* 0xf9785eba10107808 */ /* 0x000fc40004000000 */
[----:B------:R-:W-:Y:S01]  /*b840*/  FSEL R17, -R17, 0.11223486810922622681, !P0 ;  /* 0x3de5db6511117808 */ /* 0x000fe20004000100 */
[----:B------:R-:W-:-:S06]  /*b850*/  DADD R32, -RZ, |R34| ;  /* 0x00000000ff207229 */ /* 0x000fcc0000000522 */
[----:B------:R-:W1:Y:S04]  /*b860*/  MUFU.RSQ64H R31, R33 ;  /* 0x00000021001f7308 */ /* 0x000e680000001c00 */
[----:B------:R-:W-:-:S05]  /*b870*/  VIADD R30, R33, 0xfcb00000 ;  /* 0xfcb00000211e7836 */ /* 0x000fca0000000000 */
[----:B------:R-:W-:Y:S01]  /*b880*/  ISETP.GE.U32.AND P1, PT, R30, 0x7ca00000, PT ;  /* 0x7ca000001e00780c */ /* 0x000fe20003f26070 */
[----:B-1----:R-:W-:-:S08]  /*b890*/  DMUL R2, R30, R30 ;  /* 0x0000001e1e027228 */ /* 0x002fd00000000000 */
[----:B------:R-:W-:Y:S02]  /*b8a0*/  DFMA R2, |R34|, -R2, 1 ;  /* 0x3ff000002202742b */ /* 0x000fe40000000a02 */
[----:B--2---:R-:W-:-:S08]  /*b8b0*/  DFMA R20, R14, R16, R20 ;  /* 0x000000100e14722b */ /* 0x004fd00000000014 */
[----:B------:R-:W-:-:S08]  /*b8c0*/  DFMA R20, R14, R20, R22 ;  /* 0x000000140e14722b */ /* 0x000fd00000000016 */
[----:B---3--:R-:W-:-:S08]  /*b8d0*/  DFMA R8, R14, R20, R8 ;  /* 0x000000140e08722b */ /* 0x008fd00000000008 */
[----:B------:R-:W-:Y:S01]  /*b8e0*/  DFMA R8, R14, R8, R10 ;  /* 0x000000080e08722b */ /* 0x000fe2000000000a */
[----:B------:R-:W-:Y:S02]  /*b8f0*/  IMAD.MOV.U32 R10, RZ, RZ, 0x0 ;  /* 0x00000000ff0a7424 */ /* 0x000fe400078e00ff */
        /* <DEDUP_REMOVED lines=8> */
[----:B------:R-:W-:-:S08]  /*b980*/  DMUL R14, |R34|, R8 ;  /* 0x00000008220e7228 */ /* 0x000fd00000000200 */
[----:B------:R-:W-:Y:S01]  /*b990*/  FSEL R6, R4, R12, !P0 ;  /* 0x0000000c04067208 */ /* 0x000fe20004000000 */
[----:B------:R-:W-:Y:S01]  /*b9a0*/  DFMA R34, R14, -R14, |R34| ;  /* 0x8000000e0e22722b */ /* 0x000fe20000000422 */
[----:B------:R-:W-:Y:S01]  /*b9b0*/  FSEL R7, R5, R13, !P0 ;  /* 0x0000000d05077208 */ /* 0x000fe20004000000 */
[----:B------:R-:W-:Y:S01]  /*b9c0*/  VIADD R13, R9, 0xfff00000 ;  /* 0xfff00000090d7836 */ /* 0x000fe20000000000 */
[----:B------:R-:W-:Y:S01]  /*b9d0*/  LOP3.LUT P0, RZ, R0, 0x2, RZ, 0xc0, !PT ;  /* 0x0000000200ff7812 */ /* 0x000fe2000780c0ff */
[----:B------:R-:W-:-:S03]  /*b9e0*/  IMAD.MOV.U32 R12, RZ, RZ, R8 ;  /* 0x000000ffff0c7224 */ /* 0x000fc600078e0008 */
[----:B------:R-:W-:-:S03]  /*b9f0*/  DADD R2, RZ, -R6 ;  /* 0x00000000ff027229 */ /* 0x000fc60000000806 */
[----:B------:R-:W-:-:S07]  /*ba00*/  DFMA R4, R34, R12, R14 ;  /* 0x0000000c2204722b */ /* 0x000fce000000000e */
        /* <DEDUP_REMOVED lines=15> */
.L_x_400:
[----:B------:R-:W-:Y:S05]  /*bb00*/  BSYNC.RECONVERGENT B0 ;  /* 0x0000000000007941 */ /* 0x000fea0003800200 */
.L_x_399:
        /* <DEDUP_REMOVED lines=23> */
[----:B------:R-:W-:Y:S05]  /*bc80*/  CALL.REL.NOINC `($_Z14optimizeKernelIN4util9EggholderILi2EEELi2ELj128EEvddPdPiS3_S3_ii$__internal_trig_reduction_slowpathd) ;  /* 0x0000000c00d07944 */ /* 0x000fea0003c00000 */
[----:B------:R-:W-:Y:S02]  /*bc90*/  IMAD.MOV.U32 R2, RZ, RZ, R4 ;  /* 0x000000ffff027224 */ /* 0x000fe400078e0004 */
[----:B------:R-:W-:-:S07]  /*bca0*/  IMAD.MOV.U32 R3, RZ, RZ, R5 ;  /* 0x000000ffff037224 */ /* 0x000fce00078e0005 */
.L_x_402:
[----:B------:R-:W-:Y:S05]  /*bcb0*/  BSYNC.RECONVERGENT B0 ;  /* 0x0000000000007941 */ /* 0x000fea0003800200 */
.L_x_401:
        /* <DEDUP_REMOVED lines=11> */
[----:B------:R-:W-:Y:S01]  /*bd70*/  IMAD.MOV.U32 R25, RZ, RZ, 0x3da8ff83 ;  /* 0x3da8ff83ff197424 */ /* 0x000fe200078e00ff */
[----:B------:R-:W-:Y:S01]  /*bd80*/  ISETP.NE.U32.AND P0, PT, R6, 0x1, PT ;  /* 0x000000010600780c */ /* 0x000fe20003f05070 */
[----:B------:R-:W-:-:S03]  /*bd90*/  DMUL R6, R2, R2 ;  /* 0x0000000202067228 */ /* 0x000fc60000000000 */
[----:B------:R-:W-:Y:S02]  /*bda0*/  FSEL R30, R30, -8.06006814911005101289e+34, !P0 ;  /* 0xf9785eba1e1e7808 */ /* 0x000fe40004000000 */
        /* <DEDUP_REMOVED lines=8> */
[----:B------:R-:W-:Y:S01]  /*be30*/  DFMA R6, R6, R8, 1 ;  /* 0x3ff000000606742b */ /* 0x000fe20000000008 */
[----:B------:R-:W0:Y:S09]  /*be40*/  LDC.64 R8, c[0x0][0x3a0] ;  /* 0x0000e800ff087b82 */ /* 0x000e320000000a00 */
[----:B------:R-:W-:-:S02]  /*be50*/  FSEL R4, R6, R2, !P0 ;  /* 0x0000000206047208 */ /* 0x000fc40004000000 */
[----:B------:R-:W-:Y:S02]  /*be60*/  FSEL R5, R7, R3, !P0 ;  /* 0x0000000307057208 */ /* 0x000fe40004000000 */
[----:B------:R-:W1:Y:S01]  /*be70*/  LDC.64 R6, c[0x0][0x398] ;  /* 0x0000e600ff067b82 */ /* 0x000e620000000a00 */
[----:B------:R-:W-:-:S03]  /*be80*/  LOP3.LUT P0, RZ, R0, 0x2, RZ, 0xc0, !PT ;  /* 0x0000000200ff7812 */ /* 0x000fc6000780c0ff */
[----:B------:R-:W-:-:S10]  /*be90*/  DADD R2, RZ, -R4 ;  /* 0x00000000ff027229 */ /* 0x000fd40000000804 */
[----:B------:R-:W-:Y:S02]  /*bea0*/  FSEL R2, R4, R2, !P0 ;  /* 0x0000000204027208 */ /* 0x000fe40004000000 */
[----:B------:R-:W-:Y:S01]  /*beb0*/  FSEL R3, R5, R3, !P0 ;  /* 0x0000000305037208 */ /* 0x000fe20004000000 */
[----:B------:R-:W-:-:S04]  /*bec0*/  IMAD.SHL.U32 R5, R24, 0x2, RZ ;  /* 0x0000000218057824 */ /* 0x000fc800078e00ff */
[----:B0-----:R-:W-:Y:S01]  /*bed0*/  IMAD.WIDE R4, R5, 0x8, R8 ;  /* 0x0000000805047825 */ /* 0x001fe200078e0208 */
[----:B------:R-:W-:-:S03]  /*bee0*/  DFMA R16, -R36, R2, -R16 ;  /* 0x000000022410722b */ /* 0x000fc60000000910 */
[----:B-1----:R-:W-:-:S04]  /*bef0*/  IMAD.WIDE R2, R24, 0x4, R6 ;  /* 0x0000000418027825 */ /* 0x002fc800078e0206 */
[----:B------:R-:W-:Y:S04]  /*bf00*/  STG.E.64 desc[UR36][R26.64], R16 ;  /* 0x000000101a007986 */ /* 0x000fe8000c101b24 */
[----:B------:R-:W-:Y:S04]  /*bf10*/  STG.E desc[UR36][R2.64], R24 ;  /* 0x0000001802007986 */ /* 0x000fe8000c101924 */
[----:B------:R-:W-:Y:S04]  /*bf20*/  STG.E.64 desc[UR36][R4.64], R36 ;  /* 0x0000002404007986 */ /* 0x000fe8000c101b24 */
[----:B------:R-:W-:Y:S01]  /*bf30*/  STG.E.64 desc[UR36][R4.64+0x8], R28 ;  /* 0x0000081c04007986 */ /* 0x000fe2000c101b24 */
[----:B------:R-:W-:Y:S05]  /*bf40*/  EXIT ;  /* 0x000000000000794d */ /* 0x000fea0003800000 */
        .weak           $__internal_2_$__cuda_sm20_dblrcp_rn_slowpath_v3
        .type           $__internal_2_$__cuda_sm20_dblrcp_rn_slowpath_v3,@function
        .size           $__internal_2_$__cuda_sm20_dblrcp_rn_slowpath_v3,($__internal_3_$__cuda_sm20_div_rn_f64_full - $__internal_2_$__cuda_sm20_dblrcp_rn_slowpath_v3)
$__internal_2_$__cuda_sm20_dblrcp_rn_slowpath_v3:
[----:B------:R-:W-:Y:S01]  /*bf50*/  DSETP.GTU.AND P0, PT, |R46|, +INF , PT ;  /* 0x7ff000002e00742a */ /* 0x000fe20003f0c200 */
[----:B------:R-:W-:-:S13]  /*bf60*/  BSSY.RECONVERGENT B2, `(.L_x_403) ;  /* 0x0000024000027945 */ /* 0x000fda0003800200 */
        /* <DEDUP_REMOVED lines=11> */
[----:B------:R-:W0:Y:S01]  /*c020*/  MUFU.RCP64H R43, R11 ;  /* 0x0000000b002b7308 */ /* 0x000e220000001800 */
[----:B------:R-:W-:-:S06]  /*c030*/  IMAD.MOV.U32 R42, RZ, RZ, R3 ;  /* 0x000000ffff2a7224 */ /* 0x000fcc00078e0003 */
        /* <DEDUP_REMOVED lines=10> */
.L_x_406:
        /* <DEDUP_REMOVED lines=10> */
.L_x_404:
[----:B------:R-:W-:Y:S01]  /*c180*/  LOP3.LUT R11, R47, 0x80000, RZ, 0xfc, !PT ;  /* 0x000800002f0b7812 */ /* 0x000fe200078efcff */
[----:B------:R-:W-:-:S07]  /*c190*/  IMAD.MOV.U32 R10, RZ, RZ, R46 ;  /* 0x000000ffff0a7224 */ /* 0x000fce00078e002e */
.L_x_405:
[----:B------:R-:W-:Y:S05]  /*c1a0*/  BSYNC.RECONVERGENT B2 ;  /* 0x0000000000027941 */ /* 0x000fea0003800200 */
.L_x_403:
[----:B------:R-:W-:Y:S02]  /*c1b0*/  IMAD.MOV.U32 R0, RZ, RZ, R10 ;  /* 0x000000ffff007224 */ /* 0x000fe400078e000a */
[----:B------:R-:W-:Y:S02]  /*c1c0*/  IMAD.MOV.U32 R3, RZ, RZ, R11 ;  /* 0x000000ffff037224 */ /* 0x000fe400078e000b */
[----:B------:R-:W-:Y:S02]  /*c1d0*/  IMAD.MOV.U32 R10, RZ, RZ, R25 ;  /* 0x000000ffff0a7224 */ /* 0x000fe400078e0019 */
[----:B------:R-:W-:-:S04]  /*c1e0*/  IMAD.MOV.U32 R11, RZ, RZ, 0x0 ;  /* 0x00000000ff0b7424 */ /* 0x000fc800078e00ff */
[----:B------:R-:W-:Y:S05]  /*c1f0*/  RET.REL.NODEC R10 `(_Z14optimizeKernelIN4util9EggholderILi2EEELi2ELj128EEvddPdPiS3_S3_ii) ;  /* 0xffffff3c0a807950 */ /* 0x000fea0003c3ffff */
        .weak           $__internal_3_$__cuda_sm20_div_rn_f64_full
        .type           $__internal_3_$__cuda_sm20_div_rn_f64_full,@function
        .size           $__internal_3_$__cuda_sm20_div_rn_f64_full,($__internal_4_$__cuda_sm20_dsqrt_rn_f64_mediumpath_v1 - $__internal_3_$__cuda_sm20_div_rn_f64_full)
$__internal_3_$__cuda_sm20_div_rn_f64_full:
[C---:B------:R-:W-:Y:S01]  /*c200*/  FSETP.GEU.AND P5, PT, |R43|.reuse, 1.469367938527859385e-39, PT ;  /* 0x001000002b00780b */ /* 0x040fe20003fae200 */
[----:B------:R-:W-:Y:S01]  /*c210*/  IMAD.MOV.U32 R44, RZ, RZ, R46 ;  /* 0x000000ffff2c7224 */ /* 0x000fe200078e002e */
[----:B------:R-:W-:Y:S01]  /*c220*/  LOP3.LUT R3, R43, 0x7ff00000, RZ, 0xc0, !PT ;  /* 0x7ff000002b037812 */ /* 0x000fe200078ec0ff */
[----:B------:R-:W-:Y:S01]  /*c230*/  IMAD.MOV.U32 R48, RZ, RZ, R42 ;  /* 0x000000ffff307224 */ /* 0x000fe200078e002a */
[----:B------:R-:W-:Y:S01]  /*c240*/  P2R R25, PR, RZ, 0x1 ;  /* 0x00000001ff197803 */ /* 0x000fe20000000000 */
[----:B------:R-:W-:Y:S01]  /*c250*/  BSSY.RECONVERGENT B1, `(.L_x_407) ;  /* 0x0000054000017945 */ /* 0x000fe20003800200 */
[C---:B------:R-:W-:Y:S02]  /*c260*/  LOP3.LUT R6, R45.reuse, 0x7ff00000, RZ, 0xc0, !PT ;  /* 0x7ff000002d067812 */ /* 0x040fe400078ec0ff */
[C---:B------:R-:W-:Y:S02]  /*c270*/  FSETP.GEU.AND P6, PT, |R45|.reuse, 1.469367938527859385e-39, PT ;  /* 0x001000002d00780b */ /* 0x040fe40003fce200 */
[----:B------:R-:W-:-:S03]  /*c280*/  LOP3.LUT R47, R45, 0x800fffff, RZ, 0xc0, !PT ;  /* 0x800fffff2d2f7812 */ /* 0x000fc600078ec0ff */
[----:B------:R-:W-:Y:S01]  /*c290*/  @!P5 LOP3.LUT R4, R45, 0x7ff00000, RZ, 0xc0, !PT ;  /* 0x7ff000002d04d812 */ /* 0x000fe200078ec0ff */
[----:B------:R-:W-:Y:S01]  /*c2a0*/  @!P5 IMAD.MOV.U32 R50, RZ, RZ, RZ ;  /* 0x000000ffff32d224 */ /* 0x000fe200078e00ff */
[----:B------:R-:W-:Y:S02]  /*c2b0*/  LOP3.LUT R47, R47, 0x3ff00000, RZ, 0xfc, !PT ;  /* 0x3ff000002f2f7812 */ /* 0x000fe400078efcff */
[----:B------:R-:W-:Y:S01]  /*c2c0*/  @!P5 ISETP.GE.U32.AND P0, PT, R3, R4, PT ;  /* 0x000000040300d20c */ /* 0x000fe20003f06070 */
[----:B------:R-:W-:-:S03]  /*c2d0*/  IMAD.MOV.U32 R4, RZ, RZ, 0x1ca00000 ;  /* 0x1ca00000ff047424 */ /* 0x000fc600078e00ff */
[----:B------:R-:W-:Y:S02]  /*c2e0*/  @!P6 DMUL R46, R44, 8.98846567431157953865e+307 ;  /* 0x7fe000002c2ee828 */ /* 0x000fe40000000000 */
[C---:B------:R-:W-:Y:S02]  /*c2f0*/  @!P5 SEL R5, R4.reuse, 0x63400000, !P0 ;  /* 0x634000000405d807 */ /* 0x040fe40004000000 */
[----:B------:R-:W-:Y:S02]  /*c300*/  ISETP.GE.U32.AND P0, PT, R3, R6, PT ;  /* 0x000000060300720c */ /* 0x000fe40003f06070 */
[----:B------:R-:W-:Y:S02]  /*c310*/  @!P5 LOP3.LUT R5, R5, 0x80000000, R43, 0xf8, !PT ;  /* 0x800000000505d812 */ /* 0x000fe400078ef82b */
[----:B------:R-:W-:Y:S02]  /*c320*/  SEL R49, R4, 0x63400000, !P0 ;  /* 0x6340000004317807 */ /* 0x000fe40004000000 */
[----:B------:R-:W-:Y:S01]  /*c330*/  @!P5 LOP3.LUT R51, R5, 0x100000, RZ, 0xfc, !PT ;  /* 0x001000000533d812 */ /* 0x000fe200078efcff */
[----:B------:R-:W-:Y:S01]  /*c340*/  IMAD.MOV.U32 R5, RZ, RZ, R3 ;  /* 0x000000ffff057224 */ /* 0x000fe200078e0003 */
[----:B------:R-:W-:-:S02]  /*c350*/  LOP3.LUT R49, R49, 0x800fffff, R43, 0xf8, !PT ;  /* 0x800fffff31317812 */ /* 0x000fc400078ef82b */
[----:B------:R-:W-:Y:S02]  /*c360*/  ISETP.NE.AND P0, PT, R25, RZ, PT ;  /* 0x000000ff1900720c */ /* 0x000fe40003f05270 */
[----:B------:R-:W-:Y:S02]  /*c370*/  @!P6 LOP3.LUT R6, R47, 0x7ff00000, RZ, 0xc0, !PT ;  /* 0x7ff000002f06e812 */ /* 0x000fe400078ec0ff */
[----:B------:R-:W-:Y:S01]  /*c380*/  @!P5 DFMA R48, R48, 2, -R50 ;  /* 0x400000003030d82b */ /* 0x000fe20000000832 */
[----:B------:R-:W0:Y:S01]  /*c390*/  MUFU.RCP64H R51, R47 ;  /* 0x0000002f00337308 */ /* 0x000e220000001800 */
[----:B------:R-:W-:-:S08]  /*c3a0*/  IMAD.MOV.U32 R50, RZ, RZ, 0x1 ;  /* 0x00000001ff327424 */ /* 0x000fd000078e00ff */
[----:B------:R-:W-:-:S05]  /*c3b0*/  @!P5 LOP3.LUT R5, R49, 0x7ff00000, RZ, 0xc0, !PT ;  /* 0x7ff000003105d812 */ /* 0x000fca00078ec0ff */
[----:B------:R-:W-:Y:S01]  /*c3c0*/  VIADD R25, R5, 0xffffffff ;  /* 0xffffffff05197836 */ /* 0x000fe20000000000 */
[----:B0-----:R-:W-:-:S04]  /*c3d0*/  DFMA R68, R50, -R46, 1 ;  /* 0x3ff000003244742b */ /* 0x001fc8000000082e */
[----:B------:R-:W-:Y:S01]  /*c3e0*/  ISETP.GT.U32.AND P5, PT, R25, 0x7feffffe, PT ;  /* 0x7feffffe1900780c */ /* 0x000fe20003fa4070 */
[----:B------:R-:W-:-:S05]  /*c3f0*/  VIADD R25, R6, 0xffffffff ;  /* 0xffffffff06197836 */ /* 0x000fca0000000000 */
[----:B------:R-:W-:Y:S01]  /*c400*/  ISETP.GT.U32.OR P5, PT, R25, 0x7feffffe, P5 ;  /* 0x7feffffe1900780c */ /* 0x000fe20002fa4470 */
[----:B------:R-:W-:-:S08]  /*c410*/  DFMA R68, R68, R68, R68 ;  /* 0x000000444444722b */ /* 0x000fd00000000044 */
[----:B------:R-:W-:-:S08]  /*c420*/  DFMA R68, R50, R68, R50 ;  /* 0x000000443244722b */ /* 0x000fd00000000032 */
[----:B------:R-:W-:-:S08]  /*c430*/  DFMA R50, R68, -R46, 1 ;  /* 0x3ff000004432742b */ /* 0x000fd0000000082e */
[----:B------:R-:W-:-:S08]  /*c440*/  DFMA R50, R68, R50, R68 ;  /* 0x000000324432722b */ /* 0x000fd00000000044 */
[----:B------:R-:W-:-:S08]  /*c450*/  DMUL R68, R50, R48 ;  /* 0x0000003032447228 */ /* 0x000fd00000000000 */
[----:B------:R-:W-:-:S08]  /*c460*/  DFMA R70, R68, -R46, R48 ;  /* 0x8000002e4446722b */ /* 0x000fd00000000030 */
[----:B------:R-:W-:Y:S01]  /*c470*/  DFMA R50, R50, R70, R68 ;  /* 0x000000463232722b */ /* 0x000fe20000000044 */
[----:B------:R-:W-:Y:S10]  /*c480*/  @P5 BRA `(.L_x_408) ;  /* 0x00000000006c5947 */ /* 0x000ff40003800000 */
[----:B------:R-:W-:-:S04]  /*c490*/  LOP3.LUT R6, R45, 0x7ff00000, RZ, 0xc0, !PT ;  /* 0x7ff000002d067812 */ /* 0x000fc800078ec0ff */
[CC--:B------:R-:W-:Y:S02]  /*c4a0*/  ISETP.GE.U32.AND P5, PT, R3.reuse, R6.reuse, PT ;  /* 0x000000060300720c */ /* 0x0c0fe40003fa6070 */
[----:B------:R-:W-:Y:S02]  /*c4b0*/  VIADDMNMX R3, R3, -R6, 0xb9600000, !PT ;  /* 0xb960000003037446 */ /* 0x000fe40007800906 */
[----:B------:R-:W-:Y:S02]  /*c4c0*/  SEL R4, R4, 0x63400000, !P5 ;  /* 0x6340000004047807 */ /* 0x000fe40006800000 */
[----:B------:R-:W-:-:S05]  /*c4d0*/  VIMNMX R3, PT, PT, R3, 0x46a00000, PT ;  /* 0x46a0000003037848 */ /* 0x000fca0003fe0100 */
[----:B------:R-:W-:Y:S02]  /*c4e0*/  IMAD.IADD R3, R3, 0x1, -R4 ;  /* 0x0000000103037824 */ /* 0x000fe400078e0a04 */
[----:B------:R-:W-:Y:S02]  /*c4f0*/  IMAD.MOV.U32 R4, RZ, RZ, RZ ;  /* 0x000000ffff047224 */ /* 0x000fe400078e00ff */
[----:B------:R-:W-:-:S06]  /*c500*/  VIADD R5, R3, 0x7fe00000 ;  /* 0x7fe0000003057836 */ /* 0x000fcc0000000000 */
[----:B------:R-:W-:-:S10]  /*c510*/  DMUL R68, R50, R4 ;  /* 0x0000000432447228 */ /* 0x000fd40000000000 */
[----:B------:R-:W-:-:S13]  /*c520*/  FSETP.GTU.AND P5, PT, |R69|, 1.469367938527859385e-39, PT ;  /* 0x001000004500780b */ /* 0x000fda0003fac200 */
[----:B------:R-:W-:Y:S05]  /*c530*/  @P5 BRA `(.L_x_409) ;  /* 0x0000000000945947 */ /* 0x000fea0003800000 */
[----:B------:R-:W-:Y:S01]  /*c540*/  DFMA R46, R50, -R46, R48 ;  /* 0x8000002e322e722b */ /* 0x000fe20000000030 */
[----:B------:R-:W-:-:S09]  /*c550*/  IMAD.MOV.U32 R42, RZ, RZ, RZ ;  /* 0x000000ffff2a7224 */ /* 0x000fd200078e00ff */
[C---:B------:R-:W-:Y:S02]  /*c560*/  FSETP.NEU.AND P5, PT, R47.reuse, RZ, PT ;  /* 0x000000ff2f00720b */ /* 0x040fe40003fad000 */
[----:B------:R-:W-:-:S04]  /*c570*/  LOP3.LUT R44, R47, 0x80000000, R45, 0x48, !PT ;  /* 0x800000002f2c7812 */ /* 0x000fc800078e482d */
[----:B------:R-:W-:-:S07]  /*c580*/  LOP3.LUT R43, R44, R5, RZ, 0xfc, !PT ;  /* 0x000000052c2b7212 */ /* 0x000fce00078efcff */
[----:B------:R-:W-:Y:S05]  /*c590*/  @!P5 BRA `(.L_x_409) ;  /* 0x00000000007cd947 */ /* 0x000fea0003800000 */
[----:B------:R-:W-:Y:S01]  /*c5a0*/  IMAD.MOV R5, RZ, RZ, -R3 ;  /* 0x000000ffff057224 */ /* 0x000fe200078e0a03 */
[----:B------:R-:W-:Y:S01]  /*c5b0*/  IADD3 R3, PT, PT, -R3, -0x43300000, RZ ;  /* 0xbcd0000003037810 */ /* 0x000fe20007ffe1ff */
[----:B------:R-:W-:-:S06]  /*c5c0*/  IMAD.MOV.U32 R4, RZ, RZ, RZ ;  /* 0x000000ffff047224 */ /* 0x000fcc00078e00ff */
[----:B------:R-:W-:Y:S02]  /*c5d0*/  DFMA R4, R68, -R4, R50 ;  /* 0x800000044404722b */ /* 0x000fe40000000032 */
[----:B------:R-:W-:-:S08]  /*c5e0*/  DMUL.RP R50, R50, R42 ;  /* 0x0000002a32327228 */ /* 0x000fd00000008000 */
[----:B------:R-:W-:Y:S02]  /*c5f0*/  FSETP.NEU.AND P5, PT, |R5|, R3, PT ;  /* 0x000000030500720b */ /* 0x000fe40003fad200 */
[----:B------:R-:W-:Y:S02]  /*c600*/  LOP3.LUT R3, R51, R44, RZ, 0x3c, !PT ;  /* 0x0000002c33037212 */ /* 0x000fe400078e3cff */
[----:B------:R-:W-:Y:S02]  /*c610*/  FSEL R68, R50, R68, !P5 ;  /* 0x0000004432447208 */ /* 0x000fe40006800000 */
[----:B------:R-:W-:Y:S01]  /*c620*/  FSEL R69, R3, R69, !P5 ;  /* 0x0000004503457208 */ /* 0x000fe20006800000 */
[----:B------:R-:W-:Y:S06]  /*c630*/  BRA `(.L_x_409) ;  /* 0x0000000000547947 */ /* 0x000fec0003800000 */
.L_x_408:
[----:B------:R-:W-:-:S14]  /*c640*/  DSETP.NAN.AND P5, PT, R42, R42, PT ;  /* 0x0000002a2a00722a */ /* 0x000fdc0003fa8000 */
[----:B------:R-:W-:Y:S05]  /*c650*/  @P5 BRA `(.L_x_410) ;  /* 0x0000000000445947 */ /* 0x000fea0003800000 */
[----:B------:R-:W-:-:S14]  /*c660*/  DSETP.NAN.AND P5, PT, R44, R44, PT ;  /* 0x0000002c2c00722a */ /* 0x000fdc0003fa8000 */
[----:B------:R-:W-:Y:S05]  /*c670*/  @P5 BRA `(.L_x_411) ;  /* 0x0000000000305947 */ /* 0x000fea0003800000 */
[----:B------:R-:W-:Y:S01]  /*c680*/  ISETP.NE.AND P5, PT, R5, R6, PT ;  /* 0x000000060500720c */ /* 0x000fe20003fa5270 */
[----:B------:R-:W-:Y:S02]  /*c690*/  IMAD.MOV.U32 R68, RZ, RZ, 0x0 ;  /* 0x00000000ff447424 */ /* 0x000fe400078e00ff */
[----:B------:R-:W-:-:S10]  /*c6a0*/  IMAD.MOV.U32 R69, RZ, RZ, -0x80000 ;  /* 0xfff80000ff457424 */ /* 0x000fd400078e00ff */
[----:B------:R-:W-:Y:S05]  /*c6b0*/  @!P5 BRA `(.L_x_409) ;  /* 0x000000000034d947 */ /* 0x000fea0003800000 */
[----:B------:R-:W-:Y:S02]  /*c6c0*/  ISETP.NE.AND P5, PT, R5, 0x7ff00000, PT ;  /* 0x7ff000000500780c */ /* 0x000fe40003fa5270 */
[----:B------:R-:W-:Y:S02]  /*c6d0*/  LOP3.LUT R69, R43, 0x80000000, R45, 0x48, !PT ;  /* 0x800000002b457812 */ /* 0x000fe400078e482d */
[----:B------:R-:W-:-:S13]  /*c6e0*/  ISETP.EQ.OR P5, PT, R6, RZ, !P5 ;  /* 0x000000ff0600720c */ /* 0x000fda0006fa2670 */
[----:B------:R-:W-:Y:S01]  /*c6f0*/  @P5 LOP3.LUT R3, R69, 0x7ff00000, RZ, 0xfc, !PT ;  /* 0x7ff0000045035812 */ /* 0x000fe200078efcff */
[----:B------:R-:W-:Y:S02]  /*c700*/  @!P5 IMAD.MOV.U32 R68, RZ, RZ, RZ ;  /* 0x000000ffff44d224 */ /* 0x000fe400078e00ff */
[----:B------:R-:W-:Y:S02]  /*c710*/  @P5 IMAD.MOV.U32 R68, RZ, RZ, RZ ;  /* 0x000000ffff445224 */ /* 0x000fe400078e00ff */
[----:B------:R-:W-:Y:S01]  /*c720*/  @P5 IMAD.MOV.U32 R69, RZ, RZ, R3 ;  /* 0x000000ffff455224 */ /* 0x000fe200078e0003 */
[----:B------:R-:W-:Y:S06]  /*c730*/  BRA `(.L_x_409) ;  /* 0x0000000000147947 */ /* 0x000fec0003800000 */
.L_x_411:
[----:B------:R-:W-:Y:S01]  /*c740*/  LOP3.LUT R69, R45, 0x80000, RZ, 0xfc, !PT ;  /* 0x000800002d457812 */ /* 0x000fe200078efcff */
[----:B------:R-:W-:Y:S01]  /*c750*/  IMAD.MOV.U32 R68, RZ, RZ, R44 ;  /* 0x000000ffff447224 */ /* 0x000fe200078e002c */
[----:B------:R-:W-:Y:S06]  /*c760*/  BRA `(.L_x_409) ;  /* 0x0000000000087947 */ /* 0x000fec0003800000 */
.L_x_410:
[----:B------:R-:W-:Y:S01]  /*c770*/  LOP3.LUT R69, R43, 0x80000, RZ, 0xfc, !PT ;  /* 0x000800002b457812 */ /* 0x000fe200078efcff */
[----:B------:R-:W-:-:S07]  /*c780*/  IMAD.MOV.U32 R68, RZ, RZ, R42 ;  /* 0x000000ffff447224 */ /* 0x000fce00078e002a */
.L_x_409:
[----:B------:R-:W-:Y:S05]  /*c790*/  BSYNC.RECONVERGENT B1 ;  /* 0x0000000000017941 */ /* 0x000fea0003800200 */
.L_x_407:
[----:B------:R-:W-:Y:S02]  /*c7a0*/  IMAD.MOV.U32 R4, RZ, RZ, R0 ;  /* 0x000000ffff047224 */ /* 0x000fe400078e0000 */
[----:B------:R-:W-:-:S04]  /*c7b0*/  IMAD.MOV.U32 R5, RZ, RZ, 0x0 ;  /* 0x00000000ff057424 */ /* 0x000fc800078e00ff */
[----:B------:R-:W-:Y:S05]  /*c7c0*/  RET.REL.NODEC R4 `(_Z14optimizeKernelIN4util9EggholderILi2EEELi2ELj128EEvddPdPiS3_S3_ii) ;  /* 0xffffff38040c7950 */ /* 0x000fea0003c3ffff */
        .weak           $__internal_4_$__cuda_sm20_dsqrt_rn_f64_mediumpath_v1
        .type           $__internal_4_$__cuda_sm20_dsqrt_rn_f64_mediumpath_v1,@function
        .size           $__internal_4_$__cuda_sm20_dsqrt_rn_f64_mediumpath_v1,($__internal_5_$__cuda_sm20_sqrt_rn_f32_slowpath - $__internal_4_$__cuda_sm20_dsqrt_rn_f64_mediumpath_v1)
$__internal_4_$__cuda_sm20_dsqrt_rn_f64_mediumpath_v1:
[----:B------:R-:W-:Y:S01]  /*c7d0*/  ISETP.GE.U32.AND P0, PT, R12, -0x3400000, PT ;  /* 0xfcc000000c00780c */ /* 0x000fe20003f06070 */
[----:B------:R-:W-:Y:S01]  /*c7e0*/  BSSY.RECONVERGENT B2, `(.L_x_412) ;  /* 0x0000024000027945 */ /* 0x000fe20003800200 */
[----:B------:R-:W-:-:S11]  /*c7f0*/  IMAD.MOV.U32 R12, RZ, RZ, R0 ;  /* 0x000000ffff0c7224 */ /* 0x000fd600078e0000 */
        /* <DEDUP_REMOVED lines=9> */
.L_x_413:
        /* <DEDUP_REMOVED lines=9> */
[----:B------:R-:W-:Y:S02]  /*c920*/  IMAD.MOV.U32 R6, RZ, RZ, RZ ;  /* 0x000000ffff067224 */ /* 0x000fe400078e00ff */
[----:B------:R-:W-:Y:S02]  /*c930*/  IMAD.MOV.U32 R12, RZ, RZ, 0x0 ;  /* 0x00000000ff0c7424 */ /* 0x000fe400078e00ff */
[----:B------:R-:W-:Y:S01]  /*c940*/  IMAD.MOV.U32 R13, RZ, RZ, 0x3fd80000 ;  /* 0x3fd80000ff0d7424 */ /* 0x000fe200078e00ff */
[----:B------:R-:W0:Y:S02]  /*c950*/  MUFU.RSQ64H R7, R11 ;  /* 0x0000000b00077308 */ /* 0x000e240000001c00 */
        /* <DEDUP_REMOVED lines=11> */
.L_x_415:
[----:B------:R-:W-:-:S11]  /*ca10*/  DADD R6, R10, R10 ;  /* 0x000000000a067229 */ /* 0x000fd6000000000a */
.L_x_414:
[----:B------:R-:W-:Y:S05]  /*ca20*/  BSYNC.RECONVERGENT B2 ;  /* 0x0000000000027941 */ /* 0x000fea0003800200 */
.L_x_412:
[----:B------:R-:W-:Y:S02]  /*ca30*/  IMAD.MOV.U32 R5, RZ, RZ, 0x0 ;  /* 0x00000000ff057424 */ /* 0x000fe400078e00ff */
[----:B------:R-:W-:Y:S02]  /*ca40*/  IMAD.MOV.U32 R8, RZ, RZ, R6 ;  /* 0x000000ffff087224 */ /* 0x000fe400078e0006 */
[----:B------:R-:W-:Y:S01]  /*ca50*/  IMAD.MOV.U32 R9, RZ, RZ, R7 ;  /* 0x000000ffff097224 */ /* 0x000fe200078e0007 */
[----:B------:R-:W-:Y:S06]  /*ca60*/  RET.REL.NODEC R4 `(_Z14optimizeKernelIN4util9EggholderILi2EEELi2ELj128EEvddPdPiS3_S3_ii) ;  /* 0xffffff3404647950 */ /* 0x000fec0003c3ffff */
        .weak           $__internal_5_$__cuda_sm20_sqrt_rn_f32_slowpath
        .type           $__internal_5_$__cuda_sm20_sqrt_rn_f32_slowpath,@function
        .size           $__internal_5_$__cuda_sm20_sqrt_rn_f32_slowpath,($_Z14optimizeKernelIN4util9EggholderILi2EEELi2ELj128EEvddPdPiS3_S3_ii$__internal_trig_reduction_slowpathd - $__internal_5_$__cuda_sm20_sqrt_rn_f32_slowpath)
$__internal_5_$__cuda_sm20_sqrt_rn_f32_slowpath:
[----:B------:R-:W-:-:S13]  /*ca70*/  LOP3.LUT P4, RZ, R0, 0x7fffffff, RZ, 0xc0, !PT ;  /* 0x7fffffff00ff7812 */ /* 0x000fda000788c0ff */
[----:B------:R-:W-:Y:S01]  /*ca80*/  @!P4 IMAD.MOV.U32 R3, RZ, RZ, R0 ;  /* 0x000000ffff03c224 */ /* 0x000fe200078e0000 */
[----:B------:R-:W-:Y:S06]  /*ca90*/  @!P4 BRA `(.L_x_416) ;  /* 0x000000000040c947 */ /* 0x000fec0003800000 */
[----:B------:R-:W-:-:S13]  /*caa0*/  FSETP.GEU.FTZ.AND P4, PT, R0, RZ, PT ;  /* 0x000000ff0000720b */ /* 0x000fda0003f9e000 */
[----:B------:R-:W-:Y:S01]  /*cab0*/  @!P4 IMAD.MOV.U32 R3, RZ, RZ, 0x7fffffff ;  /* 0x7fffffffff03c424 */ /* 0x000fe200078e00ff */
[----:B------:R-:W-:Y:S06]  /*cac0*/  @!P4 BRA `(.L_x_416) ;  /* 0x000000000034c947 */ /* 0x000fec0003800000 */
[----:B------:R-:W-:-:S13]  /*cad0*/  FSETP.GTU.FTZ.AND P4, PT, |R0|, +INF , PT ;  /* 0x7f8000000000780b */ /* 0x000fda0003f9c200 */
[----:B------:R-:W-:Y:S01]  /*cae0*/  @P4 FADD.FTZ R3, R0, 1 ;  /* 0x3f80000000034421 */ /* 0x000fe20000010000 */
[----:B------:R-:W-:Y:S06]  /*caf0*/  @P4 BRA `(.L_x_416) ;  /* 0x0000000000284947 */ /* 0x000fec0003800000 */
[----:B------:R-:W-:-:S13]  /*cb00*/  FSETP.NEU.FTZ.AND P4, PT, |R0|, +INF , PT ;  /* 0x7f8000000000780b */ /* 0x000fda0003f9d200 */
[----:B------:R-:W-:-:S04]  /*cb10*/  @P4 FFMA R4, R0, 1.84467440737095516160e+19, RZ ;  /* 0x5f80000000044823 */ /* 0x000fc800000000ff */
[----:B------:R-:W0:Y:S02]  /*cb20*/  @P4 MUFU.RSQ R3, R4 ;  /* 0x0000000400034308 */ /* 0x000e240000001400 */
[----:B0-----:R-:W-:Y:S01]  /*cb30*/  @P4 FMUL.FTZ R5, R4, R3 ;  /* 0x0000000304054220 */ /* 0x001fe20000410000 */
[----:B------:R-:W-:Y:S01]  /*cb40*/  @P4 FMUL.FTZ R14, R3, 0.5 ;  /* 0x3f000000030e4820 */ /* 0x000fe20000410000 */
[----:B------:R-:W-:Y:S02]  /*cb50*/  @!P4 IMAD.MOV.U32 R3, RZ, RZ, R0 ;  /* 0x000000ffff03c224 */ /* 0x000fe400078e0000 */
[----:B------:R-:W-:-:S04]  /*cb60*/  @P4 FADD.FTZ R6, -R5, -RZ ;  /* 0x800000ff05064221 */ /* 0x000fc80000010100 */
[----:B------:R-:W-:-:S04]  /*cb70*/  @P4 FFMA R6, R5, R6, R4 ;  /* 0x0000000605064223 */ /* 0x000fc80000000004 */
[----:B------:R-:W-:-:S04]  /*cb80*/  @P4 FFMA R6, R6, R14, R5 ;  /* 0x0000000e06064223 */ /* 0x000fc80000000005 */
[----:B------:R-:W-:-:S07]  /*cb90*/  @P4 FMUL.FTZ R3, R6, 2.3283064365386962891e-10 ;  /* 0x2f80000006034820 */ /* 0x000fce0000410000 */
.L_x_416:
[----:B------:R-:W-:Y:S02]  /*cba0*/  IMAD.MOV.U32 R4, RZ, RZ, R15 ;  /* 0x000000ffff047224 */ /* 0x000fe400078e000f */
[----:B------:R-:W-:-:S04]  /*cbb0*/  IMAD.MOV.U32 R5, RZ, RZ, 0x0 ;  /* 0x00000000ff057424 */ /* 0x000fc800078e00ff */
[----:B------:R-:W-:Y:S05]  /*cbc0*/  RET.REL.NODEC R4 `(_Z14optimizeKernelIN4util9EggholderILi2EEELi2ELj128EEvddPdPiS3_S3_ii) ;  /* 0xffffff34040c7950 */ /* 0x000fea0003c3ffff */
        .type           $_Z14optimizeKernelIN4util9EggholderILi2EEELi2ELj128EEvddPdPiS3_S3_ii$__internal_trig_reduction_slowpathd,@function
        .size           $_Z14optimizeKernelIN4util9EggholderILi2EEELi2ELj128EEvddPdPiS3_S3_ii$__internal_trig_reduction_slowpathd,(.L_x_949 - $_Z14optimizeKernelIN4util9EggholderILi2EEELi2ELj128EEvddPdPiS3_S3_ii$__internal_trig_reduction_slowpathd)
$_Z14optimizeKernelIN4util9EggholderILi2EEELi2ELj128EEvddPdPiS3_S3_ii$__internal_trig_reduction_slowpathd:
[--C-:B------:R-:W-:Y:S01]  /*cbd0*/  SHF.R.U32.HI R0, RZ, 0x14, R25.reuse ;  /* 0x00000014ff007819 */ /* 0x100fe20000011619 */
[----:B------:R-:W-:Y:S02]  /*cbe0*/  IMAD.MOV.U32 R11, RZ, RZ, R4 ;  /* 0x000000ffff0b7224 */ /* 0x000fe400078e0004 */
[----:B------:R-:W-:Y:S01]  /*cbf0*/  IMAD.MOV.U32 R5, RZ, RZ, R25 ;  /* 0x000000ffff057224 */ /* 0x000fe200078e0019 */
[----:B------:R-:W-:Y:S01]  /*cc00*/  LOP3.LUT R3, R0, 0x7ff, RZ, 0xc0, !PT ;  /* 0x000007ff00037812 */ /* 0x000fe200078ec0ff */
[----:B------:R-:W-:-:S03]  /*cc10*/  IMAD.MOV.U32 R6, RZ, RZ, RZ ;  /* 0x000000ffff067224 */ /* 0x000fc600078e00ff */
[----:B------:R-:W-:-:S13]  /*cc20*/  ISETP.NE.AND P0, PT, R3, 0x7ff, PT ;  /* 0x000007ff0300780c */ /* 0x000fda0003f05270 */
[----:B------:R-:W-:Y:S05]  /*cc30*/  @!P0 BRA `(.L_x_417) ;  /* 0x00000008004c8947 */ /* 0x000fea0003800000 */
[----:B------:R-:W-:Y:S01]  /*cc40*/  VIADD R4, R3, 0xfffffc00 ;  /* 0xfffffc0003047836 */ /* 0x000fe20000000000 */
[----:B------:R-:W-:Y:S01]  /*cc50*/  BSSY.RECONVERGENT B2, `(.L_x_418) ;  /* 0x0000030000027945 */ /* 0x000fe20003800200 */
[----:B------:R-:W-:Y:S01]  /*cc60*/  VIADD R7, R1, 0x50 ;  /* 0x0000005001077836 */ /* 0x000fe20000000000 */
[----:B------:R-:W-:Y:S02]  /*cc70*/  CS2R R50, SRZ ;  /* 0x0000000000327805 */ /* 0x000fe4000001ff00 */
[----:B------:R-:W-:Y:S02]  /*cc80*/  SHF.R.U32.HI R3, RZ, 0x6, R4 ;  /* 0x00000006ff037819 */ /* 0x000fe40000011604 */
[----:B------:R-:W-:Y:S02]  /*cc90*/  ISETP.GE.U32.AND P0, PT, R4, 0x80, PT ;  /* 0x000000800400780c */ /* 0x000fe40003f06070 */
[C---:B------:R-:W-:Y:S02]  /*cca0*/  IADD3 R6, PT, PT, -R3.reuse, 0x13, RZ ;  /* 0x0000001303067810 */ /* 0x040fe40007ffe1ff */
[----:B------:R-:W-:-:S02]  /*ccb0*/  IADD3 R13, PT, PT, -R3, 0xf, RZ ;  /* 0x0000000f030d7810 */ /* 0x000fc40007ffe1ff */
[----:B------:R-:W-:-:S04]  /*ccc0*/  SEL R6, R6, 0x12, P0 ;  /* 0x0000001206067807 */ /* 0x000fc80000000000 */
[----:B------:R-:W-:-:S13]  /*ccd0*/  ISETP.GE.AND P0, PT, R13, R6, PT ;  /* 0x000000060d00720c */ /* 0x000fda0003f06270 */
[----:B------:R-:W-:Y:S05]  /*cce0*/  @P0 BRA `(.L_x_419) ;  /* 0x0000000000980947 */ /* 0x000fea0003800000 */
[----:B------:R-:W0:Y:S01]  /*ccf0*/  LDC.64 R8, c[0x0][0x358] ;  /* 0x0000d600ff087b82 */ /* 0x000e220000000a00 */
[C---:B------:R-:W-:Y:S01]  /*cd00*/  SHF.L.U64.HI R15, R11.reuse, 0xb, R5 ;  /* 0x0000000b0b0f7819 */ /* 0x040fe20000010205 */
[----:B------:R-:W-:Y:S01]  /*cd10*/  BSSY.RECONVERGENT B3, `(.L_x_420) ;  /* 0x0000022000037945 */ /* 0x000fe20003800200 */
[----:B------:R-:W-:Y:S01]  /*cd20*/  IMAD.SHL.U32 R11, R11, 0x800, RZ ;  /* 0x000008000b0b7824 */ /* 0x000fe200078e00ff */
[----:B------:R-:W-:Y:S01]  /*cd30*/  IADD3 R10, PT, PT, RZ, -R3, -R6 ;  /* 0x80000003ff0a7210 */ /* 0x000fe20007ffe806 */
[----:B------:R-:W-:Y:S01]  /*cd40*/  IMAD.MOV.U32 R14, RZ, RZ, RZ ;  /* 0x000000ffff0e7224 */ /* 0x000fe200078e00ff */
[----:B------:R-:W-:Y:S02]  /*cd50*/  CS2R R50, SRZ ;  /* 0x0000000000327805 */ /* 0x000fe4000001ff00 */
[----:B------:R-:W-:-:S07]  /*cd60*/  LOP3.LUT R15, R15, 0x80000000, RZ, 0xfc, !PT ;  /* 0x800000000f0f7812 */ /* 0x000fce00078efcff */
.L_x_421:
[----:B------:R-:W1:Y:S01]  /*cd70*/  LDC.64 R4, c[0x4][0x1a0] ;  /* 0x01006800ff047b82 */ /* 0x000e620000000a00 */
[----:B0-----:R-:W-:Y:S02]  /*cd80*/  R2UR UR4, R8 ;  /* 0x00000000080472ca */ /* 0x001fe400000e0000 */
[----:B------:R-:W-:Y:S01]  /*cd90*/  R2UR UR5, R9 ;  /* 0x00000000090572ca */ /* 0x000fe200000e0000 */
[----:B-1----:R-:W-:-:S12]  /*cda0*/  IMAD.WIDE R4, R13, 0x8, R4 ;  /* 0x000000080d047825 */ /* 0x002fd800078e0204 */
[----:B------:R-:W2:Y:S01]  /*cdb0*/  LDG.E.64.CONSTANT R4, desc[UR4][R4.64] ;  /* 0x0000000404047981 */ /* 0x000ea2000c1e9b00 */
[----:B------:R-:W-:Y:S02]  /*cdc0*/  VIADD R10, R10, 0x1 ;  /* 0x000000010a0a7836 */ /* 0x000fe40000000000 */
[----:B------:R-:W-:Y:S02]  /*cdd0*/  VIADD R13, R13, 0x1 ;  /* 0x000000010d0d7836 */ /* 0x000fe40000000000 */
[----:B--2---:R-:W-:-:S04]  /*cde0*/  IMAD.WIDE.U32 R50, P2, R4, R11, R50 ;  /* 0x0000000b04327225 */ /* 0x004fc80007840032 */
[----:B------:R-:W-:Y:S02]  /*cdf0*/  IMAD R57, R4, R15, RZ ;  /* 0x0000000f04397224 */ /* 0x000fe400078e02ff */
[CC--:B------:R-:W-:Y:S02]  /*ce00*/  IMAD R60, R5.reuse, R11.reuse, RZ ;  /* 0x0000000b053c7224 */ /* 0x0c0fe400078e02ff */
[----:B------:R-:W-:Y:S01]  /*ce10*/  IMAD.HI.U32 R61, R5, R11, RZ ;  /* 0x0000000b053d7227 */ /* 0x000fe200078e00ff */
[----:B------:R-:W-:-:S03]  /*ce20*/  IADD3 R51, P0, PT, R57, R51, RZ ;  /* 0x0000003339337210 */ /* 0x000fc60007f1e0ff */
[----:B------:R-:W-:Y:S01]  /*ce30*/  IMAD R57, R14, 0x8, R7 ;  /* 0x000000080e397824 */ /* 0x000fe200078e0207 */
[----:B------:R-:W-:Y:S01]  /*ce40*/  IADD3 R51, P1, PT, R60, R51, RZ ;  /* 0x000000333c337210 */ /* 0x000fe20007f3e0ff */
[----:B------:R-:W-:-:S04]  /*ce50*/  IMAD.HI.U32 R60, R4, R15, RZ ;  /* 0x0000000f043c7227 */ /* 0x000fc800078e00ff */
[----:B------:R-:W-:Y:S01]  /*ce60*/  IMAD.X R4, RZ, RZ, R60, P2 ;  /* 0x000000ffff047224 */ /* 0x000fe200010e063c */
[----:B------:R0:W-:Y:S01]  /*ce70*/  STL.64 [R57], R50 ;  /* 0x0000003239007387 */ /* 0x0001e20000100a00 */
[----:B------:R-:W-:-:S03]  /*ce80*/  IMAD.HI.U32 R60, R5, R15, RZ ;  /* 0x0000000f053c7227 */ /* 0x000fc600078e00ff */
[----:B------:R-:W-:Y:S01]  /*ce90*/  IADD3.X R4, P0, PT, R61, R4, RZ, P0, !PT ;  /* 0x000000043d047210 */ /* 0x000fe2000071e4ff */
[----:B------:R-:W-:Y:S02]  /*cea0*/  IMAD R5, R5, R15, RZ ;  /* 0x0000000f05057224 */ /* 0x000fe400078e02ff */
[----:B------:R-:W-:-:S03]  /*ceb0*/  VIADD R14, R14, 0x1 ;  /* 0x000000010e0e7836 */ /* 0x000fc60000000000 */
[----:B------:R-:W-:Y:S01]  /*cec0*/  IADD3.X R5, P1, PT, R5, R4, RZ, P1, !PT ;  /* 0x0000000405057210 */ /* 0x000fe20000f3e4ff */
[----:B------:R-:W-:Y:S01]  /*ced0*/  IMAD.X R4, RZ, RZ, R60, P0 ;  /* 0x000000ffff047224 */ /* 0x000fe200000e063c */
[----:B------:R-:W-:-:S03]  /*cee0*/  ISETP.NE.AND P0, PT, R10, -0xf, PT ;  /* 0xfffffff10a00780c */ /* 0x000fc60003f05270 */
[----:B------:R-:W-:Y:S02]  /*cef0*/  IMAD.X R4, RZ, RZ, R4, P1 ;  /* 0x000000ffff047224 */ /* 0x000fe400008e0604 */
[----:B0-----:R-:W-:Y:S02]  /*cf00*/  IMAD.MOV.U32 R50, RZ, RZ, R5 ;  /* 0x000000ffff327224 */ /* 0x001fe400078e0005 */
[----:B------:R-:W-:-:S06]  /*cf10*/  IMAD.MOV.U32 R51, RZ, RZ, R4 ;  /* 0x000000ffff337224 */ /* 0x000fcc00078e0004 */
[----:B------:R-:W-:Y:S05]  /*cf20*/  @P0 BRA `(.L_x_421) ;  /* 0xfffffffc00900947 */ /* 0x000fea000383ffff */
[----:B------:R-:W-:Y:S05]  /*cf30*/  BSYNC.RECONVERGENT B3 ;  /* 0x0000000000037941 */ /* 0x000fea0003800200 */
.L_x_420:
[----:B------:R-:W-:-:S07]  /*cf40*/  IMAD.MOV.U32 R13, RZ, RZ, R6 ;  /* 0x000000ffff0d7224 */ /* 0x000fce00078e0006 */
.L_x_419:
[----:B------:R-:W-:Y:S05]  /*cf50*/  BSYNC.RECONVERGENT B2 ;  /* 0x0000000000027941 */ /* 0x000fea0003800200 */
.L_x_418:
[----:B------:R-:W-:Y:S01]  /*cf60*/  LOP3.LUT P0, R57, R0, 0x3f, RZ, 0xc0, !PT ;  /* 0x0000003f00397812 */ /* 0x000fe2000780c0ff */
[----:B------:R-:W-:-:S04]  /*cf70*/  IMAD.IADD R0, R3, 0x1, R13 ;  /* 0x0000000103007824 */ /* 0x000fc800078e020d */
[----:B------:R-:W-:-:S05]  /*cf80*/  IMAD.U32 R61, R0, 0x8, R7 ;  /* 0x00000008003d7824 */ /* 0x000fca00078e0007 */
[----:B------:R0:W-:Y:S04]  /*cf90*/  STL.64 [R61+-0x78], R50 ;  /* 0xffff88323d007387 */ /* 0x0001e80000100a00 */
[----:B------:R-:W2:Y:S04]  /*cfa0*/  @P0 LDL.64 R8, [R1+0x58] ;  /* 0x0000580001080983 */ /* 0x000ea80000100a00 */
[----:B------:R-:W3:Y:S04]  /*cfb0*/  LDL.64 R4, [R1+0x60] ;  /* 0x0000600001047983 */ /* 0x000ee80000100a00 */
[----:B------:R-:W4:Y:S01]  /*cfc0*/  LDL.64 R6, [R1+0x68] ;  /* 0x0000680001067983 */ /* 0x000f220000100a00 */
[----:B------:R-:W-:Y:S01]  /*cfd0*/  @P0 LOP3.LUT R0, R57, 0x3f, RZ, 0x3c, !PT ;  /* 0x0000003f39000812 */ /* 0x000fe200078e3cff */
[----:B------:R-:W-:Y:S01]  /*cfe0*/  BSSY.RECONVERGENT B2, `(.L_x_422) ;  /* 0x0000034000027945 */ /* 0x000fe20003800200 */
[----:B--2---:R-:W-:-:S02]  /*cff0*/  @P0 SHF.R.U64 R3, R8, 0x1, R9 ;  /* 0x0000000108030819 */ /* 0x004fc40000001209 */
[----:B------:R-:W-:Y:S02]  /*d000*/  @P0 SHF.R.U32.HI R9, RZ, 0x1, R9 ;  /* 0x00000001ff090819 */ /* 0x000fe40000011609 */
[--C-:B---3--:R-:W-:Y:S02]  /*d010*/  @P0 SHF.R.U32.HI R15, RZ, 0x1, R5.reuse ;  /* 0x00000001ff0f0819 */ /* 0x108fe40000011605 */
[C---:B------:R-:W-:Y:S02]  /*d020*/  @P0 SHF.R.U64 R13, R4.reuse, 0x1, R5 ;  /* 0x00000001040d0819 */ /* 0x040fe40000001205 */
[CC--:B------:R-:W-:Y:S02]  /*d030*/  @P0 SHF.L.U32 R10, R4.reuse, R57.reuse, RZ ;  /* 0x00000039040a0219 */ /* 0x0c0fe400000006ff */
[----:B------:R-:W-:Y:S02]  /*d040*/  @P0 SHF.R.U64 R3, R3, R0, R9 ;  /* 0x0000000003030219 */ /* 0x000fe40000001209 */
[----:B------:R-:W-:-:S02]  /*d050*/  @P0 SHF.L.U64.HI R11, R4, R57, R5 ;  /* 0x00000039040b0219 */ /* 0x000fc40000010205 */
[-C--:B------:R-:W-:Y:S02]  /*d060*/  @P0 SHF.R.U32.HI R8, RZ, R0.reuse, R9 ;  /* 0x00000000ff080219 */ /* 0x080fe40000011609 */
[----:B----4-:R-:W-:Y:S02]  /*d070*/  @P0 SHF.L.U32 R9, R6, R57, RZ ;  /* 0x0000003906090219 */ /* 0x010fe400000006ff */
[----:B------:R-:W-:Y:S02]  /*d080*/  @P0 SHF.R.U64 R14, R13, R0, R15 ;  /* 0x000000000d0e0219 */ /* 0x000fe4000000120f */
[----:B------:R-:W-:Y:S02]  /*d090*/  @P0 LOP3.LUT R4, R10, R3, RZ, 0xfc, !PT ;  /* 0x000000030a040212 */ /* 0x000fe400078efcff */
[----:B------:R-:W-:Y:S02]  /*d0a0*/  @P0 LOP3.LUT R5, R11, R8, RZ, 0xfc, !PT ;  /* 0x000000080b050212 */ /* 0x000fe400078efcff */
[----:B------:R-:W-:-:S02]  /*d0b0*/  @P0 SHF.L.U64.HI R57, R6, R57, R7 ;  /* 0x0000003906390219 */ /* 0x000fc40000010207 */
[----:B------:R-:W-:Y:S01]  /*d0c0*/  @P0 LOP3.LUT R6, R9, R14, RZ, 0xfc, !PT ;  /* 0x0000000e09060212 */ /* 0x000fe200078efcff */
[C---:B------:R-:W-:Y:S01]  /*d0d0*/  IMAD.SHL.U32 R9, R4.reuse, 0x4, RZ ;  /* 0x0000000404097824 */ /* 0x040fe200078e00ff */
[----:B------:R-:W-:Y:S02]  /*d0e0*/  @P0 SHF.R.U32.HI R0, RZ, R0, R15 ;  /* 0x00000000ff000219 */ /* 0x000fe4000001160f */
[----:B------:R-:W-:Y:S02]  /*d0f0*/  SHF.L.U64.HI R13, R4, 0x2, R5 ;  /* 0x00000002040d7819 */ /* 0x000fe40000010205 */
[----:B------:R-:W-:Y:S02]  /*d100*/  @P0 LOP3.LUT R7, R57, R0, RZ, 0xfc, !PT ;  /* 0x0000000039070212 */ /* 0x000fe400078efcff */
[----:B------:R-:W-:Y:S02]  /*d110*/  SHF.L.W.U32.HI R5, R5, 0x2, R6 ;  /* 0x0000000205057819 */ /* 0x000fe40000010e06 */
[----:B------:R-:W-:-:S02]  /*d120*/  IADD3 RZ, P0, PT, RZ, -R9, RZ ;  /* 0x80000009ffff7210 */ /* 0x000fc40007f1e0ff */
[----:B------:R-:W-:Y:S02]  /*d130*/  LOP3.LUT R0, RZ, R13, RZ, 0x33, !PT ;  /* 0x0000000dff007212 */ /* 0x000fe400078e33ff */
[----:B------:R-:W-:Y:S02]  /*d140*/  SHF.L.W.U32.HI R6, R6, 0x2, R7 ;  /* 0x0000000206067819 */ /* 0x000fe40000010e07 */
[----:B------:R-:W-:Y:S02]  /*d150*/  LOP3.LUT R3, RZ, R5, RZ, 0x33, !PT ;  /* 0x00000005ff037212 */ /* 0x000fe400078e33ff */
[----:B------:R-:W-:Y:S02]  /*d160*/  IADD3.X R4, P0, PT, RZ, R0, RZ, P0, !PT ;  /* 0x00000000ff047210 */ /* 0x000fe4000071e4ff */
[----:B------:R-:W-:Y:S02]  /*d170*/  LOP3.LUT R8, RZ, R6, RZ, 0x33, !PT ;  /* 0x00000006ff087212 */ /* 0x000fe400078e33ff */
[----:B------:R-:W-:-:S02]  /*d180*/  IADD3.X R0, P1, PT, RZ, R3, RZ, P0, !PT ;  /* 0x00000003ff007210 */ /* 0x000fc4000073e4ff */
[----:B------:R-:W-:-:S03]  /*d190*/  ISETP.GT.U32.AND P2, PT, R5, -0x1, PT ;  /* 0xffffffff0500780c */ /* 0x000fc60003f44070 */
[----:B------:R-:W-:Y:S01]  /*d1a0*/  IMAD.X R3, RZ, RZ, R8, P1 ;  /* 0x000000ffff037224 */ /* 0x000fe200008e0608 */
[----:B------:R-:W-:-:S04]  /*d1b0*/  ISETP.GT.AND.EX P0, PT, R6, -0x1, PT, P2 ;  /* 0xffffffff0600780c */ /* 0x000fc80003f04320 */
[----:B------:R-:W-:Y:S02]  /*d1c0*/  SEL R3, R6, R3, P0 ;  /* 0x0000000306037207 */ /* 0x000fe40000000000 */
[----:B------:R-:W-:Y:S02]  /*d1d0*/  SEL R11, R5, R0, P0 ;  /* 0x00000000050b7207 */ /* 0x000fe40000000000 */
[----:B------:R-:W-:Y:S02]  /*d1e0*/  ISETP.NE.U32.AND P1, PT, R3, RZ, PT ;  /* 0x000000ff0300720c */ /* 0x000fe40003f25070 */
[----:B------:R-:W-:Y:S02]  /*d1f0*/  SEL R10, R13, R4, P0 ;  /* 0x000000040d0a7207 */ /* 0x000fe40000000000 */
[----:B------:R-:W-:Y:S01]  /*d200*/  SEL R5, R11, R3, !P1 ;  /* 0x000000030b057207 */ /* 0x000fe20004800000 */
[----:B------:R-:W-:-:S05]  /*d210*/  @!P0 IMAD.MOV R9, RZ, RZ, -R9 ;  /* 0x000000ffff098224 */ /* 0x000fca00078e0a09 */
[----:B------:R-:W1:Y:S02]  /*d220*/  FLO.U32 R5, R5 ;  /* 0x0000000500057300 */ /* 0x000e6400000e0000 */
[C---:B-1----:R-:W-:Y:S02]  /*d230*/  IADD3 R8, PT, PT, -R5.reuse, 0x1f, RZ ;  /* 0x0000001f05087810 */ /* 0x042fe40007ffe1ff */
[----:B------:R-:W-:-:S03]  /*d240*/  IADD3 R0, PT, PT, -R5, 0x3f, RZ ;  /* 0x0000003f05007810 */ /* 0x000fc60007ffe1ff */
[----:B------:R-:W-:-:S05]  /*d250*/  @P1 IMAD.MOV R0, RZ, RZ, R8 ;  /* 0x000000ffff001224 */ /* 0x000fca00078e0208 */
[----:B------:R-:W-:-:S13]  /*d260*/  ISETP.NE.AND P1, PT, R0, RZ, PT ;  /* 0x000000ff0000720c */ /* 0x000fda0003f25270 */
[----:B0-----:R-:W-:Y:S05]  /*d270*/  @!P1 BRA `(.L_x_423) ;  /* 0x0000000000289947 */ /* 0x001fea0003800000 */
[C---:B------:R-:W-:Y:S02]  /*d280*/  LOP3.LUT R4, R0.reuse, 0x3f, RZ, 0xc0, !PT ;  /* 0x0000003f00047812 */ /* 0x040fe400078ec0ff */
[--C-:B------:R-:W-:Y:S02]  /*d290*/  SHF.R.U64 R8, R9, 0x1, R10.reuse ;  /* 0x0000000109087819 */ /* 0x100fe4000000120a */
[CC--:B------:R-:W-:Y:S02]  /*d2a0*/  SHF.L.U64.HI R14, R11.reuse, R4.reuse, R3 ;  /* 0x000000040b0e7219 */ /* 0x0c0fe40000010203 */
[----:B------:R-:W-:Y:S02]  /*d2b0*/  SHF.R.U32.HI R10, RZ, 0x1, R10 ;  /* 0x00000001ff0a7819 */ /* 0x000fe4000001160a */
[----:B------:R-:W-:Y:S02]  /*d2c0*/  LOP3.LUT R3, R0, 0x3f, RZ, 0xc, !PT ;  /* 0x0000003f00037812 */ /* 0x000fe400078e0cff */
[----:B------:R-:W-:-:S02]  /*d2d0*/  SHF.L.U32 R5, R11, R4, RZ ;  /* 0x000000040b057219 */ /* 0x000fc400000006ff */
[-CC-:B------:R-:W-:Y:S02]  /*d2e0*/  SHF.R.U64 R4, R8, R3.reuse, R10.reuse ;  /* 0x0000000308047219 */ /* 0x180fe4000000120a */
[----:B------:R-:W-:Y:S02]  /*d2f0*/  SHF.R.U32.HI R3, RZ, R3, R10 ;  /* 0x00000003ff037219 */ /* 0x000fe4000001160a */
[----:B------:R-:W-:Y:S02]  /*d300*/  LOP3.LUT R11, R5, R4, RZ, 0xfc, !PT ;  /* 0x00000004050b7212 */ /* 0x000fe400078efcff */
[----:B------:R-:W-:-:S07]  /*d310*/  LOP3.LUT R3, R14, R3, RZ, 0xfc, !PT ;  /* 0x000000030e037212 */ /* 0x000fce00078efcff */
.L_x_423:
[----:B------:R-:W-:Y:S05]  /*d320*/  BSYNC.RECONVERGENT B2 ;  /* 0x0000000000027941 */ /* 0x000fea0003800200 */
.L_x_422:
[----:B------:R-:W-:Y:S01]  /*d330*/  IMAD.WIDE.U32 R8, R11, 0x2168c235, RZ ;  /* 0x2168c2350b087825 */ /* 0x000fe200078e00ff */
[----:B------:R-:W-:-:S03]  /*d340*/  SHF.R.U32.HI R7, RZ, 0x1e, R7 ;  /* 0x0000001eff077819 */ /* 0x000fc60000011607 */
[----:B------:R-:W-:Y:S01]  /*d350*/  IMAD.MOV.U32 R4, RZ, RZ, R9 ;  /* 0x000000ffff047224 */ /* 0x000fe200078e0009 */
[----:B------:R-:W-:Y:S01]  /*d360*/  IADD3 RZ, P1, PT, R8, R8, RZ ;  /* 0x0000000808ff7210 */ /* 0x000fe20007f3e0ff */
[----:B------:R-:W-:Y:S01]  /*d370*/  IMAD.MOV.U32 R5, RZ, RZ, RZ ;  /* 0x000000ffff057224 */ /* 0x000fe200078e00ff */
[----:B------:R-:W-:Y:S01]  /*d380*/  LEA.HI R6, R6, R7, RZ, 0x1 ;  /* 0x0000000706067211 */ /* 0x000fe200078f08ff */
[----:B------:R-:W-:-:S04]  /*d390*/  IMAD.HI.U32 R9, R3, -0x36f0255e, RZ ;  /* 0xc90fdaa203097827 */ /* 0x000fc800078e00ff */
[----:B------:R-:W-:-:S04]  /*d3a0*/  IMAD.WIDE.U32 R4, R11, -0x36f0255e, R4 ;  /* 0xc90fdaa20b047825 */ /* 0x000fc800078e0004 */
[C---:B------:R-:W-:Y:S02]  /*d3b0*/  IMAD R11, R3.reuse, -0x36f0255e, RZ ;  /* 0xc90fdaa2030b7824 */ /* 0x040fe400078e02ff */
[----:B------:R-:W-:-:S04]  /*d3c0*/  IMAD.WIDE.U32 R4, P2, R3, 0x2168c235, R4 ;  /* 0x2168c23503047825 */ /* 0x000fc80007840004 */
[----:B------:R-:W-:Y:S01]  /*d3d0*/  IMAD.X R3, RZ, RZ, R9, P2 ;  /* 0x000000ffff037224 */ /* 0x000fe200010e0609 */
[----:B------:R-:W-:Y:S02]  /*d3e0*/  IADD3 R5, P2, PT, R11, R5, RZ ;  /* 0x000000050b057210 */ /* 0x000fe40007f5e0ff */
[----:B------:R-:W-:Y:S02]  /*d3f0*/  IADD3.X RZ, P1, PT, R4, R4, RZ, P1, !PT ;  /* 0x0000000404ff7210 */ /* 0x000fe40000f3e4ff */
[C---:B------:R-:W-:Y:S01]  /*d400*/  ISETP.GT.U32.AND P3, PT, R5.reuse, RZ, PT ;  /* 0x000000ff0500720c */ /* 0x040fe20003f64070 */
[----:B------:R-:W-:Y:S01]  /*d410*/  IMAD.X R3, RZ, RZ, R3, P2 ;  /* 0x000000ffff037224 */ /* 0x000fe200010e0603 */
[----:B------:R-:W-:-:S04]  /*d420*/  IADD3.X R4, P2, PT, R5, R5, RZ, P1, !PT ;  /* 0x0000000505047210 */ /* 0x000fc80000f5e4ff */
[C---:B------:R-:W-:Y:S01]  /*d430*/  ISETP.GT.AND.EX P1, PT, R3.reuse, RZ, PT, P3 ;  /* 0x000000ff0300720c */ /* 0x040fe20003f24330 */
[----:B------:R-:W-:-:S03]  /*d440*/  IMAD.X R8, R3, 0x1, R3, P2 ;  /* 0x0000000103087824 */ /* 0x000fc600010e0603 */
[----:B------:R-:W-:Y:S02]  /*d450*/  SEL R4, R4, R5, P1 ;  /* 0x0000000504047207 */ /* 0x000fe40000800000 */
[----:B------:R-:W-:Y:S02]  /*d460*/  SEL R8, R8, R3, P1 ;  /* 0x0000000308087207 */ /* 0x000fe40000800000 */
[----:B------:R-:W-:Y:S02]  /*d470*/  IADD3 R3, P2, PT, R4, 0x1, RZ ;  /* 0x0000000104037810 */ /* 0x000fe40007f5e0ff */
[----:B------:R-:W-:Y:S02]  /*d480*/  SEL R5, RZ, 0xffffffff, !P1 ;  /* 0xffffffffff057807 */ /* 0x000fe40004800000 */
[----:B------:R-:W-:Y:S01]  /*d490*/  LOP3.LUT P1, R25, R25, 0x80000000, RZ, 0xc0, !PT ;  /* 0x8000000019197812 */ /* 0x000fe2000782c0ff */
[----:B------:R-:W-:Y:S02]  /*d4a0*/  IMAD.X R4, RZ, RZ, R8, P2 ;  /* 0x000000ffff047224 */ /* 0x000fe400010e0608 */
[----:B------:R-:W-:Y:S01]  /*d4b0*/  IMAD.IADD R0, R5, 0x1, -R0 ;  /* 0x0000000105007824 */ /* 0x000fe200078e0a00 */
[----:B------:R-:W-:-:S02]  /*d4c0*/  @!P0 LOP3.LUT R25, R25, 0x80000000, RZ, 0x3c, !PT ;  /* 0x8000000019198812 */ /* 0x000fc400078e3cff */
[----:B------:R-:W-:Y:S01]  /*d4d0*/  SHF.R.U64 R3, R3, 0xa, R4 ;  /* 0x0000000a03037819 */ /* 0x000fe20000001204 */
[----:B------:R-:W-:-:S03]  /*d4e0*/  IMAD.SHL.U32 R0, R0, 0x100000, RZ ;  /* 0x0010000000007824 */ /* 0x000fc600078e00ff */
[----:B------:R-:W-:-:S03]  /*d4f0*/  IADD3 R3, P2, PT, R3, 0x1, RZ ;  /* 0x0000000103037810 */ /* 0x000fc60007f5e0ff */
[----:B------:R-:W-:Y:S01]  /*d500*/  @P1 IMAD.MOV R6, RZ, RZ, -R6 ;  /* 0x000000ffff061224 */ /* 0x000fe200078e0a06 */
[----:B------:R-:W-:-:S04]  /*d510*/  LEA.HI.X R4, R4, RZ, RZ, 0x16, P2 ;  /* 0x000000ff04047211 */ /* 0x000fc800010fb4ff */
[--C-:B------:R-:W-:Y:S02]  /*d520*/  SHF.R.U64 R3, R3, 0x1, R4.reuse ;  /* 0x0000000103037819 */ /* 0x100fe40000001204 */
[----:B------:R-:W-:Y:S02]  /*d530*/  SHF.R.U32.HI R5, RZ, 0x1, R4 ;  /* 0x00000001ff057819 */ /* 0x000fe40000011604 */
[----:B------:R-:W-:-:S04]  /*d540*/  IADD3 R11, P2, P3, RZ, RZ, R3 ;  /* 0x000000ffff0b7210 */ /* 0x000fc80007b5e003 */
[----:B------:R-:W-:-:S04]  /*d550*/  IADD3.X R0, PT, PT, R0, 0x3fe00000, R5, P2, P3 ;  /* 0x3fe0000000007810 */ /* 0x000fc800017e6405 */
[----:B------:R-:W-:-:S07]  /*d560*/  LOP3.LUT R5, R0, R25, RZ, 0xfc, !PT ;  /* 0x0000001900057212 */ /* 0x000fce00078efcff */
.L_x_417:
[----:B------:R-:W-:Y:S02]  /*d570*/  IMAD.MOV.U32 R13, RZ, RZ, 0x0 ;  /* 0x00000000ff0d7424 */ /* 0x000fe400078e00ff */
[----:B------:R-:W-:Y:S02]  /*d580*/  IMAD.MOV.U32 R0, RZ, RZ, R6 ;  /* 0x000000ffff007224 */ /* 0x000fe400078e0006 */
[----:B------:R-:W-:Y:S01]  /*d590*/  IMAD.MOV.U32 R4, RZ, RZ, R11 ;  /* 0x000000ffff047224 */ /* 0x000fe200078e000b */
[----:B------:R-:W-:Y:S06]  /*d5a0*/  RET.REL.NODEC R12 `(_Z14optimizeKernelIN4util9EggholderILi2EEELi2ELj128EEvddPdPiS3_S3_ii) ;  /* 0xffffff280c947950 */ /* 0x000fec0003c3ffff */
.L_x_424:
        /* <DEDUP_REMOVED lines=13> */
.L_x_949:


//--------------------- .text._Z14optimizeKernelIN4util14GoldsteinPriceILi2EEELi2ELj128EEvddPdPiS3_S3_ii --------------------------
	.section	.text._Z14optimizeKernelIN4util14GoldsteinPriceILi2EEELi2ELj128EEvddPdPiS3_S3_ii,"ax",@progbits
	.align	128
        .global         _Z14optimizeKernelIN4util14GoldsteinPriceILi2EEELi2ELj128EEvddPdPiS3_S3_ii
        .type           _Z14optimizeKernelIN4util14GoldsteinPriceILi2EEELi2ELj128EEvddPdPiS3_S3_ii,@function
        .size           _Z14optimizeKernelIN4util14GoldsteinPriceILi2EEELi2ELj128EEvddPdPiS3_S3_ii,(.L_x_952 - _Z14optimizeKernelIN4util14GoldsteinPriceILi2EEELi2ELj128EEvddPdPiS3_S3_ii)
        .other          _Z14optimizeKernelIN4util14GoldsteinPriceILi2EEELi2ELj128EEvddPdPiS3_S3_ii,@"STO_CUDA_ENTRY STV_DEFAULT"
_Z14optimizeKernelIN4util14GoldsteinPriceILi2EEELi2ELj128EEvddPdPiS3_S3_ii:
.text._Z14optimizeKernelIN4util14GoldsteinPriceILi2EEELi2ELj128EEvddPdPiS3_S3_ii:
        /* <DEDUP_REMOVED lines=16> */
[----:B------:R-:W1:Y:S01]  /*0100*/  LDCU.64 UR36, c[0x0][0x358] ;  /* 0x00006b00ff2477ac */ /* 0x000e620008000a00 */
[----:B------:R-:W-:Y:S02]  /*0110*/  IMAD.MOV.U32 R0, RZ, RZ, RZ ;  /* 0x000000ffff007224 */ /* 0x000fe400078e00ff */
[----:B------:R-:W-:Y:S01]  /*0120*/  IMAD.X R7, RZ, RZ, R2, P0 ;  /* 0x000000ffff077224 */ /* 0x000fe200000e0602 */
[----:B------:R-:W-:Y:S01]  /*0130*/  UPLOP3.LUT UP0, UPT, UPT, UPT, UPT, 0x80, 0x8 ;  /* 0x000000000008789c */ /* 0x000fe20003f0f070 */
[----:B------:R-:W0:Y:S01]  /*0140*/  LDC.64 R14, c[0x0][0x388] ;  /* 0x0000e200ff0e7b82 */ /* 0x000e220000000a00 */
[----:B------:R-:W-:Y:S01]  /*0150*/  VIADD R3, R1, 0x30 ;  /* 0x0000003001037836 */ /* 0x000fe20000000000 */
[----:B0-----:R-:W-:Y:S01]  /*0160*/  DADD R14, R14, -R4 ;  /* 0x000000000e0e7229 */ /* 0x001fe20000000804 */
[----:B------:R-:W-:Y:S01]  /*0170*/  SHF.R.S32.HI R4, RZ, 0x1f, R23 ;  /* 0x0000001fff047819 */ /* 0x000fe20000011417 */
[----:B-1----:R-:W-:-:S09]  /*0180*/  VIADD R5, R22, 0x17b ;  /* 0x0000017b16057836 */ /* 0x002fd20000000000 */
.L_x_436:
[----:B0-----:R-:W-:Y:S01]  /*0190*/  IADD3 R8, PT, PT, R5, R0, RZ ;  /* 0x0000000005087210 */ /* 0x001fe20007ffe0ff */
[----:B------:R-:W-:Y:S01]  /*01a0*/  IMAD.MOV.U32 R11, RZ, RZ, -0x75bd8fc ;  /* 0xf8a42704ff0b7424 */ /* 0x000fe200078e00ff */
[----:B------:R-:W-:Y:S01]  /*01b0*/  ISETP.NE.AND P0, PT, R23, RZ, PT ;  /* 0x000000ff1700720c */ /* 0x000fe20003f05270 */
[----:B------:R-:W-:Y:S01]  /*01c0*/  IMAD.MOV.U32 R12, RZ, RZ, -0x23270784 ;  /* 0xdcd8f87cff0c7424 */ /* 0x000fe200078e00ff */
[----:B------:R-:W-:Y:S01]  /*01d0*/  LOP3.LUT R8, R8, 0xaad26b49, RZ, 0x3c, !PT ;  /* 0xaad26b4908087812 */ /* 0x000fe200078e3cff */
[----:B------:R-:W-:Y:S01]  /*01e0*/  UPLOP3.LUT UP1, UPT, UPT, UPT, UP0, 0x80, 0x8 ;  /* 0x000000000008789c */ /* 0x000fe20003f2f000 */
[----:B------:R-:W-:Y:S03]  /*01f0*/  BSSY.RECONVERGENT B0, `(.L_x_425) ;  /* 0x0000259000007945 */ /* 0x000fe60003800200 */
        /* <DEDUP_REMOVED lines=8> */
[----:B0-----:R-:W-:Y:S01]  /*0280*/  IMAD.MOV.U32 R8, RZ, RZ, RZ ;  /* 0x000000ffff087224 */ /* 0x001fe200078e00ff */
[----:B------:R-:W-:Y:S01]  /*0290*/  MOV R26, R4 ;  /* 0x00000004001a7202 */ /* 0x000fe20000000f00 */
[----:B------:R-:W-:-:S07]  /*02a0*/  IMAD.MOV.U32 R21, RZ, RZ, R23 ;  /* 0x000000ffff157224 */ /* 0x000fce00078e0017 */
.L_x_435:
        /* <DEDUP_REMOVED lines=11> */
.L_x_430:
[----:B------:R-:W-:-:S06]  /*0360*/  IMAD R25, R28, 0x4, R1 ;  /* 0x000000041c197824 */ /* 0x000fcc00078e0201 */
[----:B------:R-:W5:Y:S01]  /*0370*/  LDL R25, [R25+0x4] ;  /* 0x0000040019197983 */ /* 0x000f620000100800 */
[----:B------:R-:W-:Y:S01]  /*0380*/  IMAD.SHL.U32 R27, R28, 0x20, RZ ;  /* 0x000000201c1b7824 */ /* 0x000fe200078e00ff */
[----:B------:R-:W-:-:S06]  /*0390*/  UMOV UR4, URZ ;  /* 0x000000ff00047c82 */ /* 0x000fcc0008000000 */
.L_x_429:
        /* <DEDUP_REMOVED lines=184> */
[----:B0-----:R-:W-:Y:S02]  /*0f20*/  HFMA2 R11, -RZ, RZ, 0, 0 ;  /* 0x00000000ff0b7431 */ /* 0x001fe400000001ff */
[----:B------:R-:W-:Y:S02]  /*0f30*/  IMAD.MOV.U32 R28, RZ, RZ, RZ ;  /* 0x000000ffff1c7224 */ /* 0x000fe400078e00ff */
[----:B------:R-:W-:Y:S02]  /*0f40*/  IMAD.MOV.U32 R12, RZ, RZ, RZ ;  /* 0x000000ffff0c7224 */ /* 0x000fe400078e00ff */
[----:B------:R-:W-:Y:S02]  /*0f50*/  IMAD.MOV.U32 R9, RZ, RZ, RZ ;  /* 0x000000ffff097224 */ /* 0x000fe400078e00ff */
[----:B------:R-:W-:-:S02]  /*0f60*/  IMAD.U32 R13, RZ, RZ, UR5 ;  /* 0x00000005ff0d7e24 */ /* 0x000fc4000f8e00ff */
[----:B------:R-:W-:-:S07]  /*0f70*/  IMAD.U32 R10, RZ, RZ, UR4 ;  /* 0x00000004ff0a7e24 */ /* 0x000fce000f8e00ff */
.L_x_432:
[----:B------:R-:W-:-:S06]  /*0f80*/  IMAD R25, R28, 0x4, R1 ;  /* 0x000000041c197824 */ /* 0x000fcc00078e0201 */
[----:B------:R-:W5:Y:S01]  /*0f90*/  LDL R25, [R25+0x4] ;  /* 0x0000040019197983 */ /* 0x000f620000100800 */
[----:B------:R-:W-:Y:S01]  /*0fa0*/  IMAD.SHL.U32 R27, R28, 0x20, RZ ;  /* 0x000000201c1b7824 */ /* 0x000fe200078e00ff */
[----:B------:R-:W-:-:S06]  /*0fb0*/  UMOV UR4, URZ ;  /* 0x000000ff00047c82 */ /* 0x000fcc0008000000 */
.L_x_431:
        /* <DEDUP_REMOVED lines=173> */
[----:B------:R-:W-:-:S04]  /*1a90*/  IADD3 R28, PT, PT, R28, 0x1, RZ ;  /* 0x000000011c1c7810 */ /* 0x000fc80007ffe0ff */
        /* <DEDUP_REMOVED lines=16> */
.L_x_434:
[----:B------:R-:W-:-:S06]  /*1ba0*/  IMAD R25, R28, 0x4, R1 ;  /* 0x000000041c197824 */ /* 0x000fcc00078e0201 */
[----:B------:R-:W5:Y:S01]  /*1bb0*/  LDL R25, [R25+0x4] ;  /* 0x0000040019197983 */ /* 0x000f620000100800 */
[----:B------:R-:W-:Y:S01]  /*1bc0*/  SHF.L.U32 R27, R28, 0x5, RZ ;  /* 0x000000051c1b7819 */ /* 0x000fe200000006ff */
[----:B------:R-:W-:-:S06]  /*1bd0*/  UMOV UR4, URZ ;  /* 0x000000ff00047c82 */ /* 0x000fcc0008000000 */
.L_x_433:
        /* <DEDUP_REMOVED lines=179> */
.L_x_428:
[----:B------:R-:W-:Y:S05]  /*2710*/  BSYNC.RECONVERGENT B1 ;  /* 0x0000000000017941 */ /* 0x000fea0003800200 */
.L_x_427:
[C---:B------:R-:W-:Y:S01]  /*2720*/  ISETP.GT.U32.AND P0, PT, R21.reuse, 0x3, PT ;  /* 0x000000031500780c */ /* 0x040fe20003f04070 */
[----:B------:R-:W-:Y:S01]  /*2730*/  VIADD R8, R8, 0x1 ;  /* 0x0000000108087836 */ /* 0x000fe20000000000 */
[--C-:B------:R-:W-:Y:S02]  /*2740*/  SHF.R.U64 R21, R21, 0x2, R26.reuse ;  /* 0x0000000215157819 */ /* 0x100fe4000000121a */
[----:B------:R-:W-:Y:S02]  /*2750*/  ISETP.GT.U32.AND.EX P0, PT, R26, RZ, PT, P0 ;  /* 0x000000ff1a00720c */ /* 0x000fe40003f04100 */
[----:B------:R-:W-:-:S11]  /*2760*/  SHF.R.U32.HI R26, RZ, 0x2, R26 ;  /* 0x00000002ff1a7819 */ /* 0x000fd6000001161a */
[----:B------:R-:W-:Y:S05]  /*2770*/  @P0 BRA `(.L_x_435) ;  /* 0xffffffd800cc0947 */ /* 0x000fea000383ffff */
.L_x_426:
[----:B------:R-:W-:Y:S05]  /*2780*/  BSYNC.RECONVERGENT B0 ;  /* 0x0000000000007941 */ /* 0x000fea0003800200 */
.L_x_425:
        /* <DEDUP_REMOVED lines=11> */
[----:B------:R-:W-:-:S04]  /*2840*/  LOP3.LUT R13, R8, R13, RZ, 0x3c, !PT ;  /* 0x0000000d080d7212 */ /* 0x000fc800078e3cff */
[----:B------:R-:W-:Y:S01]  /*2850*/  IADD3 R11, PT, PT, R20, -0x26039c23, R13 ;  /* 0xd9fc63dd140b7810 */ /* 0x000fe20007ffe00d */
[----:B------:R-:W-:-:S05]  /*2860*/  IMAD.SHL.U32 R8, R13, 0x10, RZ ;  /* 0x000000100d087824 */ /* 0x000fca00078e00ff */
[----:B------:R-:W-:-:S04]  /*2870*/  LOP3.LUT R8, R17, R9, R8, 0x96, !PT ;  /* 0x0000000911087212 */ /* 0x000fc800078e9608 */
[----:B------:R-:W-:Y:S01]  /*2880*/  LOP3.LUT R9, R8, R13, RZ, 0x3c, !PT ;  /* 0x0000000d08097212 */ /* 0x000fe200078e3cff */
[----:B------:R-:W-:-:S03]  /*2890*/  IMAD.MOV.U32 R13, RZ, RZ, 0x3ca00000 ;  /* 0x3ca00000ff0d7424 */ /* 0x000fc600078e00ff */
[----:B------:R-:W-:-:S05]  /*28a0*/  IADD3 R9, PT, PT, R20, -0x25fe145e, R9 ;  /* 0xda01eba214097810 */ /* 0x000fca0007ffe009 */
[----:B------:R-:W-:-:S03]  /*28b0*/  IMAD.WIDE.U32 R8, R9, 0x200000, RZ ;  /* 0x0020000009087825 */ /* 0x000fc600078e00ff */
[----:B------:R-:W-:Y:S02]  /*28c0*/  LOP3.LUT R10, R8, R11, RZ, 0x3c, !PT ;  /* 0x0000000b080a7212 */ /* 0x000fe400078e3cff */
[----:B------:R-:W-:-:S04]  /*28d0*/  MOV R11, R9 ;  /* 0x00000009000b7202 */ /* 0x000fc80000000f00 */
        /* <DEDUP_REMOVED lines=10> */
[----:B--2---:R-:W-:-:S08]  /*2980*/  DADD R18, R28, R30 ;  /* 0x000000001c127229 */ /* 0x004fd0000000001e */
[----:B------:R-:W-:-:S08]  /*2990*/  DADD R18, R18, 1 ;  /* 0x3ff0000012127429 */ /* 0x000fd00000000000 */
[----:B------:R-:W-:-:S10]  /*29a0*/  DADD R10, -RZ, |R18| ;  /* 0x00000000ff0a7229 */ /* 0x000fd40000000512 */
[----:B------:R-:W-:-:S07]  /*29b0*/  IMAD.MOV.U32 R3, RZ, RZ, R11 ;  /* 0x000000ffff037224 */ /* 0x000fce00078e000b */
[----:B0-----:R-:W-:Y:S05]  /*29c0*/  CALL.REL.NOINC `($_Z14optimizeKernelIN4util14GoldsteinPriceILi2EEELi2ELj128EEvddPdPiS3_S3_ii$__internal_accurate_pow) ;  /* 0x0000006400c07944 */ /* 0x001fea0003c00000 */
[----:B------:R-:W-:Y:S05]  /*29d0*/  BSYNC.RECONVERGENT B0 ;  /* 0x0000000000007941 */ /* 0x000fea0003800200 */
.L_x_437:
[C---:B------:R-:W-:Y:S01]  /*29e0*/  DADD R10, R18.reuse, 2 ;  /* 0x40000000120a7429 */ /* 0x040fe20000000000 */
[----:B------:R-:W-:Y:S01]  /*29f0*/  IMAD.MOV.U32 R32, RZ, RZ, 0x0 ;  /* 0x00000000ff207424 */ /* 0x000fe200078e00ff */
[----:B------:R-:W-:Y:S01]  /*2a00*/  DSETP.NEU.AND P0, PT, R18, RZ, PT ;  /* 0x000000ff1200722a */ /* 0x000fe20003f0d000 */
[----:B------:R-:W-:Y:S01]  /*2a10*/  IMAD.MOV.U32 R33, RZ, RZ, 0x402c0000 ;  /* 0x402c0000ff217424 */ /* 0x000fe200078e00ff */
[----:B------:R-:W-:Y:S01]  /*2a20*/  BSSY.RECONVERGENT B0, `(.L_x_438) ;  /* 0x000000f000007945 */ /* 0x000fe20003800200 */
[----:B------:R-:W-:Y:S01]  /*2a30*/  MOV R42, R8 ;  /* 0x00000008002a7202 */ /* 0x000fe20000000f00 */
[----:B------:R-:W-:-:S03]  /*2a40*/  IMAD.MOV.U32 R43, RZ, RZ, R9 ;  /* 0x000000ffff2b7224 */ /* 0x000fc600078e0009 */
[----:B------:R-:W-:Y:S01]  /*2a50*/  DFMA R32, R28, -R32, 19 ;  /* 0x403300001c20742b */ /* 0x000fe20000000820 */
[----:B------:R-:W-:-:S04]  /*2a60*/  LOP3.LUT R10, R11, 0x7ff00000, RZ, 0xc0, !PT ;  /* 0x7ff000000b0a7812 */ /* 0x000fc800078ec0ff */
[----:B------:R-:W-:Y:S01]  /*2a70*/  ISETP.NE.AND P1, PT, R10, 0x7ff00000, PT ;  /* 0x7ff000000a00780c */ /* 0x000fe20003f25270 */
[----:B------:R-:W-:Y:S01]  /*2a80*/  DADD R10, -RZ, |R28| ;  /* 0x00000000ff0a7229 */ /* 0x000fe2000000051c */
        /* <DEDUP_REMOVED lines=8> */
.L_x_439:
[----:B------:R-:W-:Y:S05]  /*2b10*/  BSYNC.RECONVERGENT B0 ;  /* 0x0000000000007941 */ /* 0x000fea0003800200 */
.L_x_438:
[----:B------:R-:W-:Y:S01]  /*2b20*/  BSSY.RECONVERGENT B0, `(.L_x_440) ;  /* 0x0000004000007945 */ /* 0x000fe20003800200 */
[----:B------:R-:W-:Y:S01]  /*2b30*/  IMAD.MOV.U32 R3, RZ, RZ, R11 ;  /* 0x000000ffff037224 */ /* 0x000fe200078e000b */
[----:B------:R-:W-:-:S07]  /*2b40*/  MOV R0, 0x2b60 ;  /* 0x00002b6000007802 */ /* 0x000fce0000000f00 */
[----:B------:R-:W-:Y:S05]  /*2b50*/  CALL.REL.NOINC `($_Z14optimizeKernelIN4util14GoldsteinPriceILi2EEELi2ELj128EEvddPdPiS3_S3_ii$__internal_accurate_pow) ;  /* 0x00000064005c7944 */ /* 0x000fea0003c00000 */
[----:B------:R-:W-:Y:S05]  /*2b60*/  BSYNC.RECONVERGENT B0 ;  /* 0x0000000000007941 */ /* 0x000fea0003800200 */
.L_x_440:
[C---:B------:R-:W-:Y:S01]  /*2b70*/  DADD R10, R28.reuse, 2 ;  /* 0x400000001c0a7429 */ /* 0x040fe20000000000 */
[----:B------:R-:W-:Y:S01]  /*2b80*/  BSSY.RECONVERGENT B0, `(.L_x_441) ;  /* 0x000000d000007945 */ /* 0x000fe20003800200 */
[C---:B------:R-:W-:Y:S02]  /*2b90*/  DSETP.NEU.AND P0, PT, R28.reuse, RZ, PT ;  /* 0x000000ff1c00722a */ /* 0x040fe40003f0d000 */
[----:B------:R-:W-:-:S06]  /*2ba0*/  DSETP.NEU.AND P2, PT, R28, 1, PT ;  /* 0x3ff000001c00742a */ /* 0x000fcc0003f4d000 */
        /* <DEDUP_REMOVED lines=10> */
.L_x_442:
[----:B------:R-:W-:Y:S05]  /*2c50*/  BSYNC.RECONVERGENT B0 ;  /* 0x0000000000007941 */ /* 0x000fea0003800200 */
.L_x_441:
[----:B------:R-:W-:Y:S01]  /*2c60*/  FSEL R40, R8, RZ, P2 ;  /* 0x000000ff08287208 */ /* 0x000fe20001000000 */
[----:B------:R-:W-:Y:S01]  /*2c70*/  DMUL R34, R28, 6 ;  /* 0x401800001c227828 */ /* 0x000fe20000000000 */
[----:B------:R-:W-:Y:S01]  /*2c80*/  FSEL R41, R9, 1.875, P2 ;  /* 0x3ff0000009297808 */ /* 0x000fe20001000000 */
[----:B------:R-:W-:Y:S01]  /*2c90*/  DADD R10, -RZ, |R30| ;  /* 0x00000000ff0a7229 */ /* 0x000fe2000000051e */
[----:B------:R-:W-:Y:S01]  /*2ca0*/  BSSY.RECONVERGENT B0, `(.L_x_443) ;  /* 0x0000008000007945 */ /* 0x000fe20003800200 */
[----:B------:R-:W-:-:S03]  /*2cb0*/  MOV R0, 0x2d20 ;  /* 0x00002d2000007802 */ /* 0x000fc60000000f00 */
[----:B------:R-:W-:Y:S02]  /*2cc0*/  DFMA R8, R40, 3, R32 ;  /* 0x400800002808782b */ /* 0x000fe40000000020 */
[----:B------:R-:W-:-:S03]  /*2cd0*/  DMUL R36, R30, R34 ;  /* 0x000000221e247228 */ /* 0x000fc60000000000 */
[----:B------:R-:W-:-:S03]  /*2ce0*/  IMAD.MOV.U32 R3, RZ, RZ, R11 ;  /* 0x000000ffff037224 */ /* 0x000fc600078e000b */
[----:B------:R-:W-:-:S08]  /*2cf0*/  DFMA R8, R30, -14, R8 ;  /* 0xc02c00001e08782b */ /* 0x000fd00000000008 */
[----:B------:R-:W-:-:S11]  /*2d00*/  DADD R16, R8, R36 ;  /* 0x0000000008107229 */ /* 0x000fd60000000024 */
[----:B------:R-:W-:Y:S05]  /*2d10*/  CALL.REL.NOINC `($_Z14optimizeKernelIN4util14GoldsteinPriceILi2EEELi2ELj128EEvddPdPiS3_S3_ii$__internal_accurate_pow) ;  /* 0x0000006000ec7944 */ /* 0x000fea0003c00000 */
[----:B------:R-:W-:Y:S05]  /*2d20*/  BSYNC.RECONVERGENT B0 ;  /* 0x0000000000007941 */ /* 0x000fea0003800200 */
.L_x_443:
[C---:B------:R-:W-:Y:S01]  /*2d30*/  DADD R10, R30.reuse, 2 ;  /* 0x400000001e0a7429 */ /* 0x040fe20000000000 */
[----:B------:R-:W-:Y:S01]  /*2d40*/  BSSY.RECONVERGENT B0, `(.L_x_444) ;  /* 0x000000f000007945 */ /* 0x000fe20003800200 */
[----:B------:R-:W-:Y:S02]  /*2d50*/  DSETP.NEU.AND P0, PT, R30, RZ, PT ;  /* 0x000000ff1e00722a */ /* 0x000fe40003f0d000 */
[----:B------:R-:W-:Y:S02]  /*2d60*/  DADD R38, R28, R28 ;  /* 0x000000001c267229 */ /* 0x000fe4000000001c */
[----:B------:R-:W-:-:S04]  /*2d70*/  DSETP.NEU.AND P2, PT, R30, 1, PT ;  /* 0x3ff000001e00742a */ /* 0x000fc80003f4d000 */
[----:B------:R-:W-:Y:S02]  /*2d80*/  LOP3.LUT R10, R11, 0x7ff00000, RZ, 0xc0, !PT ;  /* 0x7ff000000b0a7812 */ /* 0x000fe400078ec0ff */
[----:B------:R-:W-:Y:S02]  /*2d90*/  DFMA R38, R30, -3, R38 ;  /* 0xc00800001e26782b */ /* 0x000fe40000000026 */
[----:B------:R-:W-:Y:S02]  /*2da0*/  ISETP.NE.AND P1, PT, R10, 0x7ff00000, PT ;  /* 0x7ff000000a00780c */ /* 0x000fe40003f25270 */
[----:B------:R-:W-:-:S11]  /*2db0*/  @!P0 CS2R R8, SRZ ;  /* 0x0000000000088805 */ /* 0x000fd6000001ff00 */
[----:B------:R-:W-:Y:S05]  /*2dc0*/  @P1 BRA `(.L_x_445) ;  /* 0x0000000000181947 */ /* 0x000fea0003800000 */
[----:B------:R-:W-:-:S14]  /*2dd0*/  DSETP.NAN.AND P0, PT, R30, R30, PT ;  /* 0x0000001e1e00722a */ /* 0x000fdc0003f08000 */
[----:B------:R-:W-:Y:S01]  /*2de0*/  @P0 DADD R8, R30, 2 ;  /* 0x400000001e080429 */ /* 0x000fe20000000000 */
[----:B------:R-:W-:Y:S10]  /*2df0*/  @P0 BRA `(.L_x_445) ;  /* 0x00000000000c0947 */ /* 0x000ff40003800000 */
[----:B------:R-:W-:-:S14]  /*2e00*/  DSETP.NEU.AND P0, PT, |R30|, +INF , PT ;  /* 0x7ff000001e00742a */ /* 0x000fdc0003f0d200 */
[----:B------:R-:W-:Y:S01]  /*2e10*/  @!P0 MOV R8, 0x0 ;  /* 0x0000000000088802 */ /* 0x000fe20000000f00 */
[----:B------:R-:W-:-:S07]  /*2e20*/  @!P0 IMAD.MOV.U32 R9, RZ, RZ, 0x7ff00000 ;  /* 0x7ff00000ff098424 */ /* 0x000fce00078e00ff */
.L_x_445:
[----:B------:R-:W-:Y:S05]  /*2e30*/  BSYNC.RECONVERGENT B0 ;  /* 0x0000000000007941 */ /* 0x000fea0003800200 */
.L_x_444:
[----:B------:R-:W-:Y:S01]  /*2e40*/  FSEL R26, R8, RZ, P2 ;  /* 0x000000ff081a7208 */ /* 0x000fe20001000000 */
[----:B------:R-:W-:Y:S01]  /*2e50*/  DSETP.NEU.AND P0, PT, R18, 1, PT ;  /* 0x3ff000001200742a */ /* 0x000fe20003f0d000 */
[----:B------:R-:W-:Y:S01]  /*2e60*/  FSEL R27, R9, 1.875, P2 ;  /* 0x3ff00000091b7808 */ /* 0x000fe20001000000 */
[----:B------:R-:W-:Y:S01]  /*2e70*/  DADD R10, -RZ, |R38| ;  /* 0x00000000ff0a7229 */ /* 0x000fe20000000526 */
[----:B------:R-:W-:Y:S01]  /*2e80*/  BSSY.RECONVERGENT B0, `(.L_x_446) ;  /* 0x0000008000007945 */ /* 0x000fe20003800200 */
[----:B------:R-:W-:Y:S02]  /*2e90*/  MOV R0, 0x2f00 ;  /* 0x00002f0000007802 */ /* 0x000fe40000000f00 */
[----:B------:R-:W-:Y:S01]  /*2ea0*/  FSEL R8, R42, RZ, P0 ;  /* 0x000000ff2a087208 */ /* 0x000fe20000000000 */
[----:B------:R-:W-:Y:S01]  /*2eb0*/  DFMA R16, R26, 3, R16 ;  /* 0x400800001a10782b */ /* 0x000fe20000000010 */
[----:B------:R-:W-:-:S04]  /*2ec0*/  FSEL R9, R43, 1.875, P0 ;  /* 0x3ff000002b097808 */ /* 0x000fc80000000000 */
[----:B------:R-:W-:-:S03]  /*2ed0*/  IMAD.MOV.U32 R3, RZ, RZ, R11 ;  /* 0x000000ffff037224 */ /* 0x000fc600078e000b */
[----:B------:R-:W-:-:S11]  /*2ee0*/  DFMA R16, R16, R8, 1 ;  /* 0x3ff000001010742b */ /* 0x000fd60000000008 */
[----:B------:R-:W-:Y:S05]  /*2ef0*/  CALL.REL.NOINC `($_Z14optimizeKernelIN4util14GoldsteinPriceILi2EEELi2ELj128EEvddPdPiS3_S3_ii$__internal_accurate_pow) ;  /* 0x0000006000747944 */ /* 0x000fea0003c00000 */
[----:B------:R-:W-:Y:S05]  /*2f00*/  BSYNC.RECONVERGENT B0 ;  /* 0x0000000000007941 */ /* 0x000fea0003800200 */
.L_x_446:
[----:B------:R-:W-:Y:S01]  /*2f10*/  IMAD.MOV.U32 R44, RZ, RZ, 0x0 ;  /* 0x00000000ff2c7424 */ /* 0x000fe200078e00ff */
[----:B------:R-:W-:Y:S01]  /*2f20*/  DADD R10, R38, 2 ;  /* 0x40000000260a7429 */ /* 0x000fe20000000000 */
[----:B------:R-:W-:Y:S01]  /*2f30*/  IMAD.MOV.U32 R45, RZ, RZ, 0x40400000 ;  /* 0x40400000ff2d7424 */ /* 0x000fe200078e00ff */
[----:B------:R-:W-:Y:S01]  /*2f40*/  DMUL R42, R28, 36 ;  /* 0x404200001c2a7828 */ /* 0x000fe20000000000 */
[----:B------:R-:W-:Y:S01]  /*2f50*/  BSSY.RECONVERGENT B0, `(.L_x_447) ;  /* 0x0000012000007945 */ /* 0x000fe20003800200 */
[C---:B------:R-:W-:Y:S02]  /*2f60*/  DSETP.NEU.AND P0, PT, R38.reuse, RZ, PT ;  /* 0x000000ff2600722a */ /* 0x040fe40003f0d000 */
[----:B------:R-:W-:Y:S02]  /*2f70*/  DSETP.NEU.AND P2, PT, R38, 1, PT ;  /* 0x3ff000002600742a */ /* 0x000fe40003f4d000 */
[----:B------:R-:W-:Y:S02]  /*2f80*/  DFMA R44, R28, -R44, 18 ;  /* 0x403200001c2c742b */ /* 0x000fe4000000082c */
[----:B------:R-:W-:-:S04]  /*2f90*/  LOP3.LUT R10, R11, 0x7ff00000, RZ, 0xc0, !PT ;  /* 0x7ff000000b0a7812 */ /* 0x000fc800078ec0ff */
[----:B------:R-:W-:Y:S02]  /*2fa0*/  ISETP.NE.AND P1, PT, R10, 0x7ff00000, PT ;  /* 0x7ff000000a00780c */ /* 0x000fe40003f25270 */
[----:B------:R-:W-:Y:S02]  /*2fb0*/  DFMA R12, R40, 12, R44 ;  /* 0x40280000280c782b */ /* 0x000fe4000000002c */
[----:B------:R-:W-:Y:S01]  /*2fc0*/  DMUL R40, R30, R42 ;  /* 0x0000002a1e287228 */ /* 0x000fe20000000000 */
[----:B------:R-:W-:-:S05]  /*2fd0*/  @!P0 CS2R R8, SRZ ;  /* 0x0000000000088805 */ /* 0x000fca000001ff00 */
[----:B------:R-:W-:-:S08]  /*2fe0*/  DFMA R12, R30, 48, R12 ;  /* 0x404800001e0c782b */ /* 0x000fd0000000000c */
[----:B------:R-:W-:Y:S01]  /*2ff0*/  DADD R12, R12, -R40 ;  /* 0x000000000c0c7229 */ /* 0x000fe20000000828 */
[----:B------:R-:W-:Y:S10]  /*3000*/  @P1 BRA `(.L_x_448) ;  /* 0x0000000000181947 */ /* 0x000ff40003800000 */
[----:B------:R-:W-:-:S14]  /*3010*/  DSETP.NAN.AND P0, PT, R38, R38, PT ;  /* 0x000000262600722a */ /* 0x000fdc0003f08000 */
[----:B------:R-:W-:Y:S01]  /*3020*/  @P0 DADD R8, R38, 2 ;  /* 0x4000000026080429 */ /* 0x000fe20000000000 */
[----:B------:R-:W-:Y:S10]  /*3030*/  @P0 BRA `(.L_x_448) ;  /* 0x00000000000c0947 */ /* 0x000ff40003800000 */
[----:B------:R-:W-:-:S14]  /*3040*/  DSETP.NEU.AND P0, PT, |R38|, +INF , PT ;  /* 0x7ff000002600742a */ /* 0x000fdc0003f0d200 */
[----:B------:R-:W-:Y:S02]  /*3050*/  @!P0 IMAD.MOV.U32 R8, RZ, RZ, 0x0 ;  /* 0x00000000ff088424 */ /* 0x000fe400078e00ff */
[----:B------:R-:W-:-:S07]  /*3060*/  @!P0 IMAD.MOV.U32 R9, RZ, RZ, 0x7ff00000 ;  /* 0x7ff00000ff098424 */ /* 0x000fce00078e00ff */
.L_x_448:
[----:B------:R-:W-:Y:S05]  /*3070*/  BSYNC.RECONVERGENT B0 ;  /* 0x0000000000007941 */ /* 0x000fea0003800200 */
.L_x_447:
[----:B------:R-:W0:Y:S01]  /*3080*/  LDCU.64 UR4, c[0x0][0x390] ;  /* 0x00007200ff0477ac */ /* 0x000e220008000a00 */
[----:B------:R-:W-:Y:S01]  /*3090*/  DFMA R12, R26, 27, R12 ;  /* 0x403b00001a0c782b */ /* 0x000fe2000000000c */
[----:B------:R-:W-:Y:S01]  /*30a0*/  FSEL R8, R8, RZ, P2 ;  /* 0x000000ff08087208 */ /* 0x000fe20001000000 */
[----:B------:R-:W-:Y:S01]  /*30b0*/  BSSY.RECONVERGENT B6, `(.L_x_449) ;  /* 0x0000011000067945 */ /* 0x000fe20003800200 */
[----:B------:R-:W-:-:S06]  /*30c0*/  FSEL R9, R9, 1.875, P2 ;  /* 0x3ff0000009097808 */ /* 0x000fcc0001000000 */
[----:B------:R-:W-:Y:S01]  /*30d0*/  DFMA R12, R12, R8, 30 ;  /* 0x403e00000c0c742b */ /* 0x000fe20000000008 */
[----:B0-----:R-:W-:-:S07]  /*30e0*/  LEA R26, P0, R23, UR4, 0x3 ;  /* 0x00000004171a7c11 */ /* 0x001fce000f8018ff */
[----:B------:R-:W-:Y:S01]  /*30f0*/  DMUL R16, R16, R12 ;  /* 0x0000000c10107228 */ /* 0x000fe20000000000 */
        /* <DEDUP_REMOVED lines=8> */
[----:B--2---:R-:W-:Y:S01]  /*3180*/  IMAD.U32 R4, RZ, RZ, UR4 ;  /* 0x00000004ff047e24 */ /* 0x004fe2000f8e00ff */
[----:B-1----:R-:W-:-:S07]  /*3190*/  MOV R5, UR5 ;  /* 0x0000000500057c02 */ /* 0x002fce0008000f00 */
[----:B------:R-:W-:-:S07]  /*31a0*/  LEPC R20, `(.L_x_450) ;  /* 0x000000001014794e */ /* 0x000fce0000000000 */
[----:B0--3--:R-:W-:Y:S05]  /*31b0*/  CALL.ABS.NOINC R8 ;  /* 0x0000000008007343 */ /* 0x009fea0003c00000 */
.L_x_450:
[----:B------:R-:W-:Y:S05]  /*31c0*/  BSYNC.RECONVERGENT B6 ;  /* 0x0000000000067941 */ /* 0x000fea0003800200 */
.L_x_449:
[----:B------:R-:W1:Y:S01]  /*31d0*/  F2F.F32.F64 R18, R18 ;  /* 0x0000001200127310 */ /* 0x000e620000301000 */
[----:B------:R-:W-:Y:S01]  /*31e0*/  IMAD.MOV.U32 R50, RZ, RZ, 0x3a2c32e4 ;  /* 0x3a2c32e4ff327424 */ /* 0x000fe200078e00ff */
[----:B------:R-:W2:Y:S01]  /*31f0*/  LDCU UR4, c[0x0][0x3b4] ;  /* 0x00007680ff0477ac */ /* 0x000ea20008000800 */
[----:B------:R-:W-:-:S05]  /*3200*/  IMAD.MOV.U32 R51, RZ, RZ, 0x402c0000 ;  /* 0x402c0000ff337424 */ /* 0x000fca00078e00ff */
[----:B------:R-:W3:Y:S01]  /*3210*/  F2F.F32.F64 R0, R28 ;  /* 0x0000001c00007310 */ /* 0x000ee20000301000 */
[----:B-1----:R-:W-:-:S07]  /*3220*/  FMUL R5, |R18|, 16777216 ;  /* 0x4b80000012057820 */ /* 0x002fce0000400200 */
[----:B------:R-:W1:Y:S01]  /*3230*/  F2F.F32.F64 R3, R30 ;  /* 0x0000001e00037310 */ /* 0x000e620000301000 */
[----:B------:R-:W-:Y:S01]  /*3240*/  FSETP.GEU.AND P0, PT, |R18|, 1.175494350822287508e-38, PT ;  /* 0x008000001200780b */ /* 0x000fe20003f0e200 */
[----:B--2---:R-:W-:-:S03]  /*3250*/  UISETP.GE.AND UP0, UPT, UR4, 0x1, UPT ;  /* 0x000000010400788c */ /* 0x004fc6000bf06270 */
[----:B------:R-:W-:Y:S01]  /*3260*/  FSEL R5, R5, |R18|, !P0 ;  /* 0x4000001205057208 */ /* 0x000fe20004000000 */
[C---:B---3--:R-:W-:Y:S02]  /*3270*/  FMUL R7, |R0|.reuse, 16777216 ;  /* 0x4b80000000077820 */ /* 0x048fe40000400200 */
[----:B------:R-:W2:Y:S01]  /*3280*/  F2F.F32.F64 R38, R38 ;  /* 0x0000002600267310 */ /* 0x000ea20000301000 */
[----:B------:R-:W-:Y:S01]  /*3290*/  FSETP.GEU.AND P1, PT, |R0|, 1.175494350822287508e-38, PT ;  /* 0x008000000000780b */ /* 0x000fe20003f2e200 */
[----:B------:R-:W-:-:S03]  /*32a0*/  VIADD R4, R5, 0xc0cafb0d ;  /* 0xc0cafb0d05047836 */ /* 0x000fc60000000000 */
[----:B------:R-:W-:Y:S01]  /*32b0*/  FSEL R7, R7, |R0|, !P1 ;  /* 0x4000000007077208 */ /* 0x000fe20004800000 */
[C---:B-1----:R-:W-:Y:S01]  /*32c0*/  FMUL R8, |R3|.reuse, 16777216 ;  /* 0x4b80000003087820 */ /* 0x042fe20000400200 */
[----:B------:R-:W-:Y:S02]  /*32d0*/  LOP3.LUT R4, R4, 0xff800000, RZ, 0xc0, !PT ;  /* 0xff80000004047812 */ /* 0x000fe400078ec0ff */
[----:B------:R-:W-:Y:S01]  /*32e0*/  FSETP.GEU.AND P2, PT, |R3|, 1.175494350822287508e-38, PT ;  /* 0x008000000300780b */ /* 0x000fe20003f4e200 */
[----:B------:R-:W-:Y:S02]  /*32f0*/  VIADD R6, R7, 0xc0cafb0d ;  /* 0xc0cafb0d07067836 */ /* 0x000fe40000000000 */
[----:B------:R-:W-:Y:S01]  /*3300*/  IMAD.IADD R5, R5, 0x1, -R4 ;  /* 0x0000000105057824 */ /* 0x000fe200078e0a04 */
[----:B------:R-:W-:Y:S01]  /*3310*/  FSEL R8, R8, |R3|, !P2 ;  /* 0x4000000308087208 */ /* 0x000fe20005000000 */
[C---:B--2---:R-:W-:Y:S01]  /*3320*/  FMUL R13, |R38|.reuse, 16777216 ;  /* 0x4b800000260d7820 */ /* 0x044fe20000400200 */
[----:B------:R-:W-:-:S02]  /*3330*/  FSETP.GEU.AND P3, PT, |R38|, 1.175494350822287508e-38, PT ;  /* 0x008000002600780b */ /* 0x000fc40003f6e200 */
[----:B------:R-:W-:Y:S01]  /*3340*/  LOP3.LUT R12, R6, 0xff800000, RZ, 0xc0, !PT ;  /* 0xff800000060c7812 */ /* 0x000fe200078ec0ff */
[----:B------:R-:W-:Y:S01]  /*3350*/  FADD R6, R5, 1 ;  /* 0x3f80000005067421 */ /* 0x000fe20000000000 */
[----:B------:R-:W-:Y:S01]  /*3360*/  FSEL R13, R13, |R38|, !P3 ;  /* 0x400000260d0d7208 */ /* 0x000fe20005800000 */
[----:B------:R-:W-:Y:S02]  /*3370*/  VIADD R9, R8, 0xc0cafb0d ;  /* 0xc0cafb0d08097836 */ /* 0x000fe40000000000 */
[----:B------:R-:W-:Y:S01]  /*3380*/  FADD R5, R5, -1 ;  /* 0xbf80000005057421 */ /* 0x000fe20000000000 */
[----:B------:R1:W2:Y:S01]  /*3390*/  MUFU.RCP R10, R6 ;  /* 0x00000006000a7308 */ /* 0x0002a20000001000 */
[----:B------:R-:W-:Y:S01]  /*33a0*/  IMAD.IADD R11, R7, 0x1, -R12 ;  /* 0x00000001070b7824 */ /* 0x000fe200078e0a0c */
[----:B------:R-:W-:Y:S01]  /*33b0*/  FSEL R7, RZ, -24, P0 ;  /* 0xc1c00000ff077808 */ /* 0x000fe20000000000 */
[----:B------:R-:W-:Y:S01]  /*33c0*/  VIADD R14, R13, 0xc0cafb0d ;  /* 0xc0cafb0d0d0e7836 */ /* 0x000fe20000000000 */
[----:B------:R-:W-:Y:S01]  /*33d0*/  LOP3.LUT R15, R9, 0xff800000, RZ, 0xc0, !PT ;  /* 0xff800000090f7812 */ /* 0x000fe200078ec0ff */
[----:B------:R-:W-:Y:S01]  /*33e0*/  FADD R9, R11, 1 ;  /* 0x3f8000000b097421 */ /* 0x000fe20000000000 */
[----:B------:R-:W-:-:S02]  /*33f0*/  I2FP.F32.S32 R4, R4 ;  /* 0x0000000400047245 */ /* 0x000fc40000201400 */
[----:B------:R-:W-:Y:S01]  /*3400*/  LOP3.LUT R46, R14, 0xff800000, RZ, 0xc0, !PT ;  /* 0xff8000000e2e7812 */ /* 0x000fe200078ec0ff */
[----:B------:R-:W-:Y:S01]  /*3410*/  IMAD.IADD R20, R8, 0x1, -R15 ;  /* 0x0000000108147824 */ /* 0x000fe200078e0a0f */
[----:B------:R3:W-:Y:S01]  /*3420*/  MUFU.RCP R19, R9 ;  /* 0x0000000900137308 */ /* 0x0007e20000001000 */
[----:B-1----:R-:W-:Y:S01]  /*3430*/  FSEL R6, RZ, -24, P2 ;  /* 0xc1c00000ff067808 */ /* 0x002fe20001000000 */
[----:B------:R-:W-:Y:S01]  /*3440*/  FFMA R7, R4, 1.1920928955078125e-07, R7 ;  /* 0x3400000004077823 */ /* 0x000fe20000000007 */
[----:B------:R-:W-:Y:S01]  /*3450*/  IADD3 R47, PT, PT, R13, -R46, RZ ;  /* 0x8000002e0d2f7210 */ /* 0x000fe20007ffe0ff */
[C---:B------:R-:W-:Y:S01]  /*3460*/  FADD R14, R20.reuse, 1 ;  /* 0x3f800000140e7421 */ /* 0x040fe20000000000 */
[----:B------:R-:W-:Y:S01]  /*3470*/  I2FP.F32.S32 R13, R12 ;  /* 0x0000000c000d7245 */ /* 0x000fe20000201400 */
[----:B------:R-:W-:Y:S01]  /*3480*/  FADD R25, R20, -1 ;  /* 0xbf80000014197421 */ /* 0x000fe20000000000 */
[----:B------:R-:W-:Y:S01]  /*3490*/  I2FP.F32.S32 R15, R15 ;  /* 0x0000000f000f7245 */ /* 0x000fe20000201400 */
[----:B------:R-:W-:Y:S01]  /*34a0*/  FADD R12, R47, 1 ;  /* 0x3f8000002f0c7421 */ /* 0x000fe20000000000 */
[----:B---3--:R-:W-:Y:S01]  /*34b0*/  FADD R9, R5, R5 ;  /* 0x0000000505097221 */ /* 0x008fe20000000000 */
[----:B------:R1:W3:Y:S01]  /*34c0*/  MUFU.RCP R39, R14 ;  /* 0x0000000e00277308 */ /* 0x0002e20000001000 */
[----:B------:R-:W-:Y:S01]  /*34d0*/  FSEL R8, RZ, -24, P1 ;  /* 0xc1c00000ff087808 */ /* 0x000fe20000800000 */
[----:B------:R-:W-:Y:S01]  /*34e0*/  FADD R48, R47, -1 ;  /* 0xbf8000002f307421 */ /* 0x000fe20000000000 */
[----:B--2---:R-:W-:Y:S01]  /*34f0*/  FMUL R4, R10, R9 ;  /* 0x000000090a047220 */ /* 0x004fe20000400000 */
[----:B------:R-:W-:Y:S01]  /*3500*/  FFMA R9, R15, 1.1920928955078125e-07, R6 ;  /* 0x340000000f097823 */ /* 0x000fe20000000006 */
[----:B------:R-:W-:Y:S01]  /*3510*/  FADD R15, R11, -1 ;  /* 0xbf8000000b0f7421 */ /* 0x000fe20000000000 */
[----:B------:R-:W-:Y:S01]  /*3520*/  FSEL R21, RZ, -24, P3 ;  /* 0xc1c00000ff157808 */ /* 0x000fe20001800000 */
[----:B------:R-:W-:Y:S01]  /*3530*/  FADD R6, R5, -R4 ;  /* 0x8000000405067221 */ /* 0x000fe20000000000 */
[----:B------:R2:W4:Y:S01]  /*3540*/  MUFU.RCP R49, R12 ;  /* 0x0000000c00317308 */ /* 0x0005220000001000 */
[----:B------:R-:W-:Y:S01]  /*3550*/  I2FP.F32.S32 R46, R46 ;  /* 0x0000002e002e7245 */ /* 0x000fe20000201400 */
[----:B-1----:R-:W-:Y:S01]  /*3560*/  FFMA R14, R13, 1.1920928955078125e-07, R8 ;  /* 0x340000000d0e7823 */ /* 0x002fe20000000008 */
[----:B------:R-:W-:Y:S01]  /*3570*/  FADD R6, R6, R6 ;  /* 0x0000000606067221 */ /* 0x000fe20000000000 */
[----:B------:R-:W-:Y:S01]  /*3580*/  FADD R20, R25, R25 ;  /* 0x0000001919147221 */ /* 0x000fe20000000000 */
[-C--:B------:R-:W-:Y:S01]  /*3590*/  FMUL R11, R4, R4.reuse ;  /* 0x00000004040b7220 */ /* 0x080fe20000400000 */
[----:B------:R-:W-:Y:S01]  /*35a0*/  FFMA R8, R46, 1.1920928955078125e-07, R21 ;  /* 0x340000002e087823 */ /* 0x000fe20000000015 */
[----:B------:R-:W-:Y:S01]  /*35b0*/  FADD R46, R48, R48 ;  /* 0x00000030302e7221 */ /* 0x000fe20000000000 */
[----:B------:R-:W-:Y:S01]  /*35c0*/  FFMA R13, R5, -R4, R6 ;  /* 0x80000004050d7223 */ /* 0x000fe20000000006 */
[----:B--2---:R-:W-:Y:S01]  /*35d0*/  FADD R12, R15, R15 ;  /* 0x0000000f0f0c7221 */ /* 0x004fe20000000000 */
[----:B---3--:R-:W-:-:S02]  /*35e0*/  FMUL R6, R39, R20 ;  /* 0x0000001427067220 */ /* 0x008fc40000400000 */
[----:B------:R-:W-:Y:S01]  /*35f0*/  FMUL R13, R10, R13 ;  /* 0x0000000d0a0d7220 */ /* 0x000fe20000400000 */
[----:B------:R-:W-:-:S04]  /*3600*/  FMUL R21, R19, R12 ;  /* 0x0000000c13157220 */ /* 0x000fc80000400000 */
[----:B------:R-:W-:Y:S01]  /*3610*/  FADD R12, R15, -R21 ;  /* 0x800000150f0c7221 */ /* 0x000fe20000000000 */
[----:B----4-:R-:W-:Y:S01]  /*3620*/  FMUL R5, R49, R46 ;  /* 0x0000002e31057220 */ /* 0x010fe20000400000 */
[----:B------:R-:W-:Y:S02]  /*3630*/  FADD R46, R25, -R6 ;  /* 0x80000006192e7221 */ /* 0x000fe40000000000 */
[----:B------:R-:W-:Y:S01]  /*3640*/  FADD R20, R12, R12 ;  /* 0x0000000c0c147221 */ /* 0x000fe20000000000 */
[----:B------:R-:W-:Y:S01]  /*3650*/  FFMA R12, R11, R50, 0.0032181653659790754318 ;  /* 0x3b52e7db0b0c7423 */ /* 0x000fe20000000032 */
[----:B------:R-:W-:Y:S01]  /*3660*/  FADD R47, R48, -R5 ;  /* 0x80000005302f7221 */ /* 0x000fe20000000000 */
[----:B------:R-:W-:Y:S01]  /*3670*/  FADD R46, R46, R46 ;  /* 0x0000002e2e2e7221 */ /* 0x000fe20000000000 */
[-C--:B------:R-:W-:Y:S01]  /*3680*/  FFMA R20, R15, -R21.reuse, R20 ;  /* 0x800000150f147223 */ /* 0x080fe20000000014 */
[----:B------:R-:W-:Y:S01]  /*3690*/  FFMA R12, R11, R12, 0.018033718690276145935 ;  /* 0x3c93bb730b0c7423 */ /* 0x000fe2000000000c */
[----:B------:R-:W-:Y:S01]  /*36a0*/  FADD R47, R47, R47 ;  /* 0x0000002f2f2f7221 */ /* 0x000fe20000000000 */
[----:B------:R-:W-:Y:S01]  /*36b0*/  FFMA R46, R25, -R6, R46 ;  /* 0x80000006192e7223 */ /* 0x000fe2000000002e */
[----:B------:R-:W-:Y:S01]  /*36c0*/  FMUL R15, R21, R21 ;  /* 0x00000015150f7220 */ /* 0x000fe20000400000 */
[----:B------:R-:W-:Y:S01]  /*36d0*/  FFMA R12, R11, R12, 0.12022458761930465698 ;  /* 0x3df6384f0b0c7423 */ /* 0x000fe2000000000c */
[-C--:B------:R-:W-:Y:S01]  /*36e0*/  FFMA R48, R48, -R5.reuse, R47 ;  /* 0x8000000530307223 */ /* 0x080fe2000000002f */
[----:B------:R-:W-:Y:S01]  /*36f0*/  FMUL R20, R19, R20 ;  /* 0x0000001413147220 */ /* 0x000fe20000400000 */
[----:B------:R-:W-:Y:S01]  /*3700*/  FMUL R47, R39, R46 ;  /* 0x0000002e272f7220 */ /* 0x000fe20000400000 */
[----:B------:R-:W-:Y:S01]  /*3710*/  FMUL R39, R6, R6 ;  /* 0x0000000606277220 */ /* 0x000fe20000400000 */
[----:B------:R-:W-:Y:S01]  /*3720*/  FMUL R11, R11, R12 ;  /* 0x0000000c0b0b7220 */ /* 0x000fe20000400000 */
[----:B------:R-:W-:Y:S01]  /*3730*/  FFMA R19, R21, 1.4426950216293334961, R14 ;  /* 0x3fb8aa3b15137823 */ /* 0x000fe2000000000e */
[-C--:B------:R-:W-:Y:S01]  /*3740*/  FFMA R12, R15, R50.reuse, 0.0032181653659790754318 ;  /* 0x3b52e7db0f0c7423 */ /* 0x080fe20000000032 */
[----:B------:R-:W-:Y:S01]  /*3750*/  FFMA R46, R39, R50, 0.0032181653659790754318 ;  /* 0x3b52e7db272e7423 */ /* 0x000fe20000000032 */
[----:B------:R-:W-:Y:S01]  /*3760*/  FMUL R10, R49, R48 ;  /* 0x00000030310a7220 */ /* 0x000fe20000400000 */
[----:B------:R-:W-:Y:S01]  /*3770*/  FADD R14, R14, -R19 ;  /* 0x800000130e0e7221 */ /* 0x000fe20000000000 */
[----:B------:R-:W-:Y:S01]  /*3780*/  FFMA R12, R15, R12, 0.018033718690276145935 ;  /* 0x3c93bb730f0c7423 */ /* 0x000fe2000000000c */
[----:B------:R-:W-:Y:S01]  /*3790*/  FMUL R49, R5, R5 ;  /* 0x0000000505317220 */ /* 0x000fe20000400000 */
[----:B------:R-:W-:Y:S01]  /*37a0*/  FFMA R46, R39, R46, 0.018033718690276145935 ;  /* 0x3c93bb73272e7423 */ /* 0x000fe2000000002e */
[----:B------:R-:W-:Y:S01]  /*37b0*/  FFMA R25, R21, 1.4426950216293334961, R14 ;  /* 0x3fb8aa3b15197823 */ /* 0x000fe2000000000e */
[----:B------:R-:W-:Y:S01]  /*37c0*/  FFMA R12, R15, R12, 0.12022458761930465698 ;  /* 0x3df6384f0f0c7423 */ /* 0x000fe2000000000c */
[----:B------:R-:W-:Y:S01]  /*37d0*/  FFMA R50, R49, R50, 0.0032181653659790754318 ;  /* 0x3b52e7db31327423 */ /* 0x000fe20000000032 */
[----:B------:R-:W-:Y:S01]  /*37e0*/  FFMA R48, R39, R46, 0.12022458761930465698 ;  /* 0x3df6384f27307423 */ /* 0x000fe2000000002e */
[----:B------:R-:W-:Y:S01]  /*37f0*/  FFMA R14, R20, 1.4426950216293334961, R25 ;  /* 0x3fb8aa3b140e7823 */ /* 0x000fe20000000019 */
[----:B------:R-:W-:Y:S01]  /*3800*/  FMUL R46, R15, R12 ;  /* 0x0000000c0f2e7220 */ /* 0x000fe20000400000 */
[----:B------:R-:W-:Y:S01]  /*3810*/  FFMA R50, R49, R50, 0.018033718690276145935 ;  /* 0x3c93bb7331327423 */ /* 0x000fe20000000032 */
[----:B------:R-:W-:Y:S01]  /*3820*/  FFMA R12, R4, 1.4426950216293334961, R7 ;  /* 0x3fb8aa3b040c7823 */ /* 0x000fe20000000007 */
[----:B------:R-:W-:Y:S01]  /*3830*/  FFMA R15, R21, 1.9251366722983220825e-08, R14 ;  /* 0x32a55e34150f7823 */ /* 0x000fe2000000000e */
[----:B------:R-:W-:Y:S01]  /*3840*/  FMUL R14, R46, 3 ;  /* 0x404000002e0e7820 */ /* 0x000fe20000400000 */
[----:B------:R-:W-:Y:S01]  /*3850*/  FFMA R50, R49, R50, 0.12022458761930465698 ;  /* 0x3df6384f31327423 */ /* 0x000fe20000000032 */
[----:B------:R-:W-:Y:S01]  /*3860*/  FMUL R39, R39, R48 ;  /* 0x0000003027277220 */ /* 0x000fe20000400000 */
[----:B------:R-:W-:Y:S01]  /*3870*/  FFMA R48, R6, 1.4426950216293334961, R9 ;  /* 0x3fb8aa3b06307823 */ /* 0x000fe20000000009 */
[----:B------:R-:W-:Y:S01]  /*3880*/  FFMA R20, R20, R14, R15 ;  /* 0x0000000e14147223 */ /* 0x000fe2000000000f */
[----:B------:R-:W-:Y:S01]  /*3890*/  FMUL R52, R49, R50 ;  /* 0x0000003231347220 */ /* 0x000fe20000400000 */
[----:B------:R-:W-:Y:S01]  /*38a0*/  FADD R7, R7, -R12 ;  /* 0x8000000c07077221 */ /* 0x000fe20000000000 */
[----:B------:R-:W-:Y:S01]  /*38b0*/  FFMA R49, R5, 1.4426950216293334961, R8 ;  /* 0x3fb8aa3b05317823 */ /* 0x000fe20000000008 */
[----:B------:R-:W-:Y:S01]  /*38c0*/  FFMA R20, R21, R46, R20 ;  /* 0x0000002e15147223 */ /* 0x000fe20000000014 */
[----:B------:R-:W-:Y:S01]  /*38d0*/  FADD R9, R9, -R48 ;  /* 0x8000003009097221 */ /* 0x000fe20000000000 */
[----:B------:R-:W-:Y:S01]  /*38e0*/  FFMA R14, R4, 1.4426950216293334961, R7 ;  /* 0x3fb8aa3b040e7823 */ /* 0x000fe20000000007 */
[----:B------:R-:W-:Y:S01]  /*38f0*/  FADD R50, R8, -R49 ;  /* 0x8000003108327221 */ /* 0x000fe20000000000 */
[----:B------:R-:W-:Y:S01]  /*3900*/  FADD R8, R19, R20 ;  /* 0x0000001413087221 */ /* 0x000fe20000000000 */
[----:B------:R-:W-:Y:S01]  /*3910*/  FFMA R46, R6, 1.4426950216293334961, R9 ;  /* 0x3fb8aa3b062e7823 */ /* 0x000fe20000000009 */
[----:B------:R-:W-:Y:S01]  /*3920*/  FFMA R7, R13, 1.4426950216293334961, R14 ;  /* 0x3fb8aa3b0d077823 */ /* 0x000fe2000000000e */
[----:B------:R-:W-:Y:S01]  /*3930*/  FFMA R21, R5, 1.4426950216293334961, R50 ;  /* 0x3fb8aa3b05157823 */ /* 0x000fe20000000032 */
[----:B------:R-:W-:Y:S01]  /*3940*/  FMUL R9, R8, 2 ;  /* 0x4000000008097820 */ /* 0x000fe20000400000 */
[----:B------:R-:W-:Y:S01]  /*3950*/  FFMA R15, R47, 1.4426950216293334961, R46 ;  /* 0x3fb8aa3b2f0f7823 */ /* 0x000fe2000000002e */
[----:B------:R-:W-:Y:S01]  /*3960*/  FFMA R14, R4, 1.9251366722983220825e-08, R7 ;  /* 0x32a55e34040e7823 */ /* 0x000fe20000000007 */
[----:B------:R-:W-:Y:S01]  /*3970*/  FMUL R7, R11, 3 ;  /* 0x404000000b077820 */ /* 0x000fe20000400000 */
[----:B------:R-:W1:Y:S01]  /*3980*/  FRND R46, R9 ;  /* 0x00000009002e7307 */ /* 0x000e620000201000 */
[----:B------:R-:W-:Y:S01]  /*3990*/  FADD R19, -R19, R8 ;  /* 0x0000000813137221 */ /* 0x000fe20000000100 */
[----:B------:R-:W-:Y:S01]  /*39a0*/  FFMA R50, R6, 1.9251366722983220825e-08, R15 ;  /* 0x32a55e3406327823 */ /* 0x000fe2000000000f */
[----:B------:R-:W-:Y:S01]  /*39b0*/  FFMA R7, R13, R7, R14 ;  /* 0x000000070d077223 */ /* 0x000fe2000000000e */
[----:B------:R-:W-:Y:S01]  /*39c0*/  FFMA R14, R10, 1.4426950216293334961, R21 ;  /* 0x3fb8aa3b0a0e7823 */ /* 0x000fe20000000015 */
[----:B------:R-:W-:Y:S01]  /*39d0*/  FMUL R15, R39, 3 ;  /* 0x40400000270f7820 */ /* 0x000fe20000400000 */
[----:B------:R-:W-:Y:S01]  /*39e0*/  FADD R19, R20, -R19 ;  /* 0x8000001314137221 */ /* 0x000fe20000000000 */
[----:B------:R-:W-:Y:S01]  /*39f0*/  FFMA R7, R4, R11, R7 ;  /* 0x0000000b04077223 */ /* 0x000fe20000000007 */
[----:B------:R-:W-:Y:S01]  /*3a00*/  FFMA R13, R5, 1.9251366722983220825e-08, R14 ;  /* 0x32a55e34050d7823 */ /* 0x000fe2000000000e */
[----:B------:R-:W-:Y:S01]  /*3a10*/  FMUL R14, R52, 3 ;  /* 0x40400000340e7820 */ /* 0x000fe20000400000 */
[----:B------:R-:W-:Y:S01]  /*3a20*/  FFMA R4, R8, 2, -R9 ;  /* 0x4000000008047823 */ /* 0x000fe20000000809 */
[----:B------:R-:W-:Y:S01]  /*3a30*/  FFMA R15, R47, R15, R50 ;  /* 0x0000000f2f0f7223 */ /* 0x000fe20000000032 */
[----:B------:R-:W-:Y:S01]  /*3a40*/  FADD R11, R12, R7 ;  /* 0x000000070c0b7221 */ /* 0x000fe20000000000 */
[----:B------:R-:W-:Y:S01]  /*3a50*/  FFMA R14, R10, R14, R13 ;  /* 0x0000000e0a0e7223 */ /* 0x000fe2000000000d */
[----:B------:R-:W-:Y:S01]  /*3a60*/  FFMA R4, R19, 2, R4 ;  /* 0x4000000013047823 */ /* 0x000fe20000000004 */
[----:B-1----:R-:W-:Y:S01]  /*3a70*/  FADD R13, R9, -R46 ;  /* 0x8000002e090d7221 */ /* 0x002fe20000000000 */
[----:B------:R-:W-:Y:S01]  /*3a80*/  FFMA R39, R6, R39, R15 ;  /* 0x0000002706277223 */ /* 0x000fe2000000000f */
[----:B------:R-:W-:-:S02]  /*3a90*/  IMAD.MOV.U32 R6, RZ, RZ, 0x391fcb8e ;  /* 0x391fcb8eff067424 */ /* 0x000fc400078e00ff */
[----:B------:R-:W-:Y:S01]  /*3aa0*/  FFMA R14, R5, R52, R14 ;  /* 0x00000034050e7223 */ /* 0x000fe2000000000e */
[----:B------:R-:W-:Y:S01]  /*3ab0*/  FADD R13, R4, R13 ;  /* 0x0000000d040d7221 */ /* 0x000fe20000000000 */
[----:B------:R-:W-:Y:S01]  /*3ac0*/  FADD R25, R48, R39 ;  /* 0x0000002730197221 */ /* 0x000fe20000000000 */
[----:B------:R1:W-:Y:S01]  /*3ad0*/  F2I.NTZ R15, R9 ;  /* 0x00000009000f7305 */ /* 0x0003e20000203100 */
[----:B------:R-:W-:Y:S01]  /*3ae0*/  FADD R5, R49, R14 ;  /* 0x0000000e31057221 */ /* 0x000fe20000000000 */
[----:B------:R-:W-:Y:S01]  /*3af0*/  FFMA R4, R13, R6, 0.0013391353422775864601 ;  /* 0x3aaf85ed0d047423 */ /* 0x000fe20000000006 */
[----:B------:R-:W-:Y:S01]  /*3b00*/  FMUL R50, R25, 2 ;  /* 0x4000000019327820 */ /* 0x000fe20000400000 */
[----:B------:R-:W-:Y:S01]  /*3b10*/  FADD R12, -R12, R11 ;  /* 0x0000000b0c0c7221 */ /* 0x000fe20000000100 */
[----:B------:R-:W-:Y:S01]  /*3b20*/  FADD R48, -R48, R25 ;  /* 0x0000001930307221 */ /* 0x000fe20000000100 */
[----:B------:R-:W-:Y:S01]  /*3b30*/  FFMA R4, R13, R4, 0.0096188392490148544312 ;  /* 0x3c1d98560d047423 */ /* 0x000fe20000000004 */
[C---:B------:R-:W-:Y:S01]  /*3b40*/  FSETP.GT.AND P4, PT, |R9|.reuse, 152, PT ;  /* 0x431800000900780b */ /* 0x040fe20003f84200 */
[----:B------:R-:W2:Y:S01]  /*3b50*/  FRND R47, R50 ;  /* 0x00000032002f7307 */ /* 0x000ea20000201000 */
[----:B------:R-:W-:Y:S01]  /*3b60*/  FSETP.GEU.AND P3, PT, R9, RZ, PT ;  /* 0x000000ff0900720b */ /* 0x000fe20003f6e000 */
[----:B------:R-:W-:Y:S01]  /*3b70*/  FFMA R4, R13, R4, 0.055503588169813156128 ;  /* 0x3d6357bb0d047423 */ /* 0x000fe20000000004 */
[----:B------:R-:W-:Y:S01]  /*3b80*/  FADD R49, -R49, R5 ;  /* 0x0000000531317221 */ /* 0x000fe20000000100 */
[C---:B------:R-:W-:Y:S01]  /*3b90*/  FMUL R10, R11.reuse, 2 ;  /* 0x400000000b0a7820 */ /* 0x040fe20000400000 */
[----:B------:R-:W-:Y:S01]  /*3ba0*/  FMUL R21, R8, 1 ;  /* 0x3f80000008157820 */ /* 0x000fe20000400000 */
[----:B------:R-:W-:Y:S01]  /*3bb0*/  FSETP.GT.AND P0, PT, R46, RZ, PT ;  /* 0x000000ff2e00720b */ /* 0x000fe20003f04000 */
[----:B-1----:R-:W-:Y:S01]  /*3bc0*/  FMUL R9, R11, 1 ;  /* 0x3f8000000b097820 */ /* 0x002fe20000400000 */
[----:B------:R-:W-:Y:S01]  /*3bd0*/  FADD R7, R7, -R12 ;  /* 0x8000000c07077221 */ /* 0x000fe20000000000 */
[----:B------:R-:W-:Y:S01]  /*3be0*/  FFMA R20, R13, R4, 0.24022644758224487305 ;  /* 0x3e75fdec0d147423 */ /* 0x000fe20000000004 */
[----:B------:R-:W-:Y:S01]  /*3bf0*/  FADD R39, R39, -R48 ;  /* 0x8000003027277221 */ /* 0x000fe20000000000 */
[----:B------:R-:W-:Y:S01]  /*3c00*/  FADD R12, R14, -R49 ;  /* 0x800000310e0c7221 */ /* 0x000fe20000000000 */
[C---:B------:R-:W-:Y:S01]  /*3c10*/  FFMA R4, R11.reuse, 2, -R10 ;  /* 0x400000000b047823 */ /* 0x040fe2000000080a */
[----:B------:R-:W1:Y:S01]  /*3c20*/  FRND R48, R21 ;  /* 0x0000001500307307 */ /* 0x000e620000201000 */
[----:B------:R-:W-:Y:S01]  /*3c30*/  FADD R14, R11, -R9 ;  /* 0x800000090b0e7221 */ /* 0x000fe20000000000 */
[----:B------:R-:W-:Y:S01]  /*3c40*/  SEL R46, RZ, 0x83000000, P0 ;  /* 0x83000000ff2e7807 */ /* 0x000fe20000000000 */
[----:B------:R-:W-:Y:S01]  /*3c50*/  FFMA R4, R7, 2, R4 ;  /* 0x4000000007047823 */ /* 0x000fe20000000004 */
[----:B------:R-:W-:Y:S01]  /*3c60*/  FMUL R52, R25, 1 ;  /* 0x3f80000019347820 */ /* 0x000fe20000400000 */
[----:B------:R-:W-:Y:S01]  /*3c70*/  FADD R7, R7, R14 ;  /* 0x0000000e07077221 */ /* 0x000fe20000000000 */
[----:B--2---:R-:W-:Y:S01]  /*3c80*/  FSETP.GT.AND P6, PT, R47, RZ, PT ;  /* 0x000000ff2f00720b */ /* 0x004fe20003fc4000 */
[----:B------:R-:W-:-:S02]  /*3c90*/  IMAD R14, R15, 0x800000, -R46 ;  /* 0x008000000f0e7824 */ /* 0x000fc400078e0a2e */
[----:B------:R-:W-:Y:S01]  /*3ca0*/  FFMA R20, R13, R20, 0.69314718246459960938 ;  /* 0x3f3172180d147423 */ /* 0x000fe20000000014 */
[----:B------:R-:W-:Y:S02]  /*3cb0*/  VIADD R11, R46, 0x7f000000 ;  /* 0x7f0000002e0b7836 */ /* 0x000fe40000000000 */
[----:B------:R-:W-:Y:S01]  /*3cc0*/  FFMA R46, R25, 2, -R50 ;  /* 0x40000000192e7823 */ /* 0x000fe20000000832 */
[----:B------:R-:W2:Y:S01]  /*3cd0*/  FRND R15, R52 ;  /* 0x00000034000f7307 */ /* 0x000ea20000201000 */
[----:B------:R-:W-:Y:S01]  /*3ce0*/  FADD R47, R50, -R47 ;  /* 0x8000002f322f7221 */ /* 0x000fe20000000000 */
[----:B------:R-:W-:Y:S01]  /*3cf0*/  FADD R8, R8, -R21 ;  /* 0x8000001508087221 */ /* 0x000fe20000000000 */
[----:B------:R-:W-:Y:S01]  /*3d00*/  FFMA R46, R39, 2, R46 ;  /* 0x40000000272e7823 */ /* 0x000fe2000000002e */
[----:B------:R-:W-:Y:S01]  /*3d10*/  FFMA R20, R13, R20, 1 ;  /* 0x3f8000000d147423 */ /* 0x000fe20000000014 */
[----:B-1----:R-:W-:Y:S01]  /*3d20*/  FADD R13, R21, -R48 ;  /* 0x80000030150d7221 */ /* 0x002fe20000000000 */
[----:B------:R-:W-:Y:S01]  /*3d30*/  FADD R8, R19, R8 ;  /* 0x0000000813087221 */ /* 0x000fe20000000000 */
[----:B------:R-:W-:Y:S01]  /*3d40*/  FADD R47, R46, R47 ;  /* 0x0000002f2e2f7221 */ /* 0x000fe20000000000 */
[----:B------:R-:W-:Y:S01]  /*3d50*/  FADD R54, R25, -R52 ;  /* 0x8000003419367221 */ /* 0x000fe20000000000 */
[----:B------:R-:W-:Y:S01]  /*3d60*/  FMUL R11, R20, R11 ;  /* 0x0000000b140b7220 */ /* 0x000fe20000400000 */
[----:B------:R-:W-:Y:S01]  /*3d70*/  FADD R13, R8, R13 ;  /* 0x0000000d080d7221 */ /* 0x000fe20000000000 */
[----:B------:R-:W-:Y:S01]  /*3d80*/  FFMA R46, R47, R6, 0.0013391353422775864601 ;  /* 0x3aaf85ed2f2e7423 */ /* 0x000fe20000000006 */
[----:B------:R-:W-:Y:S01]  /*3d90*/  FADD R54, R39, R54 ;  /* 0x0000003627367221 */ /* 0x000fe20000000000 */
[----:B------:R-:W-:Y:S01]  /*3da0*/  FMUL R11, R11, R14 ;  /* 0x0000000e0b0b7220 */ /* 0x000fe20000400000 */
[----:B------:R-:W-:Y:S01]  /*3db0*/  FFMA R8, R13, R6, 0.0013391353422775864601 ;  /* 0x3aaf85ed0d087423 */ /* 0x000fe20000000006 */
[----:B------:R-:W-:Y:S01]  /*3dc0*/  FFMA R46, R47, R46, 0.0096188392490148544312 ;  /* 0x3c1d98562f2e7423 */ /* 0x000fe2000000002e */
[----:B--2---:R-:W-:Y:S01]  /*3dd0*/  FADD R19, R52, -R15 ;  /* 0x8000000f34137221 */ /* 0x004fe20000000000 */
[----:B------:R-:W-:Y:S01]  /*3de0*/  FSETP.GT.AND P5, PT, R48, RZ, PT ;  /* 0x000000ff3000720b */ /* 0x000fe20003fa4000 */
[----:B------:R-:W-:Y:S01]  /*3df0*/  FFMA R14, R13, R8, 0.0096188392490148544312 ;  /* 0x3c1d98560d0e7423 */ /* 0x000fe20000000008 */
[----:B------:R-:W-:Y:S01]  /*3e00*/  FFMA R46, R47, R46, 0.055503588169813156128 ;  /* 0x3d6357bb2f2e7423 */ /* 0x000fe2000000002e */
[----:B------:R-:W-:Y:S01]  /*3e10*/  FADD R19, R54, R19 ;  /* 0x0000001336137221 */ /* 0x000fe20000000000 */
[----:B------:R-:W-:Y:S01]  /*3e20*/  FSETP.GT.AND P0, PT, |R21|, 152, PT ;  /* 0x431800001500780b */ /* 0x000fe20003f04200 */
[----:B------:R-:W-:Y:S01]  /*3e30*/  FFMA R14, R13, R14, 0.055503588169813156128 ;  /* 0x3d6357bb0d0e7423 */ /* 0x000fe2000000000e */
[----:B------:R-:W-:Y:S01]  /*3e40*/  FFMA R46, R47, R46, 0.24022644758224487305 ;  /* 0x3e75fdec2f2e7423 */ /* 0x000fe2000000002e */
[----:B------:R-:W-:Y:S01]  /*3e50*/  FSETP.GEU.AND P2, PT, R21, RZ, PT ;  /* 0x000000ff1500720b */ /* 0x000fe20003f4e000 */
[----:B------:R-:W-:Y:S01]  /*3e60*/  FFMA R48, R19, R6, 0.0013391353422775864601 ;  /* 0x3aaf85ed13307423 */ /* 0x000fe20000000006 */
[----:B------:R-:W1:Y:S01]  /*3e70*/  F2I.NTZ R21, R21 ;  /* 0x0000001500157305 */ /* 0x000e620000203100 */
[----:B------:R-:W-:Y:S01]  /*3e80*/  FFMA R46, R47, R46, 0.69314718246459960938 ;  /* 0x3f3172182f2e7423 */ /* 0x000fe2000000002e */
[----:B------:R-:W-:Y:S01]  /*3e90*/  FMUL R54, R5, 2 ;  /* 0x4000000005367820 */ /* 0x000fe20000400000 */
[----:B------:R-:W-:Y:S01]  /*3ea0*/  FFMA R14, R13, R14, 0.24022644758224487305 ;  /* 0x3e75fdec0d0e7423 */ /* 0x000fe2000000000e */
[----:B------:R-:W-:Y:S01]  /*3eb0*/  @P4 FSEL R11, RZ, +INF , !P3 ;  /* 0x7f800000ff0b4808 */ /* 0x000fe20005800000 */
[----:B------:R-:W-:Y:S01]  /*3ec0*/  FFMA R48, R19, R48, 0.0096188392490148544312 ;  /* 0x3c1d985613307423 */ /* 0x000fe20000000030 */
[C---:B------:R-:W-:Y:S01]  /*3ed0*/  FSETP.GT.AND P3, PT, |R50|.reuse, 152, PT ;  /* 0x431800003200780b */ /* 0x040fe20003f64200 */
[----:B------:R-:W-:Y:S01]  /*3ee0*/  FMUL R8, R5, 1 ;  /* 0x3f80000005087820 */ /* 0x000fe20000400000 */
[----:B------:R-:W-:Y:S01]  /*3ef0*/  FSETP.GEU.AND P4, PT, R50, RZ, PT ;  /* 0x000000ff3200720b */ /* 0x000fe20003f8e000 */
[----:B------:R-:W-:Y:S01]  /*3f00*/  FFMA R46, R47, R46, 1 ;  /* 0x3f8000002f2e7423 */ /* 0x000fe2000000002e */
[----:B------:R-:W2:Y:S01]  /*3f10*/  F2I.NTZ R50, R50 ;  /* 0x0000003200327305 */ /* 0x000ea20000203100 */
[----:B------:R-:W-:Y:S01]  /*3f20*/  SEL R20, RZ, 0x83000000, P5 ;  /* 0x83000000ff147807 */ /* 0x000fe20002800000 */
[----:B------:R-:W-:Y:S01]  /*3f30*/  FFMA R14, R13, R14, 0.69314718246459960938 ;  /* 0x3f3172180d0e7423 */ /* 0x000fe2000000000e */
[----:B------:R-:W-:Y:S01]  /*3f40*/  FFMA R48, R19, R48, 0.055503588169813156128 ;  /* 0x3d6357bb13307423 */ /* 0x000fe20000000030 */
[----:B------:R-:W-:Y:S01]  /*3f50*/  FSETP.GT.AND P1, PT, R15, RZ, PT ;  /* 0x000000ff0f00720b */ /* 0x000fe20003f24000 */
[C---:B------:R-:W-:Y:S01]  /*3f60*/  FFMA R25, R5.reuse, 2, -R54 ;  /* 0x4000000005197823 */ /* 0x040fe20000000836 */
[----:B------:R-:W-:Y:S01]  /*3f70*/  FADD R49, R5, -R8 ;  /* 0x8000000805317221 */ /* 0x000fe20000000000 */
[----:B------:R-:W-:Y:S01]  /*3f80*/  SEL R15, RZ, 0x83000000, P6 ;  /* 0x83000000ff0f7807 */ /* 0x000fe20003000000 */
[----:B------:R-:W3:Y:S01]  /*3f90*/  FRND R47, R54 ;  /* 0x00000036002f7307 */ /* 0x000ee20000201000 */
[C---:B------:R-:W-:Y:S01]  /*3fa0*/  FSETP.GT.AND P5, PT, |R52|.reuse, 152, PT ;  /* 0x431800003400780b */ /* 0x040fe20003fa4200 */
[----:B------:R-:W-:Y:S01]  /*3fb0*/  FFMA R14, R13, R14, 1 ;  /* 0x3f8000000d0e7423 */ /* 0x000fe2000000000e */
[----:B------:R-:W-:Y:S01]  /*3fc0*/  FSETP.GEU.AND P6, PT, R52, RZ, PT ;  /* 0x000000ff3400720b */ /* 0x000fe20003fce000 */
[----:B------:R-:W-:Y:S01]  /*3fd0*/  FFMA R48, R19, R48, 0.24022644758224487305 ;  /* 0x3e75fdec13307423 */ /* 0x000fe20000000030 */
[----:B------:R-:W-:-:S02]  /*3fe0*/  VIADD R13, R20, 0x7f000000 ;  /* 0x7f000000140d7836 */ /* 0x000fc40000000000 */
[C---:B------:R-:W-:Y:S01]  /*3ff0*/  FFMA R39, R12.reuse, 2, R25 ;  /* 0x400000000c277823 */ /* 0x040fe20000000019 */
[----:B------:R-:W-:Y:S01]  /*4000*/  FADD R49, R12, R49 ;  /* 0x000000310c317221 */ /* 0x000fe20000000000 */
[----:B------:R-:W4:Y:S01]  /*4010*/  FRND R5, R10 ;  /* 0x0000000a00057307 */ /* 0x000f220000201000 */
[----:B-1----:R-:W-:Y:S02]  /*4020*/  IMAD R12, R21, 0x800000, -R20 ;  /* 0x00800000150c7824 */ /* 0x002fe400078e0a14 */
[C---:B------:R-:W-:Y:S01]  /*4030*/  FFMA R48, R19.reuse, R48, 0.69314718246459960938 ;  /* 0x3f31721813307423 */ /* 0x040fe20000000030 */
[----:B------:R-:W-:Y:S01]  /*4040*/  FMUL R13, R14, R13 ;  /* 0x0000000d0e0d7220 */ /* 0x000fe20000400000 */
[----:B------:R-:W-:Y:S01]  /*4050*/  SEL R21, RZ, 0x83000000, P1 ;  /* 0x83000000ff157807 */ /* 0x000fe20000800000 */
[----:B--2---:R-:W-:Y:S02]  /*4060*/  IMAD R50, R50, 0x800000, -R15 ;  /* 0x0080000032327824 */ /* 0x004fe400078e0a0f */
[----:B------:R-:W-:Y:S01]  /*4070*/  FFMA R48, R19, R48, 1 ;  /* 0x3f80000013307423 */ /* 0x000fe20000000030 */
[----:B------:R-:W-:Y:S01]  /*4080*/  FMUL R14, R13, R12 ;  /* 0x0000000c0d0e7220 */ /* 0x000fe20000400000 */
[----:B------:R-:W1:Y:S01]  /*4090*/  F2I.NTZ R52, R52 ;  /* 0x0000003400347305 */ /* 0x000e620000203100 */
[----:B------:R-:W-:Y:S01]  /*40a0*/  @P0 FSEL R14, RZ, +INF , !P2 ;  /* 0x7f800000ff0e0808 */ /* 0x000fe20005000000 */
[----:B---3--:R-:W-:Y:S01]  /*40b0*/  FADD R12, R54, -R47 ;  /* 0x8000002f360c7221 */ /* 0x008fe20000000000 */
[----:B------:R-:W-:Y:S01]  /*40c0*/  IADD3 R15, PT, PT, R15, 0x7f000000, RZ ;  /* 0x7f0000000f0f7810 */ /* 0x000fe20007ffe0ff */
[----:B------:R-:W-:Y:S01]  /*40d0*/  VIADD R25, R21, 0x7f000000 ;  /* 0x7f00000015197836 */ /* 0x000fe20000000000 */
[----:B------:R-:W-:Y:S01]  /*40e0*/  FSETP.NEU.AND P2, PT, |R0|, +INF , PT ;  /* 0x7f8000000000780b */ /* 0x000fe20003f4d200 */
[----:B------:R-:W-:Y:S01]  /*40f0*/  FADD R39, R39, R12 ;  /* 0x0000000c27277221 */ /* 0x000fe20000000000 */
[----:B----4-:R-:W-:Y:S01]  /*4100*/  FADD R13, R10, -R5 ;  /* 0x800000050a0d7221 */ /* 0x010fe20000000000 */
[----:B------:R-:W2:Y:S01]  /*4110*/  FRND R19, R8 ;  /* 0x0000000800137307 */ /* 0x000ea20000201000 */
[----:B------:R-:W-:Y:S01]  /*4120*/  FSETP.EQ.OR P2, PT, R0, RZ, !P2 ;  /* 0x000000ff0000720b */ /* 0x000fe20005742400 */
[----:B------:R-:W-:Y:S01]  /*4130*/  FMUL R15, R46, R15 ;  /* 0x0000000f2e0f7220 */ /* 0x000fe20000400000 */
[----:B------:R-:W-:Y:S01]  /*4140*/  FMUL R25, R48, R25 ;  /* 0x0000001930197220 */ /* 0x000fe20000400000 */
[----:B------:R-:W-:Y:S01]  /*4150*/  FADD R13, R4, R13 ;  /* 0x0000000d040d7221 */ /* 0x000fe20000000000 */
[----:B------:R-:W-:Y:S01]  /*4160*/  FSETP.GT.AND P1, PT, R5, RZ, PT ;  /* 0x000000ff0500720b */ /* 0x000fe20003f24000 */
[----:B------:R-:W-:Y:S01]  /*4170*/  FFMA R4, R39, R6, 0.0013391353422775864601 ;  /* 0x3aaf85ed27047423 */ /* 0x000fe20000000006 */
[----:B-1----:R-:W-:-:S02]  /*4180*/  IMAD R52, R52, 0x800000, -R21 ;  /* 0x0080000034347824 */ /* 0x002fc400078e0a15 */
[----:B------:R-:W-:Y:S01]  /*4190*/  FMUL R5, R15, R50 ;  /* 0x000000320f057220 */ /* 0x000fe20000400000 */
[----:B------:R-:W-:Y:S01]  /*41a0*/  @P3 FSEL R5, RZ, +INF , !P4 ;  /* 0x7f800000ff053808 */ /* 0x000fe20006000000 */
[----:B------:R-:W-:Y:S01]  /*41b0*/  FADD R12, R0, R0 ;  /* 0x00000000000c7221 */ /* 0x000fe20000000000 */
[----:B------:R-:W-:Y:S01]  /*41c0*/  FMUL R25, R25, R52 ;  /* 0x0000003419197220 */ /* 0x000fe20000400000 */
[----:B------:R-:W-:Y:S01]  /*41d0*/  @P5 FSEL R25, RZ, +INF , !P6 ;  /* 0x7f800000ff195808 */ /* 0x000fe20007000000 */
[C---:B------:R-:W-:Y:S01]  /*41e0*/  FFMA R4, R39.reuse, R4, 0.0096188392490148544312 ;  /* 0x3c1d985627047423 */ /* 0x040fe20000000004 */
[----:B------:R-:W-:Y:S01]  /*41f0*/  FSETP.GT.AND P4, PT, |R54|, 152, PT ;  /* 0x431800003600780b */ /* 0x000fe20003f84200 */
[----:B--2---:R-:W-:Y:S01]  /*4200*/  FADD R20, R8, -R19 ;  /* 0x8000001308147221 */ /* 0x004fe20000000000 */
[----:B------:R-:W-:Y:S01]  /*4210*/  FSETP.GEU.AND P5, PT, R54, RZ, PT ;  /* 0x000000ff3600720b */ /* 0x000fe20003fae000 */
[----:B------:R-:W-:Y:S01]  /*4220*/  FFMA R4, R39, R4, 0.055503588169813156128 ;  /* 0x3d6357bb27047423 */ /* 0x000fe20000000004 */
[----:B------:R-:W1:Y:S01]  /*4230*/  F2I.NTZ R54, R54 ;  /* 0x0000003600367305 */ /* 0x000e620000203100 */
[----:B------:R-:W-:Y:S01]  /*4240*/  FSETP.GEU.AND P3, PT, R0, RZ, PT ;  /* 0x000000ff0000720b */ /* 0x000fe20003f6e000 */
[----:B------:R-:W-:Y:S01]  /*4250*/  FADD R49, R49, R20 ;  /* 0x0000001431317221 */ /* 0x000fe20000000000 */
[----:B------:R-:W-:Y:S01]  /*4260*/  @P2 LOP3.LUT R11, R12, 0x7fffffff, RZ, 0xc0, !PT ;  /* 0x7fffffff0c0b2812 */ /* 0x000fe200078ec0ff */
[----:B------:R-:W-:Y:S01]  /*4270*/  FFMA R4, R39, R4, 0.24022644758224487305 ;  /* 0x3e75fdec27047423 */ /* 0x000fe20000000004 */
[----:B------:R-:W-:Y:S01]  /*4280*/  FSETP.GT.AND P0, PT, R47, RZ, PT ;  /* 0x000000ff2f00720b */ /* 0x000fe20003f04000 */
[----:B------:R-:W-:Y:S01]  /*4290*/  IMAD.MOV.U32 R50, RZ, RZ, 0x0 ;  /* 0x00000000ff327424 */ /* 0x000fe200078e00ff */
[----:B------:R-:W-:Y:S01]  /*42a0*/  @!P2 FSEL R12, R14, -R14, P3 ;  /* 0x8000000e0e0ca208 */ /* 0x000fe20001800000 */
[----:B------:R-:W-:Y:S01]  /*42b0*/  FFMA R14, R49, R6, 0.0013391353422775864601 ;  /* 0x3aaf85ed310e7423 */ /* 0x000fe20000000006 */
[C---:B------:R-:W-:Y:S01]  /*42c0*/  FSETP.GT.AND P2, PT, |R8|.reuse, 152, PT ;  /* 0x431800000800780b */ /* 0x040fe20003f44200 */
[----:B------:R-:W-:Y:S01]  /*42d0*/  FFMA R4, R39, R4, 0.69314718246459960938 ;  /* 0x3f31721827047423 */ /* 0x000fe20000000004 */
[----:B------:R-:W-:Y:S01]  /*42e0*/  FSETP.GEU.AND P3, PT, R8, RZ, PT ;  /* 0x000000ff0800720b */ /* 0x000fe20003f6e000 */
[----:B------:R-:W-:Y:S01]  /*42f0*/  FFMA R14, R49, R14, 0.0096188392490148544312 ;  /* 0x3c1d9856310e7423 */ /* 0x000fe2000000000e */
[----:B------:R-:W2:Y:S01]  /*4300*/  F2I.NTZ R8, R8 ;  /* 0x0000000800087305 */ /* 0x000ea20000203100 */
[----:B------:R-:W-:Y:S01]  /*4310*/  SEL R15, RZ, 0x83000000, P0 ;  /* 0x83000000ff0f7807 */ /* 0x000fe20000000000 */
[----:B------:R-:W-:Y:S01]  /*4320*/  FFMA R4, R39, R4, 1 ;  /* 0x3f80000027047423 */ /* 0x000fe20000000004 */
[----:B------:R-:W-:Y:S01]  /*4330*/  FSETP.NEU.AND P0, PT, |R3|, +INF , PT ;  /* 0x7f8000000300780b */ /* 0x000fe20003f0d200 */
[----:B------:R-:W-:Y:S01]  /*4340*/  FFMA R14, R49, R14, 0.055503588169813156128 ;  /* 0x3d6357bb310e7423 */ /* 0x000fe2000000000e */
[----:B------:R-:W-:Y:S01]  /*4350*/  FSETP.GT.AND P6, PT, R19, RZ, PT ;  /* 0x000000ff1300720b */ /* 0x000fe20003fc4000 */
[----:B-1----:R-:W-:Y:S01]  /*4360*/  IMAD R19, R54, 0x800000, -R15 ;  /* 0x0080000036137824 */ /* 0x002fe200078e0a0f */
[----:B------:R-:W-:Y:S01]  /*4370*/  FSETP.EQ.OR P0, PT, R3, RZ, !P0 ;  /* 0x000000ff0300720b */ /* 0x000fe20004702400 */
[----:B------:R-:W-:Y:S01]  /*4380*/  VIADD R15, R15, 0x7f000000 ;  /* 0x7f0000000f0f7836 */ /* 0x000fe20000000000 */
[----:B------:R-:W-:Y:S01]  /*4390*/  SEL R21, RZ, 0x83000000, P6 ;  /* 0x83000000ff157807 */ /* 0x000fe20003000000 */
[----:B------:R-:W-:Y:S01]  /*43a0*/  FFMA R14, R49, R14, 0.24022644758224487305 ;  /* 0x3e75fdec310e7423 */ /* 0x000fe2000000000e */
[----:B------:R-:W1:Y:S01]  /*43b0*/  FRND R20, R9 ;  /* 0x0000000900147307 */ /* 0x000e620000201000 */
[----:B------:R-:W-:Y:S01]  /*43c0*/  FMUL R4, R4, R15 ;  /* 0x0000000f04047220 */ /* 0x000fe20000400000 */
[----:B------:R-:W-:Y:S01]  /*43d0*/  FSETP.NEU.AND P6, PT, |R38|, +INF , PT ;  /* 0x7f8000002600780b */ /* 0x000fe20003fcd200 */
[----:B------:R-:W-:-:S02]  /*43e0*/  VIADD R15, R21, 0x7f000000 ;  /* 0x7f000000150f7836 */ /* 0x000fc40000000000 */
[----:B------:R-:W-:Y:S01]  /*43f0*/  FFMA R14, R49, R14, 0.69314718246459960938 ;  /* 0x3f317218310e7423 */ /* 0x000fe2000000000e */
[----:B--2---:R-:W-:Y:S02]  /*4400*/  IMAD R21, R8, 0x800000, -R21 ;  /* 0x0080000008157824 */ /* 0x004fe400078e0a15 */
[----:B------:R-:W-:Y:S01]  /*4410*/  FMUL R4, R4, R19 ;  /* 0x0000001304047220 */ /* 0x000fe20000400000 */
[----:B------:R-:W-:Y:S01]  /*4420*/  FADD R8, R3, R3 ;  /* 0x0000000303087221 */ /* 0x000fe20000000000 */
[----:B------:R-:W-:Y:S01]  /*4430*/  @P4 FSEL R4, RZ, +INF , !P5 ;  /* 0x7f800000ff044808 */ /* 0x000fe20006800000 */
[----:B------:R-:W-:Y:S01]  /*4440*/  FFMA R14, R49, R14, 1 ;  /* 0x3f800000310e7423 */ /* 0x000fe2000000000e */
[----:B------:R-:W-:Y:S01]  /*4450*/  FSETP.GEU.AND P5, PT, R3, RZ, PT ;  /* 0x000000ff0300720b */ /* 0x000fe20003fae000 */
[----:B------:R-:W-:Y:S01]  /*4460*/  IMAD.MOV.U32 R48, RZ, RZ, 0x0 ;  /* 0x00000000ff307424 */ /* 0x000fe200078e00ff */
[----:B------:R-:W-:Y:S01]  /*4470*/  FSETP.NAN.AND P4, PT, |R0|, |R0|, PT ;  /* 0x400000000000720b */ /* 0x000fe20003f88200 */
[----:B------:R-:W-:Y:S01]  /*4480*/  FMUL R14, R14, R15 ;  /* 0x0000000f0e0e7220 */ /* 0x000fe20000400000 */
[----:B------:R-:W-:Y:S01]  /*4490*/  @P0 LOP3.LUT R5, R8, 0x7fffffff, RZ, 0xc0, !PT ;  /* 0x7fffffff08050812 */ /* 0x000fe200078ec0ff */
[----:B-1----:R-:W-:Y:S01]  /*44a0*/  FADD R46, R9, -R20 ;  /* 0x80000014092e7221 */ /* 0x002fe20000000000 */
[----:B------:R-:W-:Y:S01]  /*44b0*/  @!P0 FSEL R8, R25, -R25, P5 ;  /* 0x8000001919088208 */ /* 0x000fe20002800000 */
[----:B------:R-:W-:Y:S01]  /*44c0*/  FMUL R19, R14, R21 ;  /* 0x000000150e137220 */ /* 0x000fe20000400000 */
[C---:B------:R-:W-:Y:S01]  /*44d0*/  FSETP.EQ.OR P0, PT, R38.reuse, RZ, !P6 ;  /* 0x000000ff2600720b */ /* 0x040fe20007702400 */
[----:B------:R-:W-:Y:S01]  /*44e0*/  FFMA R14, R13, R6, 0.0013391353422775864601 ;  /* 0x3aaf85ed0d0e7423 */ /* 0x000fe20000000006 */
[----:B------:R-:W-:Y:S01]  /*44f0*/  FADD R21, R38, R38 ;  /* 0x0000002626157221 */ /* 0x000fe20000000000 */
[C---:B------:R-:W-:Y:S01]  /*4500*/  FSETP.NEU.AND P5, PT, R0.reuse, 1, PT ;  /* 0x3f8000000000780b */ /* 0x040fe20003fad000 */
[----:B------:R-:W-:Y:S01]  /*4510*/  FADD R15, R7, R46 ;  /* 0x0000002e070f7221 */ /* 0x000fe20000000000 */
[----:B------:R-:W-:Y:S01]  /*4520*/  @P2 FSEL R19, RZ, +INF , !P3 ;  /* 0x7f800000ff132808 */ /* 0x000fe20005800000 */
[----:B------:R-:W-:Y:S01]  /*4530*/  FFMA R14, R13, R14, 0.0096188392490148544312 ;  /* 0x3c1d98560d0e7423 */ /* 0x000fe2000000000e */
[----:B------:R-:W-:Y:S01]  /*4540*/  @P4 FADD R11, R0, 2 ;  /* 0x40000000000b4421 */ /* 0x000fe20000000000 */
[----:B------:R-:W-:Y:S01]  /*4550*/  FSETP.GEU.AND P6, PT, R38, RZ, PT ;  /* 0x000000ff2600720b */ /* 0x000fe20003fce000 */
[----:B------:R-:W-:Y:S01]  /*4560*/  FFMA R46, R15, R6, 0.0013391353422775864601 ;  /* 0x3aaf85ed0f2e7423 */ /* 0x000fe20000000006 */
[C---:B------:R-:W-:Y:S01]  /*4570*/  FSETP.GT.AND P3, PT, |R10|.reuse, 152, PT ;  /* 0x431800000a00780b */ /* 0x040fe20003f64200 */
[----:B------:R-:W-:Y:S01]  /*4580*/  FFMA R14, R13, R14, 0.055503588169813156128 ;  /* 0x3d6357bb0d0e7423 */ /* 0x000fe2000000000e */
[----:B------:R-:W-:Y:S01]  /*4590*/  FSETP.GEU.AND P2, PT, R10, RZ, PT ;  /* 0x000000ff0a00720b */ /* 0x000fe20003f4e000 */
[----:B------:R-:W-:Y:S01]  /*45a0*/  FFMA R46, R15, R46, 0.0096188392490148544312 ;  /* 0x3c1d98560f2e7423 */ /* 0x000fe2000000002e */
[----:B------:R-:W-:Y:S01]  /*45b0*/  @P0 LOP3.LUT R4, R21, 0x7fffffff, RZ, 0xc0, !PT ;  /* 0x7fffffff15040812 */ /* 0x000fe200078ec0ff */
[----:B------:R-:W1:Y:S01]  /*45c0*/  F2I.NTZ R10, R10 ;  /* 0x0000000a000a7305 */ /* 0x000e620000203100 */
[----:B------:R-:W-:Y:S01]  /*45d0*/  FSEL R7, R11, 1, P5 ;  /* 0x3f8000000b077808 */ /* 0x000fe20002800000 */
[----:B------:R-:W-:Y:S01]  /*45e0*/  FFMA R14, R13, R14, 0.24022644758224487305 ;  /* 0x3e75fdec0d0e7423 */ /* 0x000fe2000000000e */
[----:B------:R-:W-:Y:S01]  /*45f0*/  @!P0 FSEL R21, R19, -R19, P6 ;  /* 0x8000001313158208 */ /* 0x000fe20003000000 */
[----:B------:R-:W-:Y:S01]  /*4600*/  @P4 FADD R12, R0, 1 ;  /* 0x3f800000000c4421 */ /* 0x000fe20000000000 */
[----:B------:R-:W-:Y:S01]  /*4610*/  FSETP.GT.AND P6, PT, |R9|, 152, PT ;  /* 0x431800000900780b */ /* 0x000fe20003fc4200 */
[----:B------:R-:W-:Y:S01]  /*4620*/  FFMA R14, R13, R14, 0.69314718246459960938 ;  /* 0x3f3172180d0e7423 */ /* 0x000fe2000000000e */
[----:B------:R-:W-:Y:S01]  /*4630*/  FSETP.GEU.AND P0, PT, R9, RZ, PT ;  /* 0x000000ff0900720b */ /* 0x000fe20003f0e000 */
[----:B------:R-:W2:Y:S01]  /*4640*/  F2F.F64.F32 R6, R7 ;  /* 0x0000000700067310 */ /* 0x000ea20000201800 */
[----:B------:R-:W-:Y:S01]  /*4650*/  SEL R11, RZ, 0x83000000, P1 ;  /* 0x83000000ff0b7807 */ /* 0x000fe20000800000 */
[----:B------:R-:W-:Y:S01]  /*4660*/  FFMA R14, R13, R14, 1 ;  /* 0x3f8000000d0e7423 */ /* 0x000fe2000000000e */
[----:B------:R-:W-:Y:S01]  /*4670*/  FSETP.GT.AND P1, PT, R20, RZ, PT ;  /* 0x000000ff1400720b */ /* 0x000fe20003f24000 */
[----:B------:R-:W-:Y:S01]  /*4680*/  FFMA R46, R15, R46, 0.055503588169813156128 ;  /* 0x3d6357bb0f2e7423 */ /* 0x000fe2000000002e */
[----:B------:R-:W-:Y:S01]  /*4690*/  FSETP.NAN.AND P4, PT, |R38|, |R38|, PT ;  /* 0x400000262600720b */ /* 0x000fe20003f88200 */
[----:B------:R-:W-:Y:S01]  /*46a0*/  VIADD R13, R11, 0x7f000000 ;  /* 0x7f0000000b0d7836 */ /* 0x000fe20000000000 */
[----:B------:R-:W-:Y:S01]  /*46b0*/  SEL R20, RZ, 0x83000000, P1 ;  /* 0x83000000ff147807 */ /* 0x000fe20000800000 */
[----:B------:R-:W3:Y:S01]  /*46c0*/  F2I.NTZ R9, R9 ;  /* 0x0000000900097305 */ /* 0x000ee20000203100 */
[----:B-1----:R-:W-:Y:S01]  /*46d0*/  LEA R10, R10, -R11, 0x17 ;  /* 0x8000000b0a0a7211 */ /* 0x002fe200078eb8ff */
[----:B------:R-:W-:Y:S01]  /*46e0*/  FFMA R46, R15, R46, 0.24022644758224487305 ;  /* 0x3e75fdec0f2e7423 */ /* 0x000fe2000000002e */
[----:B------:R-:W-:Y:S01]  /*46f0*/  FSETP.NAN.AND P1, PT, |R3|, |R3|, PT ;  /* 0x400000030300720b */ /* 0x000fe20003f28200 */
[----:B------:R-:W-:-:S02]  /*4700*/  VIADD R11, R20, 0x7f000000 ;  /* 0x7f000000140b7836 */ /* 0x000fc40000000000 */
[----:B------:R-:W-:Y:S01]  /*4710*/  FMUL R13, R14, R13 ;  /* 0x0000000d0e0d7220 */ /* 0x000fe20000400000 */
[C---:B------:R-:W-:Y:S01]  /*4720*/  FFMA R46, R15.reuse, R46, 0.69314718246459960938 ;  /* 0x3f3172180f2e7423 */ /* 0x040fe2000000002e */
[C---:B--2---:R-:W-:Y:S01]  /*4730*/  DFMA R32, R6.reuse, 3, R32 ;  /* 0x400800000620782b */ /* 0x044fe20000000020 */
[----:B------:R-:W-:Y:S01]  /*4740*/  IMAD.MOV.U32 R49, RZ, RZ, 0x40280000 ;  /* 0x40280000ff317424 */ /* 0x000fe200078e00ff */
[----:B------:R-:W-:Y:S01]  /*4750*/  DFMA R44, R6, 12, R44 ;  /* 0x40280000062c782b */ /* 0x000fe2000000002c */
[----:B------:R-:W-:Y:S01]  /*4760*/  FFMA R46, R15, R46, 1 ;  /* 0x3f8000000f2e7423 */ /* 0x000fe2000000002e */
[----:B------:R-:W-:Y:S01]  /*4770*/  FMUL R0, R13, R10 ;  /* 0x0000000a0d007220 */ /* 0x000fe20000400000 */
[----:B------:R-:W-:Y:S01]  /*4780*/  @P3 FSEL R0, RZ, +INF , !P2 ;  /* 0x7f800000ff003808 */ /* 0x000fe20005000000 */
[----:B------:R-:W-:Y:S01]  /*4790*/  @P4 FADD R21, R38, 1 ;  /* 0x3f80000026154421 */ /* 0x000fe20000000000 */
[----:B------:R-:W-:Y:S01]  /*47a0*/  FMUL R11, R46, R11 ;  /* 0x0000000b2e0b7220 */ /* 0x000fe20000400000 */
[----:B---3--:R-:W-:Y:S01]  /*47b0*/  IMAD R20, R9, 0x800000, -R20 ;  /* 0x0080000009147824 */ /* 0x008fe200078e0a14 */
[----:B------:R-:W-:Y:S01]  /*47c0*/  FSEL R9, R12, 1, P5 ;  /* 0x3f8000000c097808 */ /* 0x000fe20002800000 */
[----:B------:R-:W-:Y:S01]  /*47d0*/  DFMA R32, R30, -14, R32 ;  /* 0xc02c00001e20782b */ /* 0x000fe20000000020 */
[C---:B------:R-:W-:Y:S01]  /*47e0*/  @P1 FADD R5, R3.reuse, 2 ;  /* 0x4000000003051421 */ /* 0x040fe20000000000 */
[----:B------:R-:W-:Y:S01]  /*47f0*/  @P1 FADD R8, R3, 1 ;  /* 0x3f80000003081421 */ /* 0x000fe20000000000 */
[----:B------:R-:W1:Y:S01]  /*4800*/  F2F.F64.F32 R6, R9 ;  /* 0x0000000900067310 */ /* 0x000e620000201800 */
[----:B------:R-:W-:Y:S01]  /*4810*/  DMUL R12, RZ, R42 ;  /* 0x0000002aff0c7228 */ /* 0x000fe20000000000 */
[----:B------:R-:W-:Y:S01]  /*4820*/  FSETP.NEU.AND P1, PT, |R18|, +INF , PT ;  /* 0x7f8000001200780b */ /* 0x000fe20003f2d200 */
[----:B------:R-:W-:Y:S01]  /*4830*/  FMUL R19, R11, R20 ;  /* 0x000000140b137220 */ /* 0x000fe20000400000 */
[----:B------:R-:W-:Y:S01]  /*4840*/  FSETP.NEU.AND P2, PT, R38, 1, PT ;  /* 0x3f8000002600780b */ /* 0x000fe20003f4d000 */
[----:B------:R-:W-:Y:S01]  /*4850*/  DMUL R10, RZ, R34 ;  /* 0x00000022ff0a7228 */ /* 0x000fe20000000000 */
[C---:B------:R-:W-:Y:S01]  /*4860*/  FSETP.EQ.OR P1, PT, R18.reuse, RZ, !P1 ;  /* 0x000000ff1200720b */ /* 0x040fe20004f22400 */
[----:B------:R-:W-:Y:S01]  /*4870*/  DADD R36, R36, R32 ;  /* 0x0000000024247229 */ /* 0x000fe20000000020 */
[----:B------:R-:W-:Y:S01]  /*4880*/  FSETP.NEU.AND P5, PT, R3, 1, PT ;  /* 0x3f8000000300780b */ /* 0x000fe20003fad000 */
[C---:B------:R-:W-:Y:S01]  /*4890*/  DFMA R32, R30.reuse, 36, R12 ;  /* 0x404200001e20782b */ /* 0x040fe2000000000c */
[----:B------:R-:W-:Y:S01]  /*48a0*/  FSEL R14, R21, 1, P2 ;  /* 0x3f800000150e7808 */ /* 0x000fe20001000000 */
[----:B------:R-:W-:Y:S01]  /*48b0*/  FADD R3, R18, R18 ;  /* 0x0000001212037221 */ /* 0x000fe20000000000 */
[----:B------:R-:W-:Y:S01]  /*48c0*/  FSEL R12, R8, 1, P5 ;  /* 0x3f800000080c7808 */ /* 0x000fe20002800000 */
[----:B------:R-:W-:Y:S01]  /*48d0*/  DFMA R10, R30, 6, R10 ;  /* 0x401800001e0a782b */ /* 0x000fe2000000000a */
[C---:B------:R-:W-:Y:S01]  /*48e0*/  FSETP.GEU.AND P3, PT, R18.reuse, RZ, PT ;  /* 0x000000ff1200720b */ /* 0x040fe20003f6e000 */
[----:B-1----:R-:W-:Y:S01]  /*48f0*/  DADD R6, R6, R6 ;  /* 0x0000000006067229 */ /* 0x002fe20000000006 */
[----:B------:R-:W1:Y:S01]  /*4900*/  F2F.F64.F32 R14, R14 ;  /* 0x0000000e000e7310 */ /* 0x000e620000201800 */
[----:B------:R-:W-:Y:S01]  /*4910*/  @P6 FSEL R19, RZ, +INF , !P0 ;  /* 0x7f800000ff136808 */ /* 0x000fe20004000000 */
[----:B------:R-:W-:Y:S01]  /*4920*/  DFMA R44, R30, 48, R44 ;  /* 0x404800001e2c782b */ /* 0x000fe2000000002c */
[----:B------:R-:W-:Y:S01]  /*4930*/  FSETP.NAN.AND P0, PT, |R18|, |R18|, PT ;  /* 0x400000121200720b */ /* 0x000fe20003f08200 */
[----:B------:R-:W-:Y:S01]  /*4940*/  @P4 FADD R4, R38, 2 ;  /* 0x4000000026044421 */ /* 0x000fe20000000000 */
[----:B------:R-:W-:Y:S01]  /*4950*/  @P1 LOP3.LUT R0, R3, 0x7fffffff, RZ, 0xc0, !PT ;  /* 0x7fffffff03001812 */ /* 0x000fe200078ec0ff */
[----:B------:R-:W-:Y:S01]  /*4960*/  DFMA R34, RZ, R30, R34 ;  /* 0x0000001eff22722b */ /* 0x000fe20000000022 */
[----:B------:R-:W-:Y:S01]  /*4970*/  @!P1 FSEL R3, R19, -R19, P3 ;  /* 0x8000001313039208 */ /* 0x000fe20001800000 */
[C---:B------:R-:W-:Y:S01]  /*4980*/  DFMA R8, R6.reuse, 3, -R50 ;  /* 0x400800000608782b */ /* 0x040fe20000000832 */
[----:B------:R-:W2:Y:S01]  /*4990*/  F2F.F64.F32 R12, R12 ;  /* 0x0000000c000c7310 */ /* 0x000ea20000201800 */
[----:B------:R-:W-:Y:S01]  /*49a0*/  FSEL R19, R5, 1, P5 ;  /* 0x3f80000005137808 */ /* 0x000fe20002800000 */
[----:B------:R-:W-:Y:S01]  /*49b0*/  DFMA R20, R6, R48, -32 ;  /* 0xc04000000614742b */ /* 0x000fe20000000030 */
[----:B------:R-:W-:Y:S01]  /*49c0*/  FSETP.NEU.AND P1, PT, R18, 1, PT ;  /* 0x3f8000001200780b */ /* 0x000fe20003f2d000 */
[----:B------:R-:W-:Y:S01]  /*49d0*/  DMUL R46, RZ, R6 ;  /* 0x00000006ff2e7228 */ /* 0x000fe20000000000 */
[----:B------:R-:W-:Y:S01]  /*49e0*/  FSEL R4, R4, 1, P2 ;  /* 0x3f80000004047808 */ /* 0x000fe20001000000 */
[----:B------:R-:W-:Y:S01]  /*49f0*/  DADD R44, -R40, R44 ;  /* 0x00000000282c7229 */ /* 0x000fe2000000012c */
[C---:B------:R-:W-:Y:S01]  /*4a00*/  @P0 FADD R3, R18.reuse, 1 ;  /* 0x3f80000012030421 */ /* 0x040fe20000000000 */
[----:B------:R-:W-:Y:S01]  /*4a10*/  DADD R6, R8, R10 ;  /* 0x0000000008067229 */ /* 0x000fe2000000000a */
[----:B------:R-:W-:Y:S01]  /*4a20*/  @P0 FADD R0, R18, 2 ;  /* 0x4000000012000421 */ /* 0x000fe20000000000 */
[----:B------:R3:W4:Y:S01]  /*4a30*/  F2F.F64.F32 R8, R19 ;  /* 0x0000001300087310 */ /* 0x0007220000201800 */
[----:B-1----:R-:W-:-:S02]  /*4a40*/  DADD R10, R14, R14 ;  /* 0x000000000e0a7229 */ /* 0x002fc4000000000e */
[C---:B------:R-:W-:Y:S01]  /*4a50*/  DFMA R38, R46.reuse, 3, -R50 ;  /* 0x400800002e26782b */ /* 0x040fe20000000832 */
[----:B------:R-:W-:Y:S01]  /*4a60*/  FSEL R0, R0, 1, P1 ;  /* 0x3f80000000007808 */ /* 0x000fe20000800000 */
[----:B------:R-:W-:Y:S02]  /*4a70*/  DFMA R46, R46, R48, 48 ;  /* 0x404800002e2e742b */ /* 0x000fe40000000030 */
[----:B--2---:R-:W-:Y:S01]  /*4a80*/  DADD R14, R12, R12 ;  /* 0x000000000c0e7229 */ /* 0x004fe2000000000c */
[----:B------:R-:W1:Y:S01]  /*4a90*/  F2F.F64.F32 R4, R4 ;  /* 0x0000000400047310 */ /* 0x000e620000201800 */
[----:B------:R-:W-:Y:S01]  /*4aa0*/  DFMA R42, RZ, R30, R42 ;  /* 0x0000001eff2a722b */ /* 0x000fe2000000002a */
[----:B------:R-:W-:Y:S01]  /*4ab0*/  FSEL R12, R3, 1, P1 ;  /* 0x3f800000030c7808 */ /* 0x000fe20000800000 */
[----:B------:R-:W-:Y:S02]  /*4ac0*/  DADD R32, R20, -R32 ;  /* 0x0000000014207229 */ /* 0x000fe40000000820 */
[----:B------:R-:W-:-:S02]  /*4ad0*/  DADD R20, R10, R10 ;  /* 0x000000000a147229 */ /* 0x000fc4000000000a */
[----:B------:R-:W-:Y:S01]  /*4ae0*/  DMUL R40, R10, -3 ;  /* 0xc00800000a287828 */ /* 0x000fe20000000000 */
[----:B------:R-:W2:Y:S01]  /*4af0*/  F2F.F64.F32 R12, R12 ;  /* 0x0000000c000c7310 */ /* 0x000ea20000201800 */
[----:B---3--:R-:W-:Y:S02]  /*4b00*/  DMUL R18, RZ, R14 ;  /* 0x0000000eff127228 */ /* 0x008fe40000000000 */
[----:B----4-:R-:W-:Y:S02]  /*4b10*/  DFMA R44, R8, 27, R44 ;  /* 0x403b0000082c782b */ /* 0x010fe4000000002c */
[----:B------:R-:W-:Y:S02]  /*4b20*/  DADD R42, R46, -R42 ;  /* 0x000000002e2a7229 */ /* 0x000fe4000000082a */
[----:B------:R-:W-:Y:S01]  /*4b30*/  DADD R34, R38, R34 ;  /* 0x0000000026227229 */ /* 0x000fe20000000022 */
[----:B------:R-:W3:Y:S01]  /*4b40*/  F2F.F64.F32 R10, R0 ;  /* 0x00000000000a7310 */ /* 0x000ee20000201800 */
[----:B------:R-:W-:-:S02]  /*4b50*/  DFMA R32, R18, 27, R32 ;  /* 0x403b00001220782b */ /* 0x000fc40000000020 */
[----:B------:R-:W-:Y:S02]  /*4b60*/  DMUL R20, R20, R44 ;  /* 0x0000002c14147228 */ /* 0x000fe40000000000 */
[----:B------:R-:W-:Y:S02]  /*4b70*/  DMUL R40, R44, R40 ;  /* 0x000000282c287228 */ /* 0x000fe40000000000 */
[----:B------:R-:W-:Y:S02]  /*4b80*/  DFMA R42, R14, 27, R42 ;  /* 0x403b00000e2a782b */ /* 0x000fe4000000002a */
[----:B------:R-:W-:Y:S02]  /*4b90*/  DFMA R6, R18, 3, R6 ;  /* 0x400800001206782b */ /* 0x000fe40000000006 */
[----:B------:R-:W-:Y:S02]  /*4ba0*/  DFMA R34, R14, 3, R34 ;  /* 0x400800000e22782b */ /* 0x000fe40000000022 */
[----:B------:R-:W-:-:S02]  /*4bb0*/  DFMA R36, R8, 3, R36 ;  /* 0x400800000824782b */ /* 0x000fc40000000024 */
[C---:B-1----:R-:W-:Y:S02]  /*4bc0*/  DFMA R20, R4.reuse, R32, R20 ;  /* 0x000000200414722b */ /* 0x042fe40000000014 */
[----:B------:R-:W-:Y:S02]  /*4bd0*/  DFMA R40, R4, R42, R40 ;  /* 0x0000002a0428722b */ /* 0x000fe40000000028 */
[----:B--2---:R-:W-:Y:S02]  /*4be0*/  DADD R12, R12, R12 ;  /* 0x000000000c0c7229 */ /* 0x004fe4000000000c */
[C---:B---3--:R-:W-:Y:S02]  /*4bf0*/  DMUL R6, R10.reuse, R6 ;  /* 0x000000060a067228 */ /* 0x048fe40000000000 */
[C---:B------:R-:W-:Y:S02]  /*4c00*/  DMUL R34, R10.reuse, R34 ;  /* 0x000000220a227228 */ /* 0x040fe40000000000 */
[----:B------:R-:W-:-:S02]  /*4c10*/  DFMA R10, R10, R36, 1 ;  /* 0x3ff000000a0a742b */ /* 0x000fc40000000024 */
[----:B------:R-:W-:Y:S02]  /*4c20*/  DADD R20, RZ, R20 ;  /* 0x00000000ff147229 */ /* 0x000fe40000000014 */
[----:B------:R-:W-:Y:S02]  /*4c30*/  DADD R40, RZ, R40 ;  /* 0x00000000ff287229 */ /* 0x000fe40000000028 */
[CC--:B------:R-:W-:Y:S02]  /*4c40*/  DFMA R6, R12.reuse, R36.reuse, R6 ;  /* 0x000000240c06722b */ /* 0x0c0fe40000000006 */
[----:B------:R-:W-:Y:S02]  /*4c50*/  DFMA R34, R12, R36, R34 ;  /* 0x000000240c22722b */ /* 0x000fe40000000022 */
[----:B------:R-:W-:Y:S02]  /*4c60*/  DFMA R4, R4, R44, 30 ;  /* 0x403e00000404742b */ /* 0x000fe4000000002c */
[----:B------:R-:W-:-:S02]  /*4c70*/  DMUL R20, R10, R20 ;  /* 0x000000140a147228 */ /* 0x000fc40000000000 */
[----:B------:R-:W-:Y:S02]  /*4c80*/  DMUL R40, R10, R40 ;  /* 0x000000280a287228 */ /* 0x000fe40000000000 */
[----:B------:R-:W-:Y:S02]  /*4c90*/  DADD R6, RZ, R6 ;  /* 0x00000000ff067229 */ /* 0x000fe40000000006 */
[----:B------:R-:W-:-:S06]  /*4ca0*/  DADD R34, RZ, R34 ;  /* 0x00000000ff227229 */ /* 0x000fcc0000000022 */
[----:B------:R-:W-:Y:S02]  /*4cb0*/  DFMA R32, R6, R4, R20 ;  /* 0x000000040620722b */ /* 0x000fe40000000014 */
[----:B------:R-:W-:Y:S01]  /*4cc0*/  DFMA R34, R4, R34, R40 ;  /* 0x000000220422722b */ /* 0x000fe20000000028 */
[----:B------:R-:W-:Y:S10]  /*4cd0*/  BRA.U !UP0, `(.L_x_451) ;  /* 0x0000003508a47547 */ /* 0x000ff4000b800000 */
[----:B------:R-:W-:Y:S01]  /*4ce0*/  IADD3 R19, P0, PT, R24, 0x40, RZ ;  /* 0x0000004018137810 */ /* 0x000fe20007f1e0ff */
[----:B------:R-:W-:Y:S01]  /*4cf0*/  BSSY.RECONVERGENT B6, `(.L_x_451) ;  /* 0x0000367000067945 */ /* 0x000fe20003800200 */
[----:B------:R-:W-:Y:S01]  /*4d00*/  IMAD.MOV.U32 R18, RZ, RZ, RZ ;  /* 0x000000ffff127224 */ /* 0x000fe200078e00ff */
[----:B------:R-:W-:Y:S02]  /*4d10*/  CS2R R24, SRZ ;  /* 0x0000000000187805 */ /* 0x000fe4000001ff00 */
[----:B------:R-:W-:Y:S01]  /*4d20*/  MOV R36, 0x0 ;  /* 0x0000000000247802 */ /* 0x000fe20000000f00 */
[----:B------:R-:W-:Y:S01]  /*4d30*/  IMAD.MOV.U32 R37, RZ, RZ, 0x3ff00000 ;  /* 0x3ff00000ff257424 */ /* 0x000fe200078e00ff */
[----:B------:R-:W-:Y:S01]  /*4d40*/  CS2R R38, SRZ ;  /* 0x0000000000267805 */ /* 0x000fe2000001ff00 */
[----:B------:R-:W-:Y:S02]  /*4d50*/  IMAD.MOV.U32 R40, RZ, RZ, 0x0 ;  /* 0x00000000ff287424 */ /* 0x000fe400078e00ff */
[----:B------:R-:W-:-:S02]  /*4d60*/  IMAD.MOV.U32 R41, RZ, RZ, 0x3ff00000 ;  /* 0x3ff00000ff297424 */ /* 0x000fc400078e00ff */
[----:B------:R-:W-:-:S07]  /*4d70*/  IMAD.X R2, RZ, RZ, R2, P0 ;  /* 0x000000ffff027224 */ /* 0x000fce00000e0602 */
.L_x_489:
[----:B------:R-:W-:Y:S01]  /*4d80*/  DMUL R4, R34, R34 ;  /* 0x0000002222047228 */ /* 0x000fe20000000000 */
[----:B-1----:R-:W-:Y:S01]  /*4d90*/  IMAD.MOV.U32 R8, RZ, RZ, 0x0 ;  /* 0x00000000ff087424 */ /* 0x002fe200078e00ff */
        /* <DEDUP_REMOVED lines=12> */
[----:B------:R-:W-:Y:S01]  /*4e60*/  IADD3 R9, PT, PT, R13, -0x100000, RZ ;  /* 0xfff000000d097810 */ /* 0x000fe20007ffe0ff */
[----:B------:R-:W-:-:S05]  /*4e70*/  IMAD.MOV.U32 R8, RZ, RZ, R12 ;  /* 0x000000ffff087224 */ /* 0x000fca00078e000c */
[----:B------:R-:W-:-:S08]  /*4e80*/  DFMA R20, R14, -R14, R10 ;  /* 0x8000000e0e14722b */ /* 0x000fd0000000000a */
[----:B------:R-:W-:Y:S01]  /*4e90*/  DFMA R6, R20, R8, R14 ;  /* 0x000000081406722b */ /* 0x000fe2000000000e */
[----:B------:R-:W-:Y:S10]  /*4ea0*/  @!P0 BRA `(.L_x_453) ;  /* 0x0000000000088947 */ /* 0x000ff40003800000 */
[----:B------:R-:W-:-:S07]  /*4eb0*/  MOV R0, 0x4ed0 ;  /* 0x00004ed000007802 */ /* 0x000fce0000000f00 */
[----:B0-----:R-:W-:Y:S05]  /*4ec0*/  CALL.REL.NOINC `($__internal_7_$__cuda_sm20_dsqrt_rn_f64_mediumpath_v1) ;  /* 0x0000003c00c47944 */ /* 0x001fea0003c00000 */
.L_x_453:
[----:B------:R-:W-:Y:S05]  /*4ed0*/  BSYNC.RECONVERGENT B0 ;  /* 0x0000000000007941 */ /* 0x000fea0003800200 */
.L_x_452:
        /* <DEDUP_REMOVED lines=14> */
.L_x_469:
[-C--:B------:R-:W-:Y:S01]  /*4fc0*/  DFMA R56, -R42, R54.reuse, R28 ;  /* 0x000000362a38722b */ /* 0x080fe2000000011c */
[----:B------:R-:W-:Y:S01]  /*4fd0*/  BSSY.RECONVERGENT B1, `(.L_x_456) ;  /* 0x0000008000017945 */ /* 0x000fe20003800200 */
[----:B------:R-:W-:Y:S01]  /*4fe0*/  DFMA R58, -R44, R54, R30 ;  /* 0x000000362c3a722b */ /* 0x000fe2000000011e */
[----:B------:R-:W-:-:S07]  /*4ff0*/  MOV R0, 0x5050 ;  /* 0x0000505000007802 */ /* 0x000fce0000000f00 */
[----:B------:R-:W-:-:S08]  /*5000*/  DADD R60, R56, R58 ;  /* 0x00000000383c7229 */ /* 0x000fd0000000003a */
[----:B------:R-:W-:-:S08]  /*5010*/  DADD R60, R60, 1 ;  /* 0x3ff000003c3c7429 */ /* 0x000fd00000000000 */
[----:B------:R-:W-:-:S10]  /*5020*/  DADD R10, -RZ, |R60| ;  /* 0x00000000ff0a7229 */ /* 0x000fd4000000053c */
[----:B------:R-:W-:-:S07]  /*5030*/  IMAD.MOV.U32 R3, RZ, RZ, R11 ;  /* 0x000000ffff037224 */ /* 0x000fce00078e000b */
[----:B0-----:R-:W-:Y:S05]  /*5040*/  CALL.REL.NOINC `($_Z14optimizeKernelIN4util14GoldsteinPriceILi2EEELi2ELj128EEvddPdPiS3_S3_ii$__internal_accurate_pow) ;  /* 0x0000004000207944 */ /* 0x001fea0003c00000 */
[----:B------:R-:W-:Y:S05]  /*5050*/  BSYNC.RECONVERGENT B1 ;  /* 0x0000000000017941 */ /* 0x000fea0003800200 */
.L_x_456:
[C---:B------:R-:W-:Y:S01]  /*5060*/  DADD R10, R60.reuse, 2 ;  /* 0x400000003c0a7429 */ /* 0x040fe20000000000 */
[----:B------:R-:W-:Y:S01]  /*5070*/  BSSY.RECONVERGENT B1, `(.L_x_457) ;  /* 0x0000010000017945 */ /* 0x000fe20003800200 */
[C---:B------:R-:W-:Y:S02]  /*5080*/  DSETP.NEU.AND P0, PT, R60.reuse, RZ, PT ;  /* 0x000000ff3c00722a */ /* 0x040fe40003f0d000 */
[----:B------:R-:W-:-:S04]  /*5090*/  DSETP.NEU.AND P2, PT, R60, 1, PT ;  /* 0x3ff000003c00742a */ /* 0x000fc80003f4d000 */
[----:B------:R-:W-:Y:S02]  /*50a0*/  FSEL R8, R8, RZ, P0 ;  /* 0x000000ff08087208 */ /* 0x000fe40000000000 */
[----:B------:R-:W-:Y:S01]  /*50b0*/  LOP3.LUT R0, R11, 0x7ff00000, RZ, 0xc0, !PT ;  /* 0x7ff000000b007812 */ /* 0x000fe200078ec0ff */
[----:B------:R-:W-:Y:S01]  /*50c0*/  DADD R10, -RZ, |R56| ;  /* 0x00000000ff0a7229 */ /* 0x000fe20000000538 */
[----:B------:R-:W-:Y:S02]  /*50d0*/  FSEL R9, R9, RZ, P0 ;  /* 0x000000ff09097208 */ /* 0x000fe40000000000 */
[----:B------:R-:W-:-:S07]  /*50e0*/  ISETP.NE.AND P1, PT, R0, 0x7ff00000, PT ;  /* 0x7ff000000000780c */ /* 0x000fce0003f25270 */
[----:B------:R-:W-:-:S06]  /*50f0*/  IMAD.MOV.U32 R3, RZ, RZ, R11 ;  /* 0x000000ffff037224 */ /* 0x000fcc00078e000b */
[----:B------:R-:W-:Y:S05]  /*5100*/  @P1 BRA `(.L_x_458) ;  /* 0x0000000000181947 */ /* 0x000fea0003800000 */
[----:B------:R-:W-:-:S14]  /*5110*/  DSETP.NAN.AND P0, PT, R60, R60, PT ;  /* 0x0000003c3c00722a */ /* 0x000fdc0003f08000 */
[----:B------:R-:W-:Y:S01]  /*5120*/  @P0 DADD R8, R60, 2 ;  /* 0x400000003c080429 */ /* 0x000fe20000000000 */
[----:B------:R-:W-:Y:S10]  /*5130*/  @P0 BRA `(.L_x_458) ;  /* 0x00000000000c0947 */ /* 0x000ff40003800000 */
[----:B------:R-:W-:-:S14]  /*5140*/  DSETP.NEU.AND P0, PT, |R60|, +INF , PT ;  /* 0x7ff000003c00742a */ /* 0x000fdc0003f0d200 */
[----:B------:R-:W-:Y:S01]  /*5150*/  @!P0 IMAD.MOV.U32 R8, RZ, RZ, 0x0 ;  /* 0x00000000ff088424 */ /* 0x000fe200078e00ff */
[----:B------:R-:W-:-:S07]  /*5160*/  @!P0 MOV R9, 0x7ff00000 ;  /* 0x7ff0000000098802 */ /* 0x000fce0000000f00 */
.L_x_458:
[----:B------:R-:W-:Y:S05]  /*5170*/  BSYNC.RECONVERGENT B1 ;  /* 0x0000000000017941 */ /* 0x000fea0003800200 */
.L_x_457:
[----:B------:R-:W-:Y:S01]  /*5180*/  BSSY.RECONVERGENT B1, `(.L_x_459) ;  /* 0x0000005000017945 */ /* 0x000fe20003800200 */
[----:B------:R-:W-:Y:S02]  /*5190*/  FSEL R66, R8, RZ, P2 ;  /* 0x000000ff08427208 */ /* 0x000fe40001000000 */
[----:B------:R-:W-:Y:S02]  /*51a0*/  FSEL R67, R9, 1.875, P2 ;  /* 0x3ff0000009437808 */ /* 0x000fe40001000000 */
[----:B------:R-:W-:-:S07]  /*51b0*/  MOV R0, 0x51d0 ;  /* 0x000051d000007802 */ /* 0x000fce0000000f00 */
[----:B------:R-:W-:Y:S05]  /*51c0*/  CALL.REL.NOINC `($_Z14optimizeKernelIN4util14GoldsteinPriceILi2EEELi2ELj128EEvddPdPiS3_S3_ii$__internal_accurate_pow) ;  /* 0x0000003c00c07944 */ /* 0x000fea0003c00000 */
[----:B------:R-:W-:Y:S05]  /*51d0*/  BSYNC.RECONVERGENT B1 ;  /* 0x0000000000017941 */ /* 0x000fea0003800200 */
.L_x_459:
[C---:B------:R-:W-:Y:S01]  /*51e0*/  DADD R10, R56.reuse, 2 ;  /* 0x40000000380a7429 */ /* 0x040fe20000000000 */
[----:B------:R-:W-:Y:S01]  /*51f0*/  BSSY.RECONVERGENT B1, `(.L_x_460) ;  /* 0x0000011000017945 */ /* 0x000fe20003800200 */
[C---:B------:R-:W-:Y:S02]  /*5200*/  DSETP.NEU.AND P0, PT, R56.reuse, RZ, PT ;  /* 0x000000ff3800722a */ /* 0x040fe40003f0d000 */
[----:B------:R-:W-:Y:S02]  /*5210*/  DSETP.NEU.AND P2, PT, R56, 1, PT ;  /* 0x3ff000003800742a */ /* 0x000fe40003f4d000 */
[----:B------:R-:W-:Y:S02]  /*5220*/  IMAD.MOV.U32 R10, RZ, RZ, 0x0 ;  /* 0x00000000ff0a7424 */ /* 0x000fe400078e00ff */
[----:B------:R-:W-:Y:S02]  /*5230*/  FSEL R8, R8, RZ, P0 ;  /* 0x000000ff08087208 */ /* 0x000fe40000000000 */
[----:B------:R-:W-:Y:S01]  /*5240*/  LOP3.LUT R0, R11, 0x7ff00000, RZ, 0xc0, !PT ;  /* 0x7ff000000b007812 */ /* 0x000fe200078ec0ff */
[----:B------:R-:W-:Y:S01]  /*5250*/  IMAD.MOV.U32 R11, RZ, RZ, 0x402c0000 ;  /* 0x402c0000ff0b7424 */ /* 0x000fe200078e00ff */
[----:B------:R-:W-:-:S02]  /*5260*/  FSEL R9, R9, RZ, P0 ;  /* 0x000000ff09097208 */ /* 0x000fc40000000000 */
[----:B------:R-:W-:-:S03]  /*5270*/  ISETP.NE.AND P1, PT, R0, 0x7ff00000, PT ;  /* 0x7ff000000000780c */ /* 0x000fc60003f25270 */
[----:B------:R-:W-:-:S10]  /*5280*/  DFMA R10, R56, -R10, 19 ;  /* 0x40330000380a742b */ /* 0x000fd4000000080a */
[----:B------:R-:W-:Y:S05]  /*5290*/  @P1 BRA `(.L_x_461) ;  /* 0x0000000000181947 */ /* 0x000fea0003800000 */
[----:B------:R-:W-:-:S14]  /*52a0*/  DSETP.NAN.AND P0, PT, R56, R56, PT ;  /* 0x000000383800722a */ /* 0x000fdc0003f08000 */
[----:B------:R-:W-:Y:S01]  /*52b0*/  @P0 DADD R8, R56, 2 ;  /* 0x4000000038080429 */ /* 0x000fe20000000000 */
[----:B------:R-:W-:Y:S10]  /*52c0*/  @P0 BRA `(.L_x_461) ;  /* 0x00000000000c0947 */ /* 0x000ff40003800000 */
[----:B------:R-:W-:-:S14]  /*52d0*/  DSETP.NEU.AND P0, PT, |R56|, +INF , PT ;  /* 0x7ff000003800742a */ /* 0x000fdc0003f0d200 */
[----:B------:R-:W-:Y:S02]  /*52e0*/  @!P0 IMAD.MOV.U32 R8, RZ, RZ, 0x0 ;  /* 0x00000000ff088424 */ /* 0x000fe400078e00ff */
[----:B------:R-:W-:-:S07]  /*52f0*/  @!P0 IMAD.MOV.U32 R9, RZ, RZ, 0x7ff00000 ;  /* 0x7ff00000ff098424 */ /* 0x000fce00078e00ff */
.L_x_461:
[----:B------:R-:W-:Y:S05]  /*5300*/  BSYNC.RECONVERGENT B1 ;  /* 0x0000000000017941 */ /* 0x000fea0003800200 */
.L_x_460:
[----:B------:R-:W-:Y:S01]  /*5310*/  FSEL R60, R8, RZ, P2 ;  /* 0x000000ff083c7208 */ /* 0x000fe20001000000 */
[----:B------:R-:W-:Y:S01]  /*5320*/  DMUL R68, R56, 6 ;  /* 0x4018000038447828 */ /* 0x000fe20000000000 */
[----:B------:R-:W-:Y:S01]  /*5330*/  FSEL R61, R9, 1.875, P2 ;  /* 0x3ff00000093d7808 */ /* 0x000fe20001000000 */
[----:B------:R-:W-:Y:S01]  /*5340*/  DADD R8, -RZ, |R58| ;  /* 0x00000000ff087229 */ /* 0x000fe2000000053a */
[----:B------:R-:W-:Y:S01]  /*5350*/  BSSY.RECONVERGENT B1, `(.L_x_462) ;  /* 0x0000008000017945 */ /* 0x000fe20003800200 */
[----:B------:R-:W-:-:S03]  /*5360*/  MOV R0, 0x53d0 ;  /* 0x000053d000007802 */ /* 0x000fc60000000f00 */
[----:B------:R-:W-:-:S05]  /*5370*/  DFMA R10, R60, 3, R10 ;  /* 0x400800003c0a782b */ /* 0x000fca000000000a */
[----:B------:R-:W-:-:S03]  /*5380*/  IMAD.MOV.U32 R3, RZ, RZ, R9 ;  /* 0x000000ffff037224 */ /* 0x000fc600078e0009 */
[----:B------:R-:W-:-:S08]  /*5390*/  DFMA R10, R58, -14, R10 ;  /* 0xc02c00003a0a782b */ /* 0x000fd0000000000a */
[----:B------:R-:W-:Y:S01]  /*53a0*/  DFMA R68, R58, R68, R10 ;  /* 0x000000443a44722b */ /* 0x000fe2000000000a */
[----:B------:R-:W-:-:S10]  /*53b0*/  IMAD.MOV.U32 R10, RZ, RZ, R8 ;  /* 0x000000ffff0a7224 */ /* 0x000fd400078e0008 */
[----:B------:R-:W-:Y:S05]  /*53c0*/  CALL.REL.NOINC `($_Z14optimizeKernelIN4util14GoldsteinPriceILi2EEELi2ELj128EEvddPdPiS3_S3_ii$__internal_accurate_pow) ;  /* 0x0000003c00407944 */ /* 0x000fea0003c00000 */
[----:B------:R-:W-:Y:S05]  /*53d0*/  BSYNC.RECONVERGENT B1 ;  /* 0x0000000000017941 */ /* 0x000fea0003800200 */
.L_x_462:
[----:B------:R-:W-:Y:S01]  /*53e0*/  DADD R10, R58, 2 ;  /* 0x400000003a0a7429 */ /* 0x000fe20000000000 */
[----:B------:R-:W-:Y:S01]  /*53f0*/  BSSY.RECONVERGENT B1, `(.L_x_463) ;  /* 0x0000010000017945 */ /* 0x000fe20003800200 */
[----:B------:R-:W-:Y:S02]  /*5400*/  DADD R62, R56, R56 ;  /* 0x00000000383e7229 */ /* 0x000fe40000000038 */
[C---:B------:R-:W-:Y:S02]  /*5410*/  DSETP.NEU.AND P0, PT, R58.reuse, RZ, PT ;  /* 0x000000ff3a00722a */ /* 0x040fe40003f0d000 */
[----:B------:R-:W-:-:S04]  /*5420*/  DSETP.NEU.AND P2, PT, R58, 1, PT ;  /* 0x3ff000003a00742a */ /* 0x000fc80003f4d000 */
[----:B------:R-:W-:Y:S01]  /*5430*/  LOP3.LUT R10, R11, 0x7ff00000, RZ, 0xc0, !PT ;  /* 0x7ff000000b0a7812 */ /* 0x000fe200078ec0ff */
[----:B------:R-:W-:Y:S01]  /*5440*/  DFMA R62, R58, -3, R62 ;  /* 0xc00800003a3e782b */ /* 0x000fe2000000003e */
[----:B------:R-:W-:Y:S02]  /*5450*/  FSEL R8, R8, RZ, P0 ;  /* 0x000000ff08087208 */ /* 0x000fe40000000000 */
[----:B------:R-:W-:Y:S02]  /*5460*/  ISETP.NE.AND P1, PT, R10, 0x7ff00000, PT ;  /* 0x7ff000000a00780c */ /* 0x000fe40003f25270 */
[----:B------:R-:W-:-:S11]  /*5470*/  FSEL R9, R9, RZ, P0 ;  /* 0x000000ff09097208 */ /* 0x000fd60000000000 */
[----:B------:R-:W-:Y:S05]  /*5480*/  @P1 BRA `(.L_x_464) ;  /* 0x0000000000181947 */ /* 0x000fea0003800000 */
[----:B------:R-:W-:-:S14]  /*5490*/  DSETP.NAN.AND P0, PT, R58, R58, PT ;  /* 0x0000003a3a00722a */ /* 0x000fdc0003f08000 */
[----:B------:R-:W-:Y:S01]  /*54a0*/  @P0 DADD R8, R58, 2 ;  /* 0x400000003a080429 */ /* 0x000fe20000000000 */
[----:B------:R-:W-:Y:S10]  /*54b0*/  @P0 BRA `(.L_x_464) ;  /* 0x00000000000c0947 */ /* 0x000ff40003800000 */
[----:B------:R-:W-:-:S14]  /*54c0*/  DSETP.NEU.AND P0, PT, |R58|, +INF , PT ;  /* 0x7ff000003a00742a */ /* 0x000fdc0003f0d200 */
[----:B------:R-:W-:Y:S01]  /*54d0*/  @!P0 IMAD.MOV.U32 R8, RZ, RZ, 0x0 ;  /* 0x00000000ff088424 */ /* 0x000fe200078e00ff */
[----:B------:R-:W-:-:S07]  /*54e0*/  @!P0 MOV R9, 0x7ff00000 ;  /* 0x7ff0000000098802 */ /* 0x000fce0000000f00 */
.L_x_464:
[----:B------:R-:W-:Y:S05]  /*54f0*/  BSYNC.RECONVERGENT B1 ;  /* 0x0000000000017941 */ /* 0x000fea0003800200 */
.L_x_463:
[----:B------:R-:W-:Y:S01]  /*5500*/  FSEL R64, R8, RZ, P2 ;  /* 0x000000ff08407208 */ /* 0x000fe20001000000 */
[----:B------:R-:W-:Y:S01]  /*5510*/  DADD R10, -RZ, |R62| ;  /* 0x00000000ff0a7229 */ /* 0x000fe2000000053e */
[----:B------:R-:W-:Y:S01]  /*5520*/  FSEL R65, R9, 1.875, P2 ;  /* 0x3ff0000009417808 */ /* 0x000fe20001000000 */
[----:B------:R-:W-:Y:S01]  /*5530*/  BSSY.RECONVERGENT B1, `(.L_x_465) ;  /* 0x0000006000017945 */ /* 0x000fe20003800200 */
[----:B------:R-:W-:-:S04]  /*5540*/  MOV R0, 0x5590 ;  /* 0x0000559000007802 */ /* 0x000fc80000000f00 */
[----:B------:R-:W-:-:S03]  /*5550*/  DFMA R68, R64, 3, R68 ;  /* 0x400800004044782b */ /* 0x000fc60000000044 */
[----:B------:R-:W-:-:S05]  /*5560*/  IMAD.MOV.U32 R3, RZ, RZ, R11 ;  /* 0x000000ffff037224 */ /* 0x000fca00078e000b */
[----:B------:R-:W-:-:S11]  /*5570*/  DFMA R66, R68, R66, 1 ;  /* 0x3ff000004442742b */ /* 0x000fd60000000042 */
[----:B------:R-:W-:Y:S05]  /*5580*/  CALL.REL.NOINC `($_Z14optimizeKernelIN4util14GoldsteinPriceILi2EEELi2ELj128EEvddPdPiS3_S3_ii$__internal_accurate_pow) ;  /* 0x0000003800d07944 */ /* 0x000fea0003c00000 */
[----:B------:R-:W-:Y:S05]  /*5590*/  BSYNC.RECONVERGENT B1 ;  /* 0x0000000000017941 */ /* 0x000fea0003800200 */
.L_x_465:
[----:B------:R-:W-:Y:S01]  /*55a0*/  IMAD.MOV.U32 R12, RZ, RZ, 0x0 ;  /* 0x00000000ff0c7424 */ /* 0x000fe200078e00ff */
[C---:B------:R-:W-:Y:S01]  /*55b0*/  DADD R10, R62.reuse, 2 ;  /* 0x400000003e0a7429 */ /* 0x040fe20000000000 */
[----:B------:R-:W-:Y:S01]  /*55c0*/  IMAD.MOV.U32 R13, RZ, RZ, 0x40400000 ;  /* 0x40400000ff0d7424 */ /* 0x000fe200078e00ff */
[C---:B------:R-:W-:Y:S01]  /*55d0*/  DSETP.NEU.AND P0, PT, R62.reuse, RZ, PT ;  /* 0x000000ff3e00722a */ /* 0x040fe20003f0d000 */
[----:B------:R-:W-:Y:S01]  /*55e0*/  BSSY.RECONVERGENT B1, `(.L_x_466) ;  /* 0x0000012000017945 */ /* 0x000fe20003800200 */
[----:B------:R-:W-:-:S03]  /*55f0*/  DSETP.NEU.AND P2, PT, R62, 1, PT ;  /* 0x3ff000003e00742a */ /* 0x000fc60003f4d000 */
[C---:B------:R-:W-:Y:S01]  /*5600*/  DFMA R12, R56.reuse, -R12, 18 ;  /* 0x40320000380c742b */ /* 0x040fe2000000080c */
[----:B------:R-:W-:Y:S01]  /*5610*/  FSEL R8, R8, RZ, P0 ;  /* 0x000000ff08087208 */ /* 0x000fe20000000000 */
[----:B------:R-:W-:Y:S01]  /*5620*/  DMUL R56, R56, -36 ;  /* 0xc042000038387828 */ /* 0x000fe20000000000 */
[----:B------:R-:W-:Y:S02]  /*5630*/  LOP3.LUT R10, R11, 0x7ff00000, RZ, 0xc0, !PT ;  /* 0x7ff000000b0a7812 */ /* 0x000fe400078ec0ff */
[----:B------:R-:W-:Y:S02]  /*5640*/  FSEL R9, R9, RZ, P0 ;  /* 0x000000ff09097208 */ /* 0x000fe40000000000 */
[----:B------:R-:W-:Y:S01]  /*5650*/  ISETP.NE.AND P1, PT, R10, 0x7ff00000, PT ;  /* 0x7ff000000a00780c */ /* 0x000fe20003f25270 */
[----:B------:R-:W-:-:S08]  /*5660*/  DFMA R12, R60, 12, R12 ;  /* 0x402800003c0c782b */ /* 0x000fd0000000000c */
[----:B------:R-:W-:-:S08]  /*5670*/  DFMA R12, R58, 48, R12 ;  /* 0x404800003a0c782b */ /* 0x000fd0000000000c */
[----:B------:R-:W-:Y:S01]  /*5680*/  DFMA R12, R58, R56, R12 ;  /* 0x000000383a0c722b */ /* 0x000fe2000000000c */
[----:B------:R-:W-:Y:S10]  /*5690*/  @P1 BRA `(.L_x_467) ;  /* 0x0000000000181947 */ /* 0x000ff40003800000 */
[----:B------:R-:W-:-:S14]  /*56a0*/  DSETP.NAN.AND P0, PT, R62, R62, PT ;  /* 0x0000003e3e00722a */ /* 0x000fdc0003f08000 */
[----:B------:R-:W-:Y:S01]  /*56b0*/  @P0 DADD R8, R62, 2 ;  /* 0x400000003e080429 */ /* 0x000fe20000000000 */
[----:B------:R-:W-:Y:S10]  /*56c0*/  @P0 BRA `(.L_x_467) ;  /* 0x00000000000c0947 */ /* 0x000ff40003800000 */
[----:B------:R-:W-:-:S14]  /*56d0*/  DSETP.NEU.AND P0, PT, |R62|, +INF , PT ;  /* 0x7ff000003e00742a */ /* 0x000fdc0003f0d200 */
[----:B------:R-:W-:Y:S02]  /*56e0*/  @!P0 IMAD.MOV.U32 R8, RZ, RZ, 0x0 ;  /* 0x00000000ff088424 */ /* 0x000fe400078e00ff */
[----:B------:R-:W-:-:S07]  /*56f0*/  @!P0 IMAD.MOV.U32 R9, RZ, RZ, 0x7ff00000 ;  /* 0x7ff00000ff098424 */ /* 0x000fce00078e00ff */
.L_x_467:
[----:B------:R-:W-:Y:S05]  /*5700*/  BSYNC.RECONVERGENT B1 ;  /* 0x0000000000017941 */ /* 0x000fea0003800200 */
.L_x_466:
[----:B------:R-:W-:Y:S01]  /*5710*/  DFMA R12, R64, 27, R12 ;  /* 0x403b0000400c782b */ /* 0x000fe2000000000c */
[----:B------:R-:W-:Y:S01]  /*5720*/  FSEL R10, R8, RZ, P2 ;  /* 0x000000ff080a7208 */ /* 0x000fe20001000000 */
[----:B------:R-:W-:Y:S01]  /*5730*/  UMOV UR4, 0x33333333 ;  /* 0x3333333300047882 */ /* 0x000fe20000000000 */
[----:B------:R-:W-:Y:S01]  /*5740*/  FSEL R11, R9, 1.875, P2 ;  /* 0x3ff00000090b7808 */ /* 0x000fe20001000000 */
[----:B------:R-:W-:Y:S02]  /*5750*/  UMOV UR5, 0x3fd33333 ;  /* 0x3fd3333300057882 */ /* 0x000fe40000000000 */
[----:B------:R-:W-:-:S03]  /*5760*/  DMUL R8, R54, UR4 ;  /* 0x0000000436087c28 */ /* 0x000fc60008000000 */
[----:B------:R-:W-:-:S05]  /*5770*/  DFMA R12, R12, R10, 30 ;  /* 0x403e00000c0c742b */ /* 0x000fca000000000a */
[----:B------:R-:W-:-:S03]  /*5780*/  DFMA R8, R6, R8, R16 ;  /* 0x000000080608722b */ /* 0x000fc60000000010 */
[----:B------:R-:W-:-:S08]  /*5790*/  DMUL R12, R66, R12 ;  /* 0x0000000c420c7228 */ /* 0x000fd00000000000 */
[----:B------:R-:W-:-:S14]  /*57a0*/  DSETP.GTU.AND P0, PT, R12, R8, PT ;  /* 0x000000080c00722a */ /* 0x000fdc0003f0c000 */
[----:B------:R-:W-:Y:S05]  /*57b0*/  @!P0 BRA `(.L_x_468) ;  /* 0x0000000000108947 */ /* 0x000fea0003800000 */
[----:B------:R-:W-:Y:S01]  /*57c0*/  VIADD R4, R4, 0x1 ;  /* 0x0000000104047836 */ /* 0x000fe20000000000 */
[----:B------:R-:W-:-:S04]  /*57d0*/  DMUL R54, R54, 0.5 ;  /* 0x3fe0000036367828 */ /* 0x000fc80000000000 */
[----:B------:R-:W-:-:S13]  /*57e0*/  ISETP.NE.AND P0, PT, R4, 0x14, PT ;  /* 0x000000140400780c */ /* 0x000fda0003f05270 */
[----:B------:R-:W-:Y:S05]  /*57f0*/  @P0 BRA `(.L_x_469) ;  /* 0xfffffff400f00947 */ /* 0x000fea000383ffff */
.L_x_468:
[----:B------:R-:W-:Y:S05]  /*5800*/  BSYNC.RECONVERGENT B0 ;  /* 0x0000000000007941 */ /* 0x000fea0003800200 */
.L_x_455:
        /* <DEDUP_REMOVED lines=11> */
[----:B0-----:R-:W-:Y:S01]  /*58c0*/  MOV R4, UR4 ;  /* 0x0000000400047c02 */ /* 0x001fe20008000f00 */
[----:B-1----:R-:W-:-:S07]  /*58d0*/  IMAD.U32 R5, RZ, RZ, UR5 ;  /* 0x00000005ff057e24 */ /* 0x002fce000f8e00ff */
[----:B------:R-:W-:-:S07]  /*58e0*/  LEPC R20, `(.L_x_472) ;  /* 0x000000001014794e */ /* 0x000fce0000000000 */
[----:B--2---:R-:W-:Y:S05]  /*58f0*/  CALL.ABS.NOINC R8 ;  /* 0x0000000008007343 */ /* 0x004fea0003c00000 */
.L_x_472:
[----:B------:R-:W-:Y:S02]  /*5900*/  IMAD.MOV.U32 R54, RZ, RZ, -0x2d0e5604 ;  /* 0xd2f1a9fcff367424 */ /* 0x000fe400078e00ff */
[----:B------:R-:W-:-:S07]  /*5910*/  IMAD.MOV.U32 R55, RZ, RZ, 0x3f50624d ;  /* 0x3f50624dff377424 */ /* 0x000fce00078e00ff */
.L_x_471:
[----:B------:R-:W-:Y:S05]  /*5920*/  BSYNC.RECONVERGENT B7 ;  /* 0x0000000000077941 */ /* 0x000fea0003800200 */
.L_x_470:
        /* <DEDUP_REMOVED lines=8> */
[----:B------:R-:W-:Y:S05]  /*59b0*/  CALL.REL.NOINC `($_Z14optimizeKernelIN4util14GoldsteinPriceILi2EEELi2ELj128EEvddPdPiS3_S3_ii$__internal_accurate_pow) ;  /* 0x0000003400c47944 */ /* 0x000fea0003c00000 */
[----:B------:R-:W-:Y:S05]  /*59c0*/  BSYNC.RECONVERGENT B0 ;  /* 0x0000000000007941 */ /* 0x000fea0003800200 */
.L_x_473:
[C---:B------:R-:W-:Y:S01]  /*59d0*/  DADD R4, R60.reuse, 2 ;  /* 0x400000003c047429 */ /* 0x040fe20000000000 */
[----:B------:R-:W-:Y:S01]  /*59e0*/  BSSY.RECONVERGENT B0, `(.L_x_474) ;  /* 0x0000011000007945 */ /* 0x000fe20003800200 */
[----:B------:R-:W-:Y:S02]  /*59f0*/  DSETP.NEU.AND P0, PT, R60, RZ, PT ;  /* 0x000000ff3c00722a */ /* 0x000fe40003f0d000 */
[----:B------:R-:W-:Y:S02]  /*5a00*/  DADD R10, -RZ, |R42| ;  /* 0x00000000ff0a7229 */ /* 0x000fe4000000052a */
[----:B------:R-:W-:Y:S02]  /*5a10*/  IMAD.MOV.U32 R4, RZ, RZ, 0x0 ;  /* 0x00000000ff047424 */ /* 0x000fe400078e00ff */
[----:B------:R-:W-:Y:S02]  /*5a20*/  FSEL R64, R8, RZ, P0 ;  /* 0x000000ff08407208 */ /* 0x000fe40000000000 */
[----:B------:R-:W-:-:S02]  /*5a30*/  LOP3.LUT R0, R5, 0x7ff00000, RZ, 0xc0, !PT ;  /* 0x7ff0000005007812 */ /* 0x000fc400078ec0ff */
[----:B------:R-:W-:Y:S02]  /*5a40*/  MOV R5, 0x402c0000 ;  /* 0x402c000000057802 */ /* 0x000fe40000000f00 */
[----:B------:R-:W-:Y:S02]  /*5a50*/  ISETP.NE.AND P1, PT, R0, 0x7ff00000, PT ;  /* 0x7ff000000000780c */ /* 0x000fe40003f25270 */
[----:B------:R-:W-:Y:S02]  /*5a60*/  FSEL R65, R9, RZ, P0 ;  /* 0x000000ff09417208 */ /* 0x000fe40000000000 */
[----:B------:R-:W-:-:S09]  /*5a70*/  DFMA R4, R42, -R4, 19 ;  /* 0x403300002a04742b */ /* 0x000fd20000000804 */
[----:B------:R-:W-:Y:S05]  /*5a80*/  @P1 BRA `(.L_x_475) ;  /* 0x0000000000181947 */ /* 0x000fea0003800000 */
[----:B------:R-:W-:-:S14]  /*5a90*/  DSETP.NAN.AND P0, PT, R60, R60, PT ;  /* 0x0000003c3c00722a */ /* 0x000fdc0003f08000 */
[----:B------:R-:W-:Y:S01]  /*5aa0*/  @P0 DADD R64, R60, 2 ;  /* 0x400000003c400429 */ /* 0x000fe20000000000 */
[----:B------:R-:W-:Y:S10]  /*5ab0*/  @P0 BRA `(.L_x_475) ;  /* 0x00000000000c0947 */ /* 0x000ff40003800000 */
[----:B------:R-:W-:-:S14]  /*5ac0*/  DSETP.NEU.AND P0, PT, |R60|, +INF , PT ;  /* 0x7ff000003c00742a */ /* 0x000fdc0003f0d200 */
[----:B------:R-:W-:Y:S02]  /*5ad0*/  @!P0 IMAD.MOV.U32 R64, RZ, RZ, 0x0 ;  /* 0x00000000ff408424 */ /* 0x000fe400078e00ff */
[----:B------:R-:W-:-:S07]  /*5ae0*/  @!P0 IMAD.MOV.U32 R65, RZ, RZ, 0x7ff00000 ;  /* 0x7ff00000ff418424 */ /* 0x000fce00078e00ff */
.L_x_475:
[----:B------:R-:W-:Y:S05]  /*5af0*/  BSYNC.RECONVERGENT B0 ;  /* 0x0000000000007941 */ /* 0x000fea0003800200 */
.L_x_474:
[----:B------:R-:W-:Y:S01]  /*5b00*/  BSSY.RECONVERGENT B0, `(.L_x_476) ;  /* 0x0000004000007945 */ /* 0x000fe20003800200 */
[----:B------:R-:W-:Y:S01]  /*5b10*/  IMAD.MOV.U32 R3, RZ, RZ, R11 ;  /* 0x000000ffff037224 */ /* 0x000fe200078e000b */
[----:B------:R-:W-:-:S07]  /*5b20*/  MOV R0, 0x5b40 ;  /* 0x00005b4000007802 */ /* 0x000fce0000000f00 */
[----:B------:R-:W-:Y:S05]  /*5b30*/  CALL.REL.NOINC `($_Z14optimizeKernelIN4util14GoldsteinPriceILi2EEELi2ELj128EEvddPdPiS3_S3_ii$__internal_accurate_pow) ;  /* 0x0000003400647944 */ /* 0x000fea0003c00000 */
[----:B------:R-:W-:Y:S05]  /*5b40*/  BSYNC.RECONVERGENT B0 ;  /* 0x0000000000007941 */ /* 0x000fea0003800200 */
.L_x_476:
        /* <DEDUP_REMOVED lines=15> */
.L_x_478:
[----:B------:R-:W-:Y:S05]  /*5c40*/  BSYNC.RECONVERGENT B0 ;  /* 0x0000000000007941 */ /* 0x000fea0003800200 */
.L_x_477:
        /* <DEDUP_REMOVED lines=13> */
.L_x_479:
[----:B------:R-:W-:Y:S01]  /*5d20*/  DADD R6, R62, 2 ;  /* 0x400000003e067429 */ /* 0x000fe20000000000 */
[----:B------:R-:W-:Y:S01]  /*5d30*/  BSSY.RECONVERGENT B0, `(.L_x_480) ;  /* 0x0000010000007945 */ /* 0x000fe20003800200 */
[----:B------:R-:W-:Y:S02]  /*5d40*/  DADD R10, R42, R42 ;  /* 0x000000002a0a7229 */ /* 0x000fe4000000002a */
[C---:B------:R-:W-:Y:S02]  /*5d50*/  DSETP.NEU.AND P0, PT, R62.reuse, RZ, PT ;  /* 0x000000ff3e00722a */ /* 0x040fe40003f0d000 */
[----:B------:R-:W-:-:S04]  /*5d60*/  DSETP.NEU.AND P2, PT, R62, 1, PT ;  /* 0x3ff000003e00742a */ /* 0x000fc80003f4d000 */
[----:B------:R-:W-:Y:S02]  /*5d70*/  LOP3.LUT R6, R7, 0x7ff00000, RZ, 0xc0, !PT ;  /* 0x7ff0000007067812 */ /* 0x000fe400078ec0ff */
[----:B------:R-:W-:Y:S02]  /*5d80*/  FSEL R8, R8, RZ, P0 ;  /* 0x000000ff08087208 */ /* 0x000fe40000000000 */
[----:B------:R-:W-:Y:S01]  /*5d90*/  ISETP.NE.AND P1, PT, R6, 0x7ff00000, PT ;  /* 0x7ff000000600780c */ /* 0x000fe20003f25270 */
[----:B------:R-:W-:Y:S01]  /*5da0*/  DFMA R6, R62, -3, R10 ;  /* 0xc00800003e06782b */ /* 0x000fe2000000000a */
        /* <DEDUP_REMOVED lines=8> */
.L_x_481:
[----:B------:R-:W-:Y:S05]  /*5e30*/  BSYNC.RECONVERGENT B0 ;  /* 0x0000000000007941 */ /* 0x000fea0003800200 */
.L_x_480:
        /* <DEDUP_REMOVED lines=13> */
.L_x_482:
[----:B------:R-:W0:Y:S01]  /*5f10*/  F2F.F32.F64 R60, R60 ;  /* 0x0000003c003c7310 */ /* 0x000e220000301000 */
[----:B------:R-:W-:Y:S01]  /*5f20*/  IMAD.MOV.U32 R47, RZ, RZ, 0x3a2c32e4 ;  /* 0x3a2c32e4ff2f7424 */ /* 0x000fe200078e00ff */
[----:B------:R-:W-:Y:S01]  /*5f30*/  BSSY.RECONVERGENT B0, `(.L_x_483) ;  /* 0x0000059000007945 */ /* 0x000fe20003800200 */
[----:B------:R-:W-:-:S05]  /*5f40*/  DSETP.NEU.AND P2, PT, R6, 1, PT ;  /* 0x3ff000000600742a */ /* 0x000fca0003f4d000 */
[----:B------:R-:W1:Y:S01]  /*5f50*/  F2F.F32.F64 R20, R42 ;  /* 0x0000002a00147310 */ /* 0x000e620000301000 */
[C---:B0-----:R-:W-:Y:S01]  /*5f60*/  FMUL R3, |R60|.reuse, 16777216 ;  /* 0x4b8000003c037820 */ /* 0x041fe20000400200 */
[----:B------:R-:W-:-:S04]  /*5f70*/  FSETP.GEU.AND P0, PT, |R60|, 1.175494350822287508e-38, PT ;  /* 0x008000003c00780b */ /* 0x000fc80003f0e200 */
[----:B------:R-:W-:Y:S01]  /*5f80*/  FSEL R3, R3, |R60|, !P0 ;  /* 0x4000003c03037208 */ /* 0x000fe20004000000 */
[C---:B-1----:R-:W-:Y:S01]  /*5f90*/  FMUL R11, |R20|.reuse, 16777216 ;  /* 0x4b800000140b7820 */ /* 0x042fe20000400200 */
[----:B------:R-:W-:-:S03]  /*5fa0*/  FSETP.GEU.AND P1, PT, |R20|, 1.175494350822287508e-38, PT ;  /* 0x008000001400780b */ /* 0x000fc60003f2e200 */
[----:B------:R-:W-:Y:S01]  /*5fb0*/  VIADD R0, R3, 0xc0cafb0d ;  /* 0xc0cafb0d03007836 */ /* 0x000fe20000000000 */
[----:B------:R-:W-:-:S04]  /*5fc0*/  FSEL R11, R11, |R20|, !P1 ;  /* 0x400000140b0b7208 */ /* 0x000fc80004800000 */
[----:B------:R-:W-:Y:S02]  /*5fd0*/  LOP3.LUT R10, R0, 0xff800000, RZ, 0xc0, !PT ;  /* 0xff800000000a7812 */ /* 0x000fe400078ec0ff */
[----:B------:R-:W-:Y:S01]  /*5fe0*/  FSEL R0, RZ, -24, P0 ;  /* 0xc1c00000ff007808 */ /* 0x000fe20000000000 */
[----:B------:R-:W-:Y:S01]  /*5ff0*/  VIADD R12, R11, 0xc0cafb0d ;  /* 0xc0cafb0d0b0c7836 */ /* 0x000fe20000000000 */
[----:B------:R-:W-:Y:S01]  /*6000*/  DSETP.NEU.AND P0, PT, R6, RZ, PT ;  /* 0x000000ff0600722a */ /* 0x000fe20003f0d000 */
[----:B------:R-:W-:-:S03]  /*6010*/  IMAD.IADD R3, R3, 0x1, -R10 ;  /* 0x0000000103037824 */ /* 0x000fc600078e0a0a */
[----:B------:R-:W-:Y:S01]  /*6020*/  LOP3.LUT R14, R12, 0xff800000, RZ, 0xc0, !PT ;  /* 0xff8000000c0e7812 */ /* 0x000fe200078ec0ff */
[C---:B------:R-:W-:Y:S01]  /*6030*/  FADD R12, R3.reuse, 1 ;  /* 0x3f800000030c7421 */ /* 0x040fe20000000000 */
[----:B------:R-:W-:Y:S01]  /*6040*/  FADD R13, R3, -1 ;  /* 0xbf800000030d7421 */ /* 0x000fe20000000000 */
[----:B------:R-:W-:Y:S02]  /*6050*/  I2FP.F32.S32 R3, R10 ;  /* 0x0000000a00037245 */ /* 0x000fe40000201400 */
[----:B------:R-:W-:Y:S01]  /*6060*/  IMAD.IADD R11, R11, 0x1, -R14 ;  /* 0x000000010b0b7824 */ /* 0x000fe200078e0a0e */
[----:B------:R-:W-:Y:S01]  /*6070*/  FSEL R8, R8, RZ, P0 ;  /* 0x000000ff08087208 */ /* 0x000fe20000000000 */
[----:B------:R-:W0:Y:S01]  /*6080*/  MUFU.RCP R12, R12 ;  /* 0x0000000c000c7308 */ /* 0x000e220000001000 */
[----:B------:R-:W-:Y:S01]  /*6090*/  FSEL R9, R9, RZ, P0 ;  /* 0x000000ff09097208 */ /* 0x000fe20000000000 */
[C---:B------:R-:W-:Y:S01]  /*60a0*/  FADD R15, R11.reuse, 1 ;  /* 0x3f8000000b0f7421 */ /* 0x040fe20000000000 */
[----:B------:R-:W-:Y:S01]  /*60b0*/  FADD R50, R11, -1 ;  /* 0xbf8000000b327421 */ /* 0x000fe20000000000 */
[----:B------:R-:W-:-:S03]  /*60c0*/  FADD R11, R13, R13 ;  /* 0x0000000d0d0b7221 */ /* 0x000fc60000000000 */
[----:B------:R-:W-:Y:S01]  /*60d0*/  FADD R46, R50, R50 ;  /* 0x00000032322e7221 */ /* 0x000fe20000000000 */
[----:B------:R1:W2:Y:S01]  /*60e0*/  MUFU.RCP R49, R15 ;  /* 0x0000000f00317308 */ /* 0x0002a20000001000 */
[----:B0-----:R-:W-:Y:S01]  /*60f0*/  FMUL R10, R12, R11 ;  /* 0x0000000b0c0a7220 */ /* 0x001fe20000400000 */
[----:B------:R-:W-:Y:S01]  /*6100*/  FFMA R11, R3, 1.1920928955078125e-07, R0 ;  /* 0x34000000030b7823 */ /* 0x000fe20000000000 */
[----:B-1----:R-:W-:Y:S02]  /*6110*/  FSEL R15, RZ, -24, P1 ;  /* 0xc1c00000ff0f7808 */ /* 0x002fe40000800000 */
[----:B------:R-:W-:Y:S01]  /*6120*/  FADD R0, R13, -R10 ;  /* 0x8000000a0d007221 */ /* 0x000fe20000000000 */
[----:B--2---:R-:W-:Y:S01]  /*6130*/  FMUL R3, R49, R46 ;  /* 0x0000002e31037220 */ /* 0x004fe20000400000 */
[----:B------:R-:W-:Y:S02]  /*6140*/  I2FP.F32.S32 R46, R14 ;  /* 0x0000000e002e7245 */ /* 0x000fe40000201400 */
[----:B------:R-:W-:Y:S01]  /*6150*/  FADD R14, R0, R0 ;  /* 0x00000000000e7221 */ /* 0x000fe20000000000 */
[----:B------:R-:W-:Y:S01]  /*6160*/  FMUL R0, R10, R10 ;  /* 0x0000000a0a007220 */ /* 0x000fe20000400000 */
[----:B------:R-:W-:Y:S01]  /*6170*/  FADD R21, R50, -R3 ;  /* 0x8000000332157221 */ /* 0x000fe20000000000 */
[----:B------:R-:W-:-:S02]  /*6180*/  FFMA R48, R46, 1.1920928955078125e-07, R15 ;  /* 0x340000002e307823 */ /* 0x000fc4000000000f */
[C---:B------:R-:W-:Y:S01]  /*6190*/  FFMA R15, R0.reuse, R47, 0.0032181653659790754318 ;  /* 0x3b52e7db000f7423 */ /* 0x040fe2000000002f */
[----:B------:R-:W-:Y:S01]  /*61a0*/  FADD R21, R21, R21 ;  /* 0x0000001515157221 */ /* 0x000fe20000000000 */
[----:B------:R-:W-:Y:S01]  /*61b0*/  FFMA R13, R13, -R10, R14 ;  /* 0x8000000a0d0d7223 */ /* 0x000fe2000000000e */
[----:B------:R-:W-:Y:S01]  /*61c0*/  FFMA R46, R3, 1.4426950216293334961, R48 ;  /* 0x3fb8aa3b032e7823 */ /* 0x000fe20000000030 */
[----:B------:R-:W-:Y:S01]  /*61d0*/  FFMA R15, R0, R15, 0.018033718690276145935 ;  /* 0x3c93bb73000f7423 */ /* 0x000fe2000000000f */
[----:B------:R-:W-:Y:S01]  /*61e0*/  FFMA R50, R50, -R3, R21 ;  /* 0x8000000332327223 */ /* 0x000fe20000000015 */
[----:B------:R-:W-:Y:S01]  /*61f0*/  FFMA R21, R10, 1.4426950216293334961, R11 ;  /* 0x3fb8aa3b0a157823 */ /* 0x000fe2000000000b */
[----:B------:R-:W-:Y:S01]  /*6200*/  FMUL R14, R12, R13 ;  /* 0x0000000d0c0e7220 */ /* 0x000fe20000400000 */
[----:B------:R-:W-:Y:S01]  /*6210*/  FFMA R15, R0, R15, 0.12022458761930465698 ;  /* 0x3df6384f000f7423 */ /* 0x000fe2000000000f */
[----:B------:R-:W-:Y:S01]  /*6220*/  FMUL R52, R49, R50 ;  /* 0x0000003231347220 */ /* 0x000fe20000400000 */
[----:B------:R-:W-:Y:S01]  /*6230*/  FMUL R50, R3, R3 ;  /* 0x0000000303327220 */ /* 0x000fe20000400000 */
[----:B------:R-:W-:Y:S01]  /*6240*/  FADD R11, R11, -R21 ;  /* 0x800000150b0b7221 */ /* 0x000fe20000000000 */
[----:B------:R-:W-:Y:S01]  /*6250*/  FADD R48, R48, -R46 ;  /* 0x8000002e30307221 */ /* 0x000fe20000000000 */
[----:B------:R-:W-:-:S02]  /*6260*/  IMAD.MOV.U32 R12, RZ, RZ, 0x0 ;  /* 0x00000000ff0c7424 */ /* 0x000fc400078e00ff */
[----:B------:R-:W-:Y:S01]  /*6270*/  FFMA R49, R50, R47, 0.0032181653659790754318 ;  /* 0x3b52e7db32317423 */ /* 0x000fe2000000002f */
[----:B------:R-:W-:Y:S01]  /*6280*/  FFMA R13, R10, 1.4426950216293334961, R11 ;  /* 0x3fb8aa3b0a0d7823 */ /* 0x000fe2000000000b */
[----:B------:R-:W-:Y:S01]  /*6290*/  FMUL R11, R0, R15 ;  /* 0x0000000f000b7220 */ /* 0x000fe20000400000 */
[----:B------:R-:W-:Y:S01]  /*62a0*/  FFMA R51, R3, 1.4426950216293334961, R48 ;  /* 0x3fb8aa3b03337823 */ /* 0x000fe20000000030 */
[----:B------:R-:W-:Y:S01]  /*62b0*/  FFMA R49, R50, R49, 0.018033718690276145935 ;  /* 0x3c93bb7332317423 */ /* 0x000fe20000000031 */
[----:B------:R-:W-:Y:S01]  /*62c0*/  FFMA R15, R14, 1.4426950216293334961, R13 ;  /* 0x3fb8aa3b0e0f7823 */ /* 0x000fe2000000000d */
[----:B------:R-:W-:Y:S01]  /*62d0*/  MOV R13, 0x40400000 ;  /* 0x40400000000d7802 */ /* 0x000fe20000000f00 */
[----:B------:R-:W-:Y:S01]  /*62e0*/  FMUL R0, R11, 3 ;  /* 0x404000000b007820 */ /* 0x000fe20000400000 */
[----:B------:R-:W-:Y:S01]  /*62f0*/  FFMA R49, R50, R49, 0.12022458761930465698 ;  /* 0x3df6384f32317423 */ /* 0x000fe20000000031 */
[----:B------:R-:W-:-:S03]  /*6300*/  FFMA R15, R10, 1.9251366722983220825e-08, R15 ;  /* 0x32a55e340a0f7823 */ /* 0x000fc6000000000f */
[----:B------:R-:W-:Y:S01]  /*6310*/  FMUL R64, R50, R49 ;  /* 0x0000003132407220 */ /* 0x000fe20000400000 */
[----:B------:R-:W-:Y:S01]  /*6320*/  DADD R48, R6, 2 ;  /* 0x4000000006307429 */ /* 0x000fe20000000000 */
[----:B------:R-:W-:Y:S01]  /*6330*/  FFMA R50, R52, 1.4426950216293334961, R51 ;  /* 0x3fb8aa3b34327823 */ /* 0x000fe20000000033 */
[----:B------:R-:W-:Y:S01]  /*6340*/  FFMA R51, R14, R0, R15 ;  /* 0x000000000e337223 */ /* 0x000fe2000000000f */
[C---:B------:R-:W-:Y:S01]  /*6350*/  DFMA R14, R42.reuse, -R12, 18 ;  /* 0x403200002a0e742b */ /* 0x040fe2000000080c */
[----:B------:R-:W-:Y:S01]  /*6360*/  FMUL R0, R64, 3 ;  /* 0x4040000040007820 */ /* 0x000fe20000400000 */
[----:B------:R-:W-:Y:S01]  /*6370*/  FFMA R53, R3, 1.9251366722983220825e-08, R50 ;  /* 0x32a55e3403357823 */ /* 0x000fe20000000032 */
[----:B------:R-:W-:Y:S01]  /*6380*/  FFMA R50, R10, R11, R51 ;  /* 0x0000000b0a327223 */ /* 0x000fe20000000033 */
[----:B------:R-:W-:Y:S02]  /*6390*/  DMUL R10, R42, 36 ;  /* 0x404200002a0a7828 */ /* 0x000fe40000000000 */
[----:B------:R-:W-:Y:S01]  /*63a0*/  FFMA R52, R52, R0, R53 ;  /* 0x0000000034347223 */ /* 0x000fe20000000035 */
[----:B------:R-:W-:Y:S01]  /*63b0*/  LOP3.LUT R48, R49, 0x7ff00000, RZ, 0xc0, !PT ;  /* 0x7ff0000031307812 */ /* 0x000fe200078ec0ff */
[----:B------:R-:W-:Y:S01]  /*63c0*/  DFMA R58, R58, 12, R14 ;  /* 0x402800003a3a782b */ /* 0x000fe2000000000e */
[----:B------:R0:W1:Y:S01]  /*63d0*/  F2F.F32.F64 R0, R6 ;  /* 0x0000000600007310 */ /* 0x0000620000301000 */
[----:B------:R-:W-:Y:S01]  /*63e0*/  FFMA R49, R3, R64, R52 ;  /* 0x0000004003317223 */ /* 0x000fe20000000034 */
[----:B------:R-:W-:Y:S01]  /*63f0*/  ISETP.NE.AND P1, PT, R48, 0x7ff00000, PT ;  /* 0x7ff000003000780c */ /* 0x000fe20003f25270 */
[----:B------:R-:W-:-:S02]  /*6400*/  FADD R52, R21, R50 ;  /* 0x0000003215347221 */ /* 0x000fc40000000000 */
[----:B------:R-:W-:Y:S02]  /*6410*/  FADD R51, R46, R49 ;  /* 0x000000312e337221 */ /* 0x000fe40000000000 */
[C---:B------:R-:W-:Y:S01]  /*6420*/  DFMA R58, R62.reuse, 48, R58 ;  /* 0x404800003e3a782b */ /* 0x040fe2000000003a */
[----:B------:R0:W2:Y:S07]  /*6430*/  F2F.F32.F64 R3, R62 ;  /* 0x0000003e00037310 */ /* 0x0000ae0000301000 */
[----:B------:R-:W-:Y:S01]  /*6440*/  DFMA R58, R62, -R10, R58 ;  /* 0x8000000a3e3a722b */ /* 0x000fe2000000003a */
[----:B-1----:R-:W-:Y:S10]  /*6450*/  @P1 BRA `(.L_x_484) ;  /* 0x0000000000181947 */ /* 0x002ff40003800000 */
[----:B------:R-:W-:-:S14]  /*6460*/  DSETP.NAN.AND P0, PT, R6, R6, PT ;  /* 0x000000060600722a */ /* 0x000fdc0003f08000 */
[----:B------:R-:W-:Y:S01]  /*6470*/  @P0 DADD R8, R6, 2 ;  /* 0x4000000006080429 */ /* 0x000fe20000000000 */
[----:B------:R-:W-:Y:S10]  /*6480*/  @P0 BRA `(.L_x_484) ;  /* 0x00000000000c0947 */ /* 0x000ff40003800000 */
[----:B------:R-:W-:-:S14]  /*6490*/  DSETP.NEU.AND P0, PT, |R6|, +INF , PT ;  /* 0x7ff000000600742a */ /* 0x000fdc0003f0d200 */
[----:B------:R-:W-:Y:S02]  /*64a0*/  @!P0 IMAD.MOV.U32 R8, RZ, RZ, 0x0 ;  /* 0x00000000ff088424 */ /* 0x000fe400078e00ff */
[----:B------:R-:W-:-:S07]  /*64b0*/  @!P0 IMAD.MOV.U32 R9, RZ, RZ, 0x7ff00000 ;  /* 0x7ff00000ff098424 */ /* 0x000fce00078e00ff */
.L_x_484:
[----:B------:R-:W-:Y:S05]  /*64c0*/  BSYNC.RECONVERGENT B0 ;  /* 0x0000000000007941 */ /* 0x000fea0003800200 */
.L_x_483:
[----:B0-----:R-:W-:Y:S01]  /*64d0*/  FADD R7, -R21, R52 ;  /* 0x0000003415077221 */ /* 0x001fe20000000100 */
[----:B------:R-:W-:Y:S01]  /*64e0*/  FMUL R21, R52, 2 ;  /* 0x4000000034157820 */ /* 0x000fe20000400000 */
[----:B------:R-:W-:Y:S01]  /*64f0*/  FADD R46, -R46, R51 ;  /* 0x000000332e2e7221 */ /* 0x000fe20000000100 */
[----:B------:R-:W-:Y:S01]  /*6500*/  DFMA R44, R44, 27, R58 ;  /* 0x403b00002c2c782b */ /* 0x000fe2000000003a */
[----:B------:R-:W-:Y:S01]  /*6510*/  FADD R7, R50, -R7 ;  /* 0x8000000732077221 */ /* 0x000fe20000000000 */
[----:B------:R-:W0:Y:S01]  /*6520*/  FRND R58, R21 ;  /* 0x00000015003a7307 */ /* 0x000e220000201000 */
[----:B------:R-:W-:Y:S01]  /*6530*/  FADD R59, R49, -R46 ;  /* 0x8000002e313b7221 */ /* 0x000fe20000000000 */
[C---:B------:R-:W-:Y:S01]  /*6540*/  FMUL R49, R52.reuse, 1 ;  /* 0x3f80000034317820 */ /* 0x040fe20000400000 */
[C---:B------:R-:W-:Y:S01]  /*6550*/  FFMA R46, R52.reuse, 2, -R21 ;  /* 0x40000000342e7823 */ /* 0x040fe20000000815 */
[C---:B------:R-:W-:Y:S01]  /*6560*/  FMUL R48, R51.reuse, 2 ;  /* 0x4000000033307820 */ /* 0x040fe20000400000 */
[----:B------:R-:W-:Y:S01]  /*6570*/  FMUL R6, R51, 1 ;  /* 0x3f80000033067820 */ /* 0x000fe20000400000 */
[----:B------:R-:W-:Y:S01]  /*6580*/  FADD R52, R52, -R49 ;  /* 0x8000003134347221 */ /* 0x000fe20000000000 */
[----:B--2---:R-:W-:Y:S01]  /*6590*/  FSETP.GEU.AND P4, PT, |R3|, 1.175494350822287508e-38, PT ;  /* 0x008000000300780b */ /* 0x004fe20003f8e200 */
[C---:B------:R-:W-:Y:S01]  /*65a0*/  FFMA R64, R51.reuse, 2, -R48 ;  /* 0x4000000033407823 */ /* 0x040fe20000000830 */
[----:B------:R-:W-:Y:S01]  /*65b0*/  FADD R66, R51, -R6 ;  /* 0x8000000633427221 */ /* 0x000fe20000000000 */
[----:B------:R-:W-:Y:S01]  /*65c0*/  FADD R53, R7, R52 ;  /* 0x0000003407357221 */ /* 0x000fe20000000000 */
[----:B------:R-:W-:Y:S01]  /*65d0*/  FMUL R52, |R3|, 16777216 ;  /* 0x4b80000003347820 */ /* 0x000fe20000400200 */
[----:B------:R-:W-:Y:S01]  /*65e0*/  FFMA R50, R7, 2, R46 ;  /* 0x4000000007327823 */ /* 0x000fe2000000002e */
[C---:B------:R-:W-:Y:S01]  /*65f0*/  FFMA R61, R59.reuse, 2, R64 ;  /* 0x400000003b3d7823 */ /* 0x040fe20000000040 */
[----:B------:R-:W-:Y:S01]  /*6600*/  FADD R46, R59, R66 ;  /* 0x000000423b2e7221 */ /* 0x000fe20000000000 */
[C---:B0-----:R-:W-:Y:S01]  /*6610*/  FADD R7, R21.reuse, -R58 ;  /* 0x8000003a15077221 */ /* 0x041fe20000000000 */
[----:B------:R-:W-:Y:S01]  /*6620*/  FSEL R51, R52, |R3|, !P4 ;  /* 0x4000000334337208 */ /* 0x000fe20006000000 */
[----:B------:R-:W0:Y:S01]  /*6630*/  FRND R64, R49 ;  /* 0x0000003100407307 */ /* 0x000e220000201000 */
[----:B------:R-:W-:Y:S01]  /*6640*/  FSETP.GT.AND P6, PT, R58, RZ, PT ;  /* 0x000000ff3a00720b */ /* 0x000fe20003fc4000 */
[----:B------:R-:W-:Y:S01]  /*6650*/  FADD R52, R50, R7 ;  /* 0x0000000732347221 */ /* 0x000fe20000000000 */
[----:B------:R-:W-:Y:S01]  /*6660*/  FSETP.GT.AND P0, PT, |R21|, 152, PT ;  /* 0x431800001500780b */ /* 0x000fe20003f04200 */
[----:B------:R-:W-:Y:S01]  /*6670*/  VIADD R7, R51, 0xc0cafb0d ;  /* 0xc0cafb0d33077836 */ /* 0x000fe20000000000 */
[----:B------:R-:W-:Y:S01]  /*6680*/  FSETP.GEU.AND P5, PT, R21, RZ, PT ;  /* 0x000000ff1500720b */ /* 0x000fe20003fae000 */
[----:B------:R-:W-:Y:S01]  /*6690*/  UMOV UR4, 0x86a12b9b ;  /* 0x86a12b9b00047882 */ /* 0x000fe20000000000 */
[----:B------:R-:W-:Y:S01]  /*66a0*/  UMOV UR5, 0x3d06849b ;  /* 0x3d06849b00057882 */ /* 0x000fe20000000000 */
[----:B------:R-:W1:Y:S01]  /*66b0*/  FRND R59, R48 ;  /* 0x00000030003b7307 */ /* 0x000e620000201000 */
[----:B------:R-:W-:Y:S01]  /*66c0*/  LOP3.LUT R58, R7, 0xff800000, RZ, 0xc0, !PT ;  /* 0xff800000073a7812 */ /* 0x000fe200078ec0ff */
[----:B------:R-:W-:Y:S01]  /*66d0*/  IMAD.MOV.U32 R7, RZ, RZ, 0x391fcb8e ;  /* 0x391fcb8eff077424 */ /* 0x000fe200078e00ff */
[----:B------:R-:W-:Y:S01]  /*66e0*/  FSEL R8, R8, RZ, P2 ;  /* 0x000000ff08087208 */ /* 0x000fe20001000000 */
[----:B------:R-:W-:Y:S01]  /*66f0*/  BSSY.RECONVERGENT B0, `(.L_x_485) ;  /* 0x00001a8000007945 */ /* 0x000fe20003800200 */
[----:B------:R-:W-:Y:S01]  /*6700*/  FSEL R9, R9, 1.875, P2 ;  /* 0x3ff0000009097808 */ /* 0x000fe20001000000 */
[----:B------:R-:W-:-:S02]  /*6710*/  IMAD.IADD R65, R51, 0x1, -R58 ;  /* 0x0000000133417824 */ /* 0x000fc400078e0a3a */
[----:B------:R-:W-:Y:S01]  /*6720*/  FFMA R51, R52, R7, 0.0013391353422775864601 ;  /* 0x3aaf85ed34337423 */ /* 0x000fe20000000007 */
[----:B0-----:R-:W-:Y:S01]  /*6730*/  FSETP.GT.AND P1, PT, R64, RZ, PT ;  /* 0x000000ff4000720b */ /* 0x001fe20003f24000 */
[----:B------:R-:W-:Y:S01]  /*6740*/  FADD R64, R49, -R64 ;  /* 0x8000004031407221 */ /* 0x000fe20000000000 */
[C---:B------:R-:W-:Y:S01]  /*6750*/  FADD R67, R65.reuse, 1 ;  /* 0x3f80000041437421 */ /* 0x040fe20000000000 */
[C---:B------:R-:W-:Y:S01]  /*6760*/  FFMA R51, R52.reuse, R51, 0.0096188392490148544312 ;  /* 0x3c1d985634337423 */ /* 0x040fe20000000033 */
[----:B------:R-:W-:Y:S01]  /*6770*/  FADD R66, R65, -1 ;  /* 0xbf80000041427421 */ /* 0x000fe20000000000 */
[----:B------:R-:W-:Y:S01]  /*6780*/  FADD R64, R53, R64 ;  /* 0x0000004035407221 */ /* 0x000fe20000000000 */
[----:B------:R-:W-:Y:S01]  /*6790*/  F2I.NTZ R21, R21 ;  /* 0x0000001500157305 */ /* 0x000fe20000203100 */
[----:B------:R-:W-:Y:S01]  /*67a0*/  FFMA R51, R52, R51, 0.055503588169813156128 ;  /* 0x3d6357bb34337423 */ /* 0x000fe20000000033 */
[----:B------:R-:W-:Y:S01]  /*67b0*/  FADD R68, R66, R66 ;  /* 0x0000004242447221 */ /* 0x000fe20000000000 */
[----:B-1----:R-:W-:Y:S01]  /*67c0*/  FSETP.GT.AND P3, PT, R59, RZ, PT ;  /* 0x000000ff3b00720b */ /* 0x002fe20003f64000 */
[----:B------:R-:W-:Y:S01]  /*67d0*/  FADD R50, R48, -R59 ;  /* 0x8000003b30327221 */ /* 0x000fe20000000000 */
[----:B------:R-:W-:Y:S01]  /*67e0*/  FFMA R51, R52, R51, 0.24022644758224487305 ;  /* 0x3e75fdec34337423 */ /* 0x000fe20000000033 */
[----:B------:R-:W-:-:S02]  /*67f0*/  DFMA R44, R44, R8, 30 ;  /* 0x403e00002c2c742b */ /* 0x000fc40000000008 */
[----:B------:R-:W0:Y:S01]  /*6800*/  MUFU.RCP R67, R67 ;  /* 0x0000004300437308 */ /* 0x000e220000001000 */
[----:B------:R-:W-:Y:S01]  /*6810*/  FFMA R51, R52, R51, 0.69314718246459960938 ;  /* 0x3f31721834337423 */ /* 0x000fe20000000033 */
[----:B------:R-:W-:-:S03]  /*6820*/  FADD R50, R61, R50 ;  /* 0x000000323d327221 */ /* 0x000fc60000000000 */
[----:B------:R-:W-:Y:S01]  /*6830*/  FFMA R52, R52, R51, 1 ;  /* 0x3f80000034347423 */ /* 0x000fe20000000033 */
[----:B------:R-:W-:Y:S01]  /*6840*/  FFMA R51, R64, R7, 0.0013391353422775864601 ;  /* 0x3aaf85ed40337423 */ /* 0x000fe20000000007 */
[----:B------:R-:W-:-:S03]  /*6850*/  DMUL R4, R4, R44 ;  /* 0x0000002c04047228 */ /* 0x000fc60000000000 */
[----:B------:R-:W-:-:S04]  /*6860*/  FFMA R53, R64, R51, 0.0096188392490148544312 ;  /* 0x3c1d985640357423 */ /* 0x000fc80000000033 */
[----:B------:R-:W-:Y:S01]  /*6870*/  FFMA R53, R64, R53, 0.055503588169813156128 ;  /* 0x3d6357bb40357423 */ /* 0x000fe20000000035 */
[----:B0-----:R-:W-:-:S03]  /*6880*/  FMUL R51, R67, R68 ;  /* 0x0000004443337220 */ /* 0x001fc60000400000 */
[----:B------:R-:W-:Y:S01]  /*6890*/  FFMA R53, R64, R53, 0.24022644758224487305 ;  /* 0x3e75fdec40357423 */ /* 0x000fe20000000035 */
[----:B------:R-:W-:Y:S01]  /*68a0*/  FADD R59, R66, -R51 ;  /* 0x80000033423b7221 */ /* 0x000fe20000000000 */
[----:B------:R-:W-:Y:S02]  /*68b0*/  FMUL R68, R51, R51 ;  /* 0x0000003333447220 */ /* 0x000fe40000400000 */
[----:B------:R-:W-:Y:S01]  /*68c0*/  FFMA R53, R64, R53, 0.69314718246459960938 ;  /* 0x3f31721840357423 */ /* 0x000fe20000000035 */
[----:B------:R-:W-:Y:S01]  /*68d0*/  FADD R59, R59, R59 ;  /* 0x0000003b3b3b7221 */ /* 0x000fe20000000000 */
[----:B------:R-:W-:Y:S02]  /*68e0*/  FFMA R61, R68, R47, 0.0032181653659790754318 ;  /* 0x3b52e7db443d7423 */ /* 0x000fe4000000002f */
[----:B------:R-:W-:Y:S01]  /*68f0*/  FFMA R53, R64, R53, 1 ;  /* 0x3f80000040357423 */ /* 0x000fe20000000035 */
[----:B------:R-:W-:Y:S01]  /*6900*/  FFMA R66, R66, -R51, R59 ;  /* 0x8000003342427223 */ /* 0x000fe2000000003b */
[----:B------:R-:W-:Y:S01]  /*6910*/  I2FP.F32.S32 R59, R58 ;  /* 0x0000003a003b7245 */ /* 0x000fe20000201400 */
[C---:B------:R-:W-:Y:S01]  /*6920*/  FFMA R61, R68.reuse, R61, 0.018033718690276145935 ;  /* 0x3c93bb73443d7423 */ /* 0x040fe2000000003d */
[----:B------:R-:W-:Y:S01]  /*6930*/  FSEL R58, RZ, -24, P4 ;  /* 0xc1c00000ff3a7808 */ /* 0x000fe20002000000 */
[----:B------:R-:W-:Y:S01]  /*6940*/  FMUL R67, R67, R66 ;  /* 0x0000004243437220 */ /* 0x000fe20000400000 */
[----:B------:R-:W-:Y:S01]  /*6950*/  FSETP.GT.AND P4, PT, |R49|, 152, PT ;  /* 0x431800003100780b */ /* 0x000fe20003f84200 */
[----:B------:R-:W-:-:S02]  /*6960*/  FFMA R61, R68, R61, 0.12022458761930465698 ;  /* 0x3df6384f443d7423 */ /* 0x000fc4000000003d */
[----:B------:R-:W-:Y:S01]  /*6970*/  FFMA R66, R59, 1.1920928955078125e-07, R58 ;  /* 0x340000003b427823 */ /* 0x000fe2000000003a */
[----:B------:R-:W-:Y:S01]  /*6980*/  SEL R58, RZ, 0x83000000, P6 ;  /* 0x83000000ff3a7807 */ /* 0x000fe20003000000 */
[----:B------:R-:W-:Y:S01]  /*6990*/  FMUL R68, R68, R61 ;  /* 0x0000003d44447220 */ /* 0x000fe20000400000 */
[----:B------:R-:W-:Y:S01]  /*69a0*/  FSETP.GEU.AND P6, PT, R49, RZ, PT ;  /* 0x000000ff3100720b */ /* 0x000fe20003fce000 */
[----:B------:R-:W-:Y:S01]  /*69b0*/  FFMA R61, R51, 1.4426950216293334961, R66 ;  /* 0x3fb8aa3b333d7823 */ /* 0x000fe20000000042 */
[----:B------:R-:W0:Y:S01]  /*69c0*/  F2I.NTZ R49, R49 ;  /* 0x0000003100317305 */ /* 0x000e220000203100 */
[----:B------:R-:W-:Y:S02]  /*69d0*/  IMAD R64, R21, 0x800000, -R58 ;  /* 0x0080000015407824 */ /* 0x000fe400078e0a3a */
[----:B------:R-:W-:Y:S01]  /*69e0*/  FADD R66, R66, -R61 ;  /* 0x8000003d42427221 */ /* 0x000fe20000000000 */
[----:B------:R-:W-:-:S03]  /*69f0*/  VIADD R21, R58, 0x7f000000 ;  /* 0x7f0000003a157836 */ /* 0x000fc60000000000 */
[----:B------:R-:W-:Y:S01]  /*6a00*/  FFMA R66, R51, 1.4426950216293334961, R66 ;  /* 0x3fb8aa3b33427823 */ /* 0x000fe20000000042 */
[----:B------:R-:W-:Y:S01]  /*6a10*/  FMUL R21, R52, R21 ;  /* 0x0000001534157220 */ /* 0x000fe20000400000 */
[----:B------:R-:W-:Y:S02]  /*6a20*/  SEL R52, RZ, 0x83000000, P1 ;  /* 0x83000000ff347807 */ /* 0x000fe40000800000 */
[----:B------:R-:W-:Y:S01]  /*6a30*/  FFMA R66, R67, 1.4426950216293334961, R66 ;  /* 0x3fb8aa3b43427823 */ /* 0x000fe20000000042 */
[----:B------:R-:W-:Y:S01]  /*6a40*/  FMUL R21, R21, R64 ;  /* 0x0000004015157220 */ /* 0x000fe20000400000 */
[----:B------:R-:W-:Y:S02]  /*6a50*/  @P0 FSEL R21, RZ, +INF , !P5 ;  /* 0x7f800000ff150808 */ /* 0x000fe40006800000 */
[----:B0-----:R-:W-:Y:S01]  /*6a60*/  LEA R59, R49, -R52, 0x17 ;  /* 0x80000034313b7211 */ /* 0x001fe200078eb8ff */
[----:B------:R-:W-:Y:S02]  /*6a70*/  VIADD R52, R52, 0x7f000000 ;  /* 0x7f00000034347836 */ /* 0x000fe40000000000 */
[----:B------:R-:W-:Y:S01]  /*6a80*/  FFMA R66, R51, 1.9251366722983220825e-08, R66 ;  /* 0x32a55e3433427823 */ /* 0x000fe20000000042 */
[----:B------:R-:W-:Y:S01]  /*6a90*/  FMUL R49, R68, 3 ;  /* 0x4040000044317820 */ /* 0x000fe20000400000 */
[----:B------:R-:W-:Y:S01]  /*6aa0*/  FSETP.GT.AND P0, PT, |R48|, 152, PT ;  /* 0x431800003000780b */ /* 0x000fe20003f04200 */
[----:B------:R-:W-:-:S02]  /*6ab0*/  FMUL R52, R53, R52 ;  /* 0x0000003435347220 */ /* 0x000fc40000400000 */
[----:B------:R-:W-:Y:S01]  /*6ac0*/  FFMA R49, R67, R49, R66 ;  /* 0x0000003143317223 */ /* 0x000fe20000000042 */
[----:B------:R-:W0:Y:S03]  /*6ad0*/  FRND R53, R6 ;  /* 0x0000000600357307 */ /* 0x000e260000201000 */
[----:B------:R-:W-:-:S04]  /*6ae0*/  FFMA R68, R51, R68, R49 ;  /* 0x0000004433447223 */ /* 0x000fc80000000031 */
[----:B------:R-:W-:-:S04]  /*6af0*/  FADD R58, R61, R68 ;  /* 0x000000443d3a7221 */ /* 0x000fc80000000000 */
[----:B------:R-:W-:Y:S01]  /*6b00*/  FADD R61, -R61, R58 ;  /* 0x0000003a3d3d7221 */ /* 0x000fe20000000100 */
[C---:B------:R-:W-:Y:S01]  /*6b10*/  FMUL R51, R58.reuse, 2 ;  /* 0x400000003a337820 */ /* 0x040fe20000400000 */
[----:B------:R-:W-:Y:S02]  /*6b20*/  FMUL R49, R58, 1 ;  /* 0x3f8000003a317820 */ /* 0x000fe40000400000 */
[----:B------:R-:W-:Y:S01]  /*6b30*/  FADD R61, R68, -R61 ;  /* 0x8000003d443d7221 */ /* 0x000fe20000000000 */
[----:B------:R-:W-:Y:S01]  /*6b40*/  FFMA R64, R58, 2, -R51 ;  /* 0x400000003a407823 */ /* 0x000fe20000000833 */
[----:B0-----:R-:W-:Y:S01]  /*6b50*/  FSETP.GT.AND P1, PT, R53, RZ, PT ;  /* 0x000000ff3500720b */ /* 0x001fe20003f24000 */
[----:B------:R-:W-:Y:S01]  /*6b60*/  FADD R53, R6, -R53 ;  /* 0x8000003506357221 */ /* 0x000fe20000000000 */
[----:B------:R-:W-:Y:S01]  /*6b70*/  FADD R68, R58, -R49 ;  /* 0x800000313a447221 */ /* 0x000fe20000000000 */
[C---:B------:R-:W-:Y:S01]  /*6b80*/  FFMA R58, R61.reuse, 2, R64 ;  /* 0x400000003d3a7823 */ /* 0x040fe20000000040 */
[----:B------:R-:W0:Y:S01]  /*6b90*/  FRND R66, R51 ;  /* 0x0000003300427307 */ /* 0x000e220000201000 */
[----:B------:R-:W-:Y:S01]  /*6ba0*/  FADD R64, R46, R53 ;  /* 0x000000352e407221 */ /* 0x000fe20000000000 */
[----:B------:R-:W-:Y:S01]  /*6bb0*/  FMUL R46, R52, R59 ;  /* 0x0000003b342e7220 */ /* 0x000fe20000400000 */
[----:B------:R-:W-:Y:S01]  /*6bc0*/  FFMA R53, R50, R7, 0.0013391353422775864601 ;  /* 0x3aaf85ed32357423 */ /* 0x000fe20000000007 */
[----:B------:R-:W-:Y:S01]  /*6bd0*/  @P4 FSEL R46, RZ, +INF , !P6 ;  /* 0x7f800000ff2e4808 */ /* 0x000fe20007000000 */
[----:B------:R-:W-:Y:S01]  /*6be0*/  FADD R68, R61, R68 ;  /* 0x000000443d447221 */ /* 0x000fe20000000000 */
[----:B------:R-:W-:Y:S01]  /*6bf0*/  FSETP.GEU.AND P4, PT, R48, RZ, PT ;  /* 0x000000ff3000720b */ /* 0x000fe20003f8e000 */
[----:B------:R-:W-:Y:S01]  /*6c00*/  FFMA R53, R50, R53, 0.0096188392490148544312 ;  /* 0x3c1d985632357423 */ /* 0x000fe20000000035 */
[----:B------:R-:W1:Y:S01]  /*6c10*/  FRND R52, R49 ;  /* 0x0000003100347307 */ /* 0x000e620000201000 */
[----:B------:R-:W-:-:S02]  /*6c20*/  FFMA R65, R64, R7, 0.0013391353422775864601 ;  /* 0x3aaf85ed40417423 */ /* 0x000fc40000000007 */
[----:B------:R-:W-:Y:S02]  /*6c30*/  FFMA R53, R50, R53, 0.055503588169813156128 ;  /* 0x3d6357bb32357423 */ /* 0x000fe40000000035 */
[----:B------:R-:W-:Y:S02]  /*6c40*/  FFMA R65, R64, R65, 0.0096188392490148544312 ;  /* 0x3c1d985640417423 */ /* 0x000fe40000000041 */
[----:B------:R-:W-:Y:S01]  /*6c50*/  FFMA R53, R50, R53, 0.24022644758224487305 ;  /* 0x3e75fdec32357423 */ /* 0x000fe20000000035 */
[----:B------:R-:W2:Y:S01]  /*6c60*/  F2I.NTZ R48, R48 ;  /* 0x0000003000307305 */ /* 0x000ea20000203100 */
[----:B0-----:R-:W-:Y:S01]  /*6c70*/  FADD R61, R51, -R66 ;  /* 0x80000042333d7221 */ /* 0x001fe20000000000 */
[----:B------:R-:W-:Y:S01]  /*6c80*/  FFMA R65, R64, R65, 0.055503588169813156128 ;  /* 0x3d6357bb40417423 */ /* 0x000fe20000000041 */
[----:B------:R-:W-:Y:S01]  /*6c90*/  FFMA R53, R50, R53, 0.69314718246459960938 ;  /* 0x3f31721832357423 */ /* 0x000fe20000000035 */
[----:B------:R-:W-:Y:S01]  /*6ca0*/  FSETP.GT.AND P5, PT, R66, RZ, PT ;  /* 0x000000ff4200720b */ /* 0x000fe20003fa4000 */
[----:B------:R-:W-:Y:S01]  /*6cb0*/  FADD R58, R58, R61 ;  /* 0x0000003d3a3a7221 */ /* 0x000fe20000000000 */
[----:B------:R-:W-:Y:S01]  /*6cc0*/  FFMA R65, R64, R65, 0.24022644758224487305 ;  /* 0x3e75fdec40417423 */ /* 0x000fe20000000041 */
[----:B-1----:R-:W-:Y:S01]  /*6cd0*/  FADD R59, R49, -R52 ;  /* 0x80000034313b7221 */ /* 0x002fe20000000000 */
[----:B------:R-:W-:Y:S01]  /*6ce0*/  FSETP.GT.AND P6, PT, R52, RZ, PT ;  /* 0x000000ff3400720b */ /* 0x000fe20003fc4000 */
[----:B------:R-:W-:Y:S01]  /*6cf0*/  FFMA R53, R50, R53, 1 ;  /* 0x3f80000032357423 */ /* 0x000fe20000000035 */
[----:B------:R-:W-:Y:S01]  /*6d00*/  FFMA R65, R64, R65, 0.69314718246459960938 ;  /* 0x3f31721840417423 */ /* 0x000fe20000000041 */
[----:B------:R-:W-:Y:S01]  /*6d10*/  FADD R52, R68, R59 ;  /* 0x0000003b44347221 */ /* 0x000fe20000000000 */
[----:B------:R-:W-:-:S02]  /*6d20*/  SEL R59, RZ, 0x83000000, P3 ;  /* 0x83000000ff3b7807 */ /* 0x000fc40001800000 */
[----:B------:R-:W-:Y:S01]  /*6d30*/  FSETP.GEU.AND P3, PT, |R0|, 1.175494350822287508e-38, PT ;  /* 0x008000000000780b */ /* 0x000fe20003f6e200 */
[----:B------:R-:W-:Y:S01]  /*6d40*/  FFMA R65, R64, R65, 1 ;  /* 0x3f80000040417423 */ /* 0x000fe20000000041 */
[----:B------:R-:W-:Y:S01]  /*6d50*/  SEL R64, RZ, 0x83000000, P5 ;  /* 0x83000000ff407807 */ /* 0x000fe20002800000 */
[----:B------:R-:W-:Y:S01]  /*6d60*/  VIADD R50, R59, 0x7f000000 ;  /* 0x7f0000003b327836 */ /* 0x000fe20000000000 */
[----:B------:R-:W-:Y:S01]  /*6d70*/  FSETP.GEU.AND P5, PT, R51, RZ, PT ;  /* 0x000000ff3300720b */ /* 0x000fe20003fae000 */
[----:B--2---:R-:W-:Y:S02]  /*6d80*/  IMAD R61, R48, 0x800000, -R59 ;  /* 0x00800000303d7824 */ /* 0x004fe400078e0a3b */
[----:B------:R-:W-:Y:S01]  /*6d90*/  FMUL R50, R53, R50 ;  /* 0x0000003235327220 */ /* 0x000fe20000400000 */
[----:B------:R-:W-:-:S03]  /*6da0*/  FMUL R53, |R0|, 16777216 ;  /* 0x4b80000000357820 */ /* 0x000fc60000400200 */
[----:B------:R-:W-:Y:S01]  /*6db0*/  FMUL R48, R50, R61 ;  /* 0x0000003d32307220 */ /* 0x000fe20000400000 */
[----:B------:R-:W-:Y:S02]  /*6dc0*/  @P0 FSEL R48, RZ, +INF , !P4 ;  /* 0x7f800000ff300808 */ /* 0x000fe40006000000 */
[----:B------:R-:W-:Y:S01]  /*6dd0*/  FSEL R61, R53, |R0|, !P3 ;  /* 0x40000000353d7208 */ /* 0x000fe20005800000 */
[----:B------:R-:W-:Y:S01]  /*6de0*/  FFMA R53, R58, R7, 0.0013391353422775864601 ;  /* 0x3aaf85ed3a357423 */ /* 0x000fe20000000007 */
[C---:B------:R-:W-:Y:S02]  /*6df0*/  FSETP.GT.AND P0, PT, |R6|.reuse, 152, PT ;  /* 0x431800000600780b */ /* 0x040fe40003f04200 */
[----:B------:R-:W-:Y:S01]  /*6e00*/  FSETP.GEU.AND P4, PT, R6, RZ, PT ;  /* 0x000000ff0600720b */ /* 0x000fe20003f8e000 */
[----:B------:R-:W-:Y:S02]  /*6e10*/  VIADD R50, R61, 0xc0cafb0d ;  /* 0xc0cafb0d3d327836 */ /* 0x000fe40000000000 */
[----:B------:R-:W-:-:S02]  /*6e20*/  FFMA R59, R58, R53, 0.0096188392490148544312 ;  /* 0x3c1d98563a3b7423 */ /* 0x000fc40000000035 */
[----:B------:R-:W0:Y:S01]  /*6e30*/  F2I.NTZ R53, R6 ;  /* 0x0000000600357305 */ /* 0x000e220000203100 */
[----:B------:R-:W-:Y:S01]  /*6e40*/  LOP3.LUT R66, R50, 0xff800000, RZ, 0xc0, !PT ;  /* 0xff80000032427812 */ /* 0x000fe200078ec0ff */
[C---:B------:R-:W-:Y:S01]  /*6e50*/  FFMA R59, R58.reuse, R59, 0.055503588169813156128 ;  /* 0x3d6357bb3a3b7423 */ /* 0x040fe2000000003b */
[----:B------:R-:W-:Y:S02]  /*6e60*/  SEL R50, RZ, 0x83000000, P1 ;  /* 0x83000000ff327807 */ /* 0x000fe40000800000 */
[----:B------:R-:W-:Y:S01]  /*6e70*/  FSETP.GT.AND P1, PT, |R51|, 152, PT ;  /* 0x431800003300780b */ /* 0x000fe20003f24200 */
[----:B------:R-:W-:Y:S02]  /*6e80*/  IMAD.IADD R61, R61, 0x1, -R66 ;  /* 0x000000013d3d7824 */ /* 0x000fe400078e0a42 */
[----:B------:R-:W1:Y:S01]  /*6e90*/  F2I.NTZ R51, R51 ;  /* 0x0000003300337305 */ /* 0x000e620000203100 */
[----:B------:R-:W-:Y:S01]  /*6ea0*/  FFMA R59, R58, R59, 0.24022644758224487305 ;  /* 0x3e75fdec3a3b7423 */ /* 0x000fe2000000003b */
[C---:B------:R-:W-:Y:S01]  /*6eb0*/  FADD R67, R61.reuse, 1 ;  /* 0x3f8000003d437421 */ /* 0x040fe20000000000 */
[----:B------:R-:W-:-:S02]  /*6ec0*/  FADD R61, R61, -1 ;  /* 0xbf8000003d3d7421 */ /* 0x000fc40000000000 */
[C---:B------:R-:W-:Y:S01]  /*6ed0*/  FFMA R59, R58.reuse, R59, 0.69314718246459960938 ;  /* 0x3f3172183a3b7423 */ /* 0x040fe2000000003b */
[----:B0-----:R-:W-:Y:S02]  /*6ee0*/  IMAD R53, R53, 0x800000, -R50 ;  /* 0x0080000035357824 */ /* 0x001fe400078e0a32 */
[----:B------:R-:W0:Y:S01]  /*6ef0*/  MUFU.RCP R67, R67 ;  /* 0x0000004300437308 */ /* 0x000e220000001000 */
[----:B------:R-:W-:Y:S01]  /*6f00*/  FFMA R59, R58, R59, 1 ;  /* 0x3f8000003a3b7423 */ /* 0x000fe2000000003b */
[----:B------:R-:W-:Y:S01]  /*6f10*/  VIADD R58, R50, 0x7f000000 ;  /* 0x7f000000323a7836 */ /* 0x000fe20000000000 */
[----:B------:R-:W-:Y:S02]  /*6f20*/  FSEL R50, RZ, -24, P3 ;  /* 0xc1c00000ff327808 */ /* 0x000fe40001800000 */
[----:B-1----:R-:W-:Y:S01]  /*6f30*/  LEA R6, R51, -R64, 0x17 ;  /* 0x8000004033067211 */ /* 0x002fe200078eb8ff */
[----:B------:R-:W-:Y:S02]  /*6f40*/  VIADD R64, R64, 0x7f000000 ;  /* 0x7f00000040407836 */ /* 0x000fe40000000000 */
[----:B------:R-:W-:-:S02]  /*6f50*/  FMUL R58, R65, R58 ;  /* 0x0000003a413a7220 */ /* 0x000fc40000400000 */
[----:B------:R-:W-:Y:S01]  /*6f60*/  FMUL R51, R59, R64 ;  /* 0x000000403b337220 */ /* 0x000fe20000400000 */
[----:B------:R-:W-:Y:S01]  /*6f70*/  FADD R64, R61, R61 ;  /* 0x0000003d3d407221 */ /* 0x000fe20000000000 */
[----:B------:R-:W-:Y:S01]  /*6f80*/  I2FP.F32.S32 R59, R66 ;  /* 0x00000042003b7245 */ /* 0x000fe20000201400 */
[----:B------:R-:W-:Y:S01]  /*6f90*/  FMUL R53, R58, R53 ;  /* 0x000000353a357220 */ /* 0x000fe20000400000 */
[----:B------:R-:W-:Y:S01]  /*6fa0*/  @P0 FSEL R53, RZ, +INF , !P4 ;  /* 0x7f800000ff350808 */ /* 0x000fe20006000000 */
[----:B------:R-:W-:Y:S01]  /*6fb0*/  FMUL R6, R51, R6 ;  /* 0x0000000633067220 */ /* 0x000fe20000400000 */
[----:B0-----:R-:W-:Y:S01]  /*6fc0*/  FMUL R65, R67, R64 ;  /* 0x0000004043417220 */ /* 0x001fe20000400000 */
[----:B------:R-:W-:Y:S01]  /*6fd0*/  FFMA R50, R59, 1.1920928955078125e-07, R50 ;  /* 0x340000003b327823 */ /* 0x000fe20000000032 */
[----:B------:R-:W-:Y:S02]  /*6fe0*/  @P1 FSEL R6, RZ, +INF , !P5 ;  /* 0x7f800000ff061808 */ /* 0x000fe40006800000 */
[----:B------:R-:W-:Y:S01]  /*6ff0*/  FADD R59, R61, -R65 ;  /* 0x800000413d3b7221 */ /* 0x000fe20000000000 */
[----:B------:R-:W-:-:S02]  /*7000*/  FSETP.GT.AND P0, PT, |R49|, 152, PT ;  /* 0x431800003100780b */ /* 0x000fc40003f04200 */
[----:B------:R-:W-:Y:S01]  /*7010*/  FSETP.GEU.AND P5, PT, R49, RZ, PT ;  /* 0x000000ff3100720b */ /* 0x000fe20003fae000 */
[----:B------:R-:W-:Y:S01]  /*7020*/  FADD R64, R59, R59 ;  /* 0x0000003b3b407221 */ /* 0x000fe20000000000 */
[----:B------:R-:W-:Y:S01]  /*7030*/  FFMA R59, R65, 1.4426950216293334961, R50 ;  /* 0x3fb8aa3b413b7823 */ /* 0x000fe20000000032 */
[----:B------:R-:W-:Y:S02]  /*7040*/  F2I.NTZ R49, R49 ;  /* 0x0000003100317305 */ /* 0x000fe40000203100 */
[----:B------:R-:W-:Y:S01]  /*7050*/  FFMA R64, R61, -R65, R64 ;  /* 0x800000413d407223 */ /* 0x000fe20000000040 */
[----:B------:R-:W-:-:S03]  /*7060*/  FADD R50, R50, -R59 ;  /* 0x8000003b32327221 */ /* 0x000fc60000000000 */
[----:B------:R-:W-:Y:S01]  /*7070*/  FMUL R67, R67, R64 ;  /* 0x0000004043437220 */ /* 0x000fe20000400000 */
[C---:B------:R-:W-:Y:S01]  /*7080*/  FMUL R64, R65.reuse, R65 ;  /* 0x0000004141407220 */ /* 0x040fe20000400000 */
[----:B------:R-:W-:-:S03]  /*7090*/  FFMA R50, R65, 1.4426950216293334961, R50 ;  /* 0x3fb8aa3b41327823 */ /* 0x000fc60000000032 */
[----:B------:R-:W-:Y:S01]  /*70a0*/  FFMA R47, R64, R47, 0.0032181653659790754318 ;  /* 0x3b52e7db402f7423 */ /* 0x000fe2000000002f */
[----:B------:R-:W-:-:S03]  /*70b0*/  FFMA R50, R67, 1.4426950216293334961, R50 ;  /* 0x3fb8aa3b43327823 */ /* 0x000fc60000000032 */
[----:B------:R-:W-:Y:S01]  /*70c0*/  FFMA R47, R64, R47, 0.018033718690276145935 ;  /* 0x3c93bb73402f7423 */ /* 0x000fe2000000002f */
[----:B------:R-:W-:-:S03]  /*70d0*/  FFMA R50, R65, 1.9251366722983220825e-08, R50 ;  /* 0x32a55e3441327823 */ /* 0x000fc60000000032 */
[----:B------:R-:W-:-:S04]  /*70e0*/  FFMA R47, R64, R47, 0.12022458761930465698 ;  /* 0x3df6384f402f7423 */ /* 0x000fc8000000002f */
[----:B------:R-:W-:-:S04]  /*70f0*/  FMUL R64, R64, R47 ;  /* 0x0000002f40407220 */ /* 0x000fc80000400000 */
[----:B------:R-:W-:-:S04]  /*7100*/  FMUL R47, R64, 3 ;  /* 0x40400000402f7820 */ /* 0x000fc80000400000 */
[----:B------:R-:W-:-:S04]  /*7110*/  FFMA R47, R67, R47, R50 ;  /* 0x0000002f432f7223 */ /* 0x000fc80000000032 */
[----:B------:R-:W-:-:S04]  /*7120*/  FFMA R64, R65, R64, R47 ;  /* 0x0000004041407223 */ /* 0x000fc8000000002f */
[----:B------:R-:W-:-:S04]  /*7130*/  FADD R47, R59, R64 ;  /* 0x000000403b2f7221 */ /* 0x000fc80000000000 */
[----:B------:R-:W-:Y:S01]  /*7140*/  FADD R59, -R59, R47 ;  /* 0x0000002f3b3b7221 */ /* 0x000fe20000000100 */
[----:B------:R-:W-:-:S03]  /*7150*/  FMUL R50, R47, 1 ;  /* 0x3f8000002f327820 */ /* 0x000fc60000400000 */
[----:B------:R-:W-:Y:S01]  /*7160*/  FADD R59, R64, -R59 ;  /* 0x8000003b403b7221 */ /* 0x000fe20000000000 */
[C---:B------:R-:W-:Y:S01]  /*7170*/  FMUL R64, R47.reuse, 2 ;  /* 0x400000002f407820 */ /* 0x040fe20000400000 */
[----:B------:R-:W-:-:S03]  /*7180*/  FADD R68, R47, -R50 ;  /* 0x800000322f447221 */ /* 0x000fc60000000000 */
[----:B------:R-:W-:Y:S01]  /*7190*/  FFMA R66, R47, 2, -R64 ;  /* 0x400000002f427823 */ /* 0x000fe20000000840 */
[----:B------:R-:W0:Y:S01]  /*71a0*/  FRND R61, R64 ;  /* 0x00000040003d7307 */ /* 0x000e220000201000 */
[C---:B------:R-:W-:Y:S01]  /*71b0*/  FADD R68, R59.reuse, R68 ;  /* 0x000000443b447221 */ /* 0x040fe20000000000 */
[----:B------:R-:W-:Y:S01]  /*71c0*/  FFMA R47, R52, R7, 0.0013391353422775864601 ;  /* 0x3aaf85ed342f7423 */ /* 0x000fe20000000007 */
[----:B------:R-:W-:Y:S01]  /*71d0*/  FFMA R66, R59, 2, R66 ;  /* 0x400000003b427823 */ /* 0x000fe20000000042 */
[----:B------:R-:W-:Y:S02]  /*71e0*/  FSETP.GT.AND P1, PT, |R64|, 152, PT ;  /* 0x431800004000780b */ /* 0x000fe40003f24200 */
[C---:B------:R-:W-:Y:S02]  /*71f0*/  FFMA R47, R52.reuse, R47, 0.0096188392490148544312 ;  /* 0x3c1d9856342f7423 */ /* 0x040fe4000000002f */
[----:B------:R-:W1:Y:S02]  /*7200*/  FRND R59, R50 ;  /* 0x00000032003b7307 */ /* 0x000e640000201000 */
[----:B------:R-:W-:-:S04]  /*7210*/  FFMA R47, R52, R47, 0.055503588169813156128 ;  /* 0x3d6357bb342f7423 */ /* 0x000fc8000000002f */
[----:B------:R-:W-:Y:S01]  /*7220*/  FFMA R47, R52, R47, 0.24022644758224487305 ;  /* 0x3e75fdec342f7423 */ /* 0x000fe2000000002f */
[----:B0-----:R-:W-:Y:S01]  /*7230*/  FSETP.GT.AND P3, PT, R61, RZ, PT ;  /* 0x000000ff3d00720b */ /* 0x001fe20003f64000 */
[----:B------:R-:W-:Y:S02]  /*7240*/  FADD R61, R64, -R61 ;  /* 0x8000003d403d7221 */ /* 0x000fe40000000000 */
[----:B------:R-:W-:Y:S02]  /*7250*/  FFMA R47, R52, R47, 0.69314718246459960938 ;  /* 0x3f317218342f7423 */ /* 0x000fe4000000002f */
[----:B------:R-:W-:Y:S02]  /*7260*/  FADD R66, R66, R61 ;  /* 0x0000003d42427221 */ /* 0x000fe40000000000 */
[----:B------:R-:W-:Y:S01]  /*7270*/  FFMA R47, R52, R47, 1 ;  /* 0x3f800000342f7423 */ /* 0x000fe2000000002f */
[----:B-1----:R-:W-:Y:S01]  /*7280*/  FSETP.GT.AND P4, PT, R59, RZ, PT ;  /* 0x000000ff3b00720b */ /* 0x002fe20003f84000 */
[----:B------:R-:W-:Y:S01]  /*7290*/  FADD R59, R50, -R59 ;  /* 0x8000003b323b7221 */ /* 0x000fe20000000000 */
[----:B------:R-:W-:Y:S01]  /*72a0*/  FFMA R51, R66, R7, 0.0013391353422775864601 ;  /* 0x3aaf85ed42337423 */ /* 0x000fe20000000007 */
[----:B------:R-:W-:-:S02]  /*72b0*/  SEL R52, RZ, 0x83000000, P6 ;  /* 0x83000000ff347807 */ /* 0x000fc40003000000 */
[----:B------:R-:W-:Y:S01]  /*72c0*/  FADD R68, R68, R59 ;  /* 0x0000003b44447221 */ /* 0x000fe20000000000 */
[----:B------:R-:W-:Y:S01]  /*72d0*/  FSETP.GEU.AND P6, PT, R64, RZ, PT ;  /* 0x000000ff4000720b */ /* 0x000fe20003fce000 */
[----:B------:R-:W-:Y:S01]  /*72e0*/  FFMA R51, R66, R51, 0.0096188392490148544312 ;  /* 0x3c1d985642337423 */ /* 0x000fe20000000033 */
[----:B------:R-:W0:Y:S01]  /*72f0*/  F2I.NTZ R64, R64 ;  /* 0x0000004000407305 */ /* 0x000e220000203100 */
[----:B------:R-:W-:Y:S01]  /*7300*/  FFMA R7, R68, R7, 0.0013391353422775864601 ;  /* 0x3aaf85ed44077423 */ /* 0x000fe20000000007 */
[----:B------:R-:W-:Y:S01]  /*7310*/  SEL R61, RZ, 0x83000000, P4 ;  /* 0x83000000ff3d7807 */ /* 0x000fe20002000000 */
[----:B------:R-:W-:Y:S01]  /*7320*/  FFMA R51, R66, R51, 0.055503588169813156128 ;  /* 0x3d6357bb42337423 */ /* 0x000fe20000000033 */
[----:B------:R-:W-:Y:S02]  /*7330*/  IMAD R58, R49, 0x800000, -R52 ;  /* 0x00800000313a7824 */ /* 0x000fe400078e0a34 */
[----:B------:R-:W-:Y:S01]  /*7340*/  FFMA R7, R68, R7, 0.0096188392490148544312 ;  /* 0x3c1d985644077423 */ /* 0x000fe20000000007 */
[----:B------:R-:W-:Y:S01]  /*7350*/  FSETP.NAN.AND P4, PT, |R20|, |R20|, PT ;  /* 0x400000141400720b */ /* 0x000fe20003f88200 */
[----:B------:R-:W-:Y:S01]  /*7360*/  FFMA R51, R66, R51, 0.24022644758224487305 ;  /* 0x3e75fdec42337423 */ /* 0x000fe20000000033 */
[----:B------:R-:W-:-:S02]  /*7370*/  VIADD R52, R52, 0x7f000000 ;  /* 0x7f00000034347836 */ /* 0x000fc40000000000 */
[----:B------:R-:W-:Y:S01]  /*7380*/  FFMA R7, R68, R7, 0.055503588169813156128 ;  /* 0x3d6357bb44077423 */ /* 0x000fe20000000007 */
[----:B------:R-:W-:Y:S01]  /*7390*/  FFMA R51, R66, R51, 0.69314718246459960938 ;  /* 0x3f31721842337423 */ /* 0x000fe20000000033 */
[----:B------:R-:W-:Y:S02]  /*73a0*/  FMUL R47, R47, R52 ;  /* 0x000000342f2f7220 */ /* 0x000fe40000400000 */
[----:B------:R-:W-:Y:S01]  /*73b0*/  FFMA R7, R68, R7, 0.24022644758224487305 ;  /* 0x3e75fdec44077423 */ /* 0x000fe20000000007 */
[----:B------:R-:W-:-:S03]  /*73c0*/  FFMA R51, R66, R51, 1 ;  /* 0x3f80000042337423 */ /* 0x000fc60000000033 */
[----:B------:R-:W-:-:S04]  /*73d0*/  FFMA R7, R68, R7, 0.69314718246459960938 ;  /* 0x3f31721844077423 */ /* 0x000fc80000000007 */
[----:B------:R-:W-:Y:S01]  /*73e0*/  FFMA R59, R68, R7, 1 ;  /* 0x3f800000443b7423 */ /* 0x000fe20000000007 */
[----:B------:R-:W-:Y:S02]  /*73f0*/  SEL R7, RZ, 0x83000000, P3 ;  /* 0x83000000ff077807 */ /* 0x000fe40001800000 */
[----:B------:R-:W-:-:S03]  /*7400*/  FSETP.NEU.AND P3, PT, |R20|, +INF , PT ;  /* 0x7f8000001400780b */ /* 0x000fc60003f6d200 */
[----:B0-----:R-:W-:Y:S01]  /*7410*/  IMAD R49, R64, 0x800000, -R7 ;  /* 0x0080000040317824 */ /* 0x001fe200078e0a07 */
[C---:B------:R-:W-:Y:S01]  /*7420*/  FSETP.EQ.OR P3, PT, R20.reuse, RZ, !P3 ;  /* 0x000000ff1400720b */ /* 0x040fe20005f62400 */
[----:B------:R-:W-:Y:S02]  /*7430*/  VIADD R52, R7, 0x7f000000 ;  /* 0x7f00000007347836 */ /* 0x000fe40000000000 */
[C---:B------:R-:W-:Y:S02]  /*7440*/  FADD R7, R20.reuse, R20 ;  /* 0x0000001414077221 */ /* 0x040fe40000000000 */
[----:B------:R-:W-:Y:S01]  /*7450*/  FMUL R52, R51, R52 ;  /* 0x0000003433347220 */ /* 0x000fe20000400000 */
[----:B------:R-:W-:Y:S01]  /*7460*/  FMUL R51, R47, R58 ;  /* 0x0000003a2f337220 */ /* 0x000fe20000400000 */
[----:B------:R-:W-:Y:S01]  /*7470*/  @P0 FSEL R51, RZ, +INF , !P5 ;  /* 0x7f800000ff330808 */ /* 0x000fe20006800000 */
[----:B------:R-:W0:Y:S01]  /*7480*/  F2I.NTZ R58, R50 ;  /* 0x00000032003a7305 */ /* 0x000e220000203100 */
[----:B------:R-:W-:Y:S01]  /*7490*/  FSETP.NEU.AND P5, PT, R20, 1, PT ;  /* 0x3f8000001400780b */ /* 0x000fe20003fad000 */
[----:B------:R-:W-:Y:S01]  /*74a0*/  FMUL R47, R52, R49 ;  /* 0x00000031342f7220 */ /* 0x000fe20000400000 */
[----:B------:R-:W-:Y:S01]  /*74b0*/  IMAD.MOV.U32 R49, RZ, RZ, 0x402c0000 ;  /* 0x402c0000ff317424 */ /* 0x000fe200078e00ff */
[C---:B------:R-:W-:Y:S01]  /*74c0*/  FSETP.GEU.AND P0, PT, R20.reuse, RZ, PT ;  /* 0x000000ff1400720b */ /* 0x040fe20003f0e000 */
[----:B------:R-:W-:Y:S01]  /*74d0*/  VIADD R52, R61, 0x7f000000 ;  /* 0x7f0000003d347836 */ /* 0x000fe20000000000 */
[----:B------:R-:W-:Y:S01]  /*74e0*/  @P3 LOP3.LUT R48, R7, 0x7fffffff, RZ, 0xc0, !PT ;  /* 0x7fffffff07303812 */ /* 0x000fe200078ec0ff */
[C---:B------:R-:W-:Y:S01]  /*74f0*/  @P4 FADD R48, R20.reuse, 2 ;  /* 0x4000000014304421 */ /* 0x040fe20000000000 */
[----:B------:R-:W-:Y:S01]  /*7500*/  @P1 FSEL R47, RZ, +INF , !P6 ;  /* 0x7f800000ff2f1808 */ /* 0x000fe20007000000 */
[----:B------:R-:W-:Y:S01]  /*7510*/  FMUL R59, R59, R52 ;  /* 0x000000343b3b7220 */ /* 0x000fe20000400000 */
[----:B------:R-:W-:Y:S01]  /*7520*/  FADD R52, R20, 1 ;  /* 0x3f80000014347421 */ /* 0x000fe20000000000 */
[----:B------:R-:W-:-:S02]  /*7530*/  FSEL R20, R53, -R53, P0 ;  /* 0x8000003535147208 */ /* 0x000fc40000000000 */
[----:B------:R-:W-:Y:S02]  /*7540*/  FSEL R68, R48, 1, P5 ;  /* 0x3f80000030447808 */ /* 0x000fe40002800000 */
[----:B------:R-:W-:Y:S01]  /*7550*/  MOV R48, 0x0 ;  /* 0x0000000000307802 */ /* 0x000fe20000000f00 */
[----:B0-----:R-:W-:Y:S01]  /*7560*/  IMAD R58, R58, 0x800000, -R61 ;  /* 0x008000003a3a7824 */ /* 0x001fe200078e0a3d */
[----:B------:R-:W0:Y:S01]  /*7570*/  F2F.F64.F32 R64, R68 ;  /* 0x0000004400407310 */ /* 0x000e220000201800 */
[----:B------:R-:W-:Y:S02]  /*7580*/  FSEL R53, R52, R7, P4 ;  /* 0x0000000734357208 */ /* 0x000fe40002000000 */
[----:B------:R-:W-:Y:S01]  /*7590*/  FSETP.NEU.AND P0, PT, |R3|, +INF , PT ;  /* 0x7f8000000300780b */ /* 0x000fe20003f0d200 */
[----:B------:R-:W-:Y:S01]  /*75a0*/  DFMA R66, R42, -R48, 19 ;  /* 0x403300002a42742b */ /* 0x000fe20000000830 */
[----:B------:R-:W-:Y:S01]  /*75b0*/  FSEL R7, R7, R20, P3 ;  /* 0x0000001407077208 */ /* 0x000fe20001800000 */
[----:B------:R-:W-:Y:S01]  /*75c0*/  FMUL R58, R59, R58 ;  /* 0x0000003a3b3a7220 */ /* 0x000fe20000400000 */
[----:B------:R-:W-:-:S02]  /*75d0*/  FSETP.EQ.OR P0, PT, R3, RZ, !P0 ;  /* 0x000000ff0300720b */ /* 0x000fc40004702400 */
[----:B------:R-:W-:Y:S02]  /*75e0*/  FSEL R52, R52, R7, P4 ;  /* 0x0000000734347208 */ /* 0x000fe40002000000 */
[----:B------:R-:W-:Y:S02]  /*75f0*/  FSETP.GEU.AND P6, PT, R3, RZ, PT ;  /* 0x000000ff0300720b */ /* 0x000fe40003fce000 */
[----:B------:R-:W-:Y:S01]  /*7600*/  FSEL R61, R52, 1, P5 ;  /* 0x3f800000343d7808 */ /* 0x000fe20002800000 */
[C---:B0-----:R-:W-:Y:S01]  /*7610*/  DFMA R66, R64.reuse, 3, R66 ;  /* 0x400800004042782b */ /* 0x041fe20000000042 */
[----:B------:R-:W-:Y:S01]  /*7620*/  FSEL R51, R51, -R51, P6 ;  /* 0x8000003333337208 */ /* 0x000fe20003000000 */
[----:B------:R-:W-:Y:S01]  /*7630*/  DFMA R64, R64, 12, R14 ;  /* 0x402800004040782b */ /* 0x000fe2000000000e */
[----:B------:R-:W-:Y:S02]  /*7640*/  FSETP.NEU.AND P1, PT, |R0|, +INF , PT ;  /* 0x7f8000000000780b */ /* 0x000fe40003f2d200 */
[----:B------:R-:W-:-:S02]  /*7650*/  FSETP.GEU.AND P6, PT, R50, RZ, PT ;  /* 0x000000ff3200720b */ /* 0x000fc40003fce000 */
[----:B------:R-:W-:Y:S01]  /*7660*/  FSETP.EQ.OR P1, PT, R0, RZ, !P1 ;  /* 0x000000ff0000720b */ /* 0x000fe20004f22400 */
[C---:B------:R-:W-:Y:S02]  /*7670*/  DFMA R66, R62.reuse, -14, R66 ;  /* 0xc02c00003e42782b */ /* 0x040fe40000000042 */
[----:B------:R-:W-:-:S06]  /*7680*/  DFMA R64, R62, 48, R64 ;  /* 0x404800003e40782b */ /* 0x000fcc0000000040 */
[----:B------:R-:W-:Y:S01]  /*7690*/  DADD R14, R54, R66 ;  /* 0x00000000360e7229 */ /* 0x000fe20000000042 */
[----:B------:R-:W-:Y:S01]  /*76a0*/  FSEL R67, R53, 1, P5 ;  /* 0x3f80000035437808 */ /* 0x000fe20002800000 */
[----:B------:R-:W-:Y:S01]  /*76b0*/  DFMA R64, R62, -R10, R64 ;  /* 0x8000000a3e40722b */ /* 0x000fe20000000040 */
[----:B------:R0:W1:Y:S02]  /*76c0*/  F2F.F64.F32 R52, R61 ;  /* 0x0000003d00347310 */ /* 0x0000640000201800 */
[----:B------:R-:W-:Y:S01]  /*76d0*/  FSEL R54, R67, R20, P3 ;  /* 0x0000001443367208 */ /* 0x000fe20001800000 */
[C---:B------:R-:W-:Y:S01]  /*76e0*/  FADD R20, R3.reuse, R3 ;  /* 0x0000000303147221 */ /* 0x040fe20000000000 */
[----:B------:R-:W-:Y:S02]  /*76f0*/  FSETP.NAN.AND P3, PT, |R3|, |R3|, PT ;  /* 0x400000030300720b */ /* 0x000fe40003f68200 */
[----:B------:R-:W-:Y:S01]  /*7700*/  @P5 FSEL R67, R67, R54, P4 ;  /* 0x0000003643435208 */ /* 0x000fe20002000000 */
[----:B------:R-:W-:Y:S01]  /*7710*/  DMUL R54, RZ, R56 ;  /* 0x00000038ff367228 */ /* 0x000fe20000000000 */
[----:B------:R-:W-:Y:S01]  /*7720*/  @P0 LOP3.LUT R6, R20, 0x7fffffff, RZ, 0xc0, !PT ;  /* 0x7fffffff14060812 */ /* 0x000fe200078ec0ff */
[----:B------:R-:W-:Y:S01]  /*7730*/  DFMA R56, RZ, R62, R56 ;  /* 0x0000003eff38722b */ /* 0x000fe20000000038 */
[----:B------:R-:W-:Y:S01]  /*7740*/  FSETP.NEU.AND P4, PT, R3, 1, PT ;  /* 0x3f8000000300780b */ /* 0x000fe20003f8d000 */
[----:B0-----:R-:W-:Y:S01]  /*7750*/  FADD R61, R60, R60 ;  /* 0x0000003c3c3d7221 */ /* 0x001fe20000000000 */
[----:B------:R-:W-:-:S02]  /*7760*/  FSETP.GT.AND P5, PT, |R50|, 152, PT ;  /* 0x431800003200780b */ /* 0x000fc40003fa4200 */
[----:B------:R-:W-:Y:S01]  /*7770*/  FSEL R50, R20, R51, P0 ;  /* 0x0000003314327208 */ /* 0x000fe20000000000 */
[----:B-1----:R-:W-:Y:S02]  /*7780*/  DADD R52, R52, R52 ;  /* 0x0000000034347229 */ /* 0x002fe40000000034 */
[C---:B------:R-:W-:Y:S01]  /*7790*/  @P3 FADD R6, R3.reuse, 2 ;  /* 0x4000000003063421 */ /* 0x040fe20000000000 */
[----:B------:R-:W-:Y:S01]  /*77a0*/  DFMA R54, R62, 6, R54 ;  /* 0x401800003e36782b */ /* 0x000fe20000000036 */
[----:B------:R-:W-:-:S03]  /*77b0*/  FADD R3, R3, 1 ;  /* 0x3f80000003037421 */ /* 0x000fc60000000000 */
[----:B------:R-:W-:Y:S01]  /*77c0*/  FSEL R66, R6, 1, P4 ;  /* 0x3f80000006427808 */ /* 0x000fe20002000000 */
[C---:B------:R-:W-:Y:S01]  /*77d0*/  DFMA R12, R52.reuse, 12, -R12 ;  /* 0x40280000340c782b */ /* 0x040fe2000000080c */
[----:B------:R-:W-:Y:S01]  /*77e0*/  FSEL R50, R3, R50, P3 ;  /* 0x0000003203327208 */ /* 0x000fe20001800000 */
[----:B------:R-:W-:Y:S01]  /*77f0*/  DFMA R52, R52, 3, -R48 ;  /* 0x400800003434782b */ /* 0x000fe20000000830 */
[----:B------:R-:W0:Y:S01]  /*7800*/  F2F.F64.F32 R6, R66 ;  /* 0x0000004200067310 */ /* 0x000e220000201800 */
[----:B------:R-:W-:Y:S02]  /*7810*/  @P5 FSEL R58, RZ, +INF , !P6 ;  /* 0x7f800000ff3a5808 */ /* 0x000fe40007000000 */
[----:B------:R-:W-:Y:S02]  /*7820*/  FSETP.NAN.AND P5, PT, |R0|, |R0|, PT ;  /* 0x400000000000720b */ /* 0x000fe40003fa8200 */
[----:B------:R-:W-:Y:S02]  /*7830*/  FSEL R50, R50, 1, P4 ;  /* 0x3f80000032327808 */ /* 0x000fe40002000000 */
[----:B------:R-:W-:Y:S01]  /*7840*/  DADD R52, R52, R54 ;  /* 0x0000000034347229 */ /* 0x000fe20000000036 */
[----:B------:R-:W-:Y:S01]  /*7850*/  FSETP.GEU.AND P6, PT, R60, RZ, PT ;  /* 0x000000ff3c00720b */ /* 0x000fe20003fce000 */
[----:B------:R-:W-:-:S02]  /*7860*/  DMUL R54, RZ, R10 ;  /* 0x0000000aff367228 */ /* 0x000fc40000000000 */
[----:B------:R-:W-:Y:S01]  /*7870*/  DFMA R10, RZ, R62, R10 ;  /* 0x0000003eff0a722b */ /* 0x000fe2000000000a */
[----:B------:R-:W-:Y:S02]  /*7880*/  FSEL R46, R46, -R46, P6 ;  /* 0x8000002e2e2e7208 */ /* 0x000fe40003000000 */
[----:B------:R-:W-:Y:S01]  /*7890*/  FSETP.GEU.AND P6, PT, R0, RZ, PT ;  /* 0x000000ff0000720b */ /* 0x000fe20003fce000 */
[C---:B0-----:R-:W-:Y:S02]  /*78a0*/  DFMA R14, R6.reuse, 3, R14 ;  /* 0x40080000060e782b */ /* 0x041fe4000000000e */
[----:B------:R-:W-:Y:S01]  /*78b0*/  DFMA R6, R6, 27, R64 ;  /* 0x403b00000606782b */ /* 0x000fe20000000040 */
[----:B------:R-:W-:Y:S01]  /*78c0*/  FSEL R59, R58, -R58, P6 ;  /* 0x8000003a3a3b7208 */ /* 0x000fe20003000000 */
[----:B------:R-:W0:Y:S01]  /*78d0*/  F2F.F64.F32 R64, R67 ;  /* 0x0000004300407310 */ /* 0x000e220000201800 */
[----:B------:R-:W-:Y:S01]  /*78e0*/  DFMA R54, R62, 36, R54 ;  /* 0x404200003e36782b */ /* 0x000fe20000000036 */
[----:B------:R-:W-:-:S04]  /*78f0*/  FSETP.NEU.AND P6, PT, |R60|, +INF , PT ;  /* 0x7f8000003c00780b */ /* 0x000fc80003fcd200 */
[----:B------:R-:W-:-:S03]  /*7900*/  FSETP.EQ.OR P6, PT, R60, RZ, !P6 ;  /* 0x000000ff3c00720b */ /* 0x000fc600077c2400 */
[----:B------:R-:W-:Y:S01]  /*7910*/  DADD R12, R12, -R54 ;  /* 0x000000000c0c7229 */ /* 0x000fe20000000836 */
[----:B------:R-:W-:Y:S02]  /*7920*/  IMAD.MOV.U32 R54, RZ, RZ, 0x0 ;  /* 0x00000000ff367424 */ /* 0x000fe400078e00ff */
[----:B------:R-:W-:Y:S01]  /*7930*/  IMAD.MOV.U32 R55, RZ, RZ, 0x40280000 ;  /* 0x40280000ff377424 */ /* 0x000fe200078e00ff */
[----:B0-----:R-:W-:-:S06]  /*7940*/  DADD R64, R64, R64 ;  /* 0x0000000040407229 */ /* 0x001fcc0000000040 */
[----:B------:R-:W-:Y:S02]  /*7950*/  @P6 LOP3.LUT R21, R61, 0x7fffffff, RZ, 0xc0, !PT ;  /* 0x7fffffff3d156812 */ /* 0x000fe400078ec0ff */
[----:B------:R-:W-:-:S08]  /*7960*/  DMUL R64, RZ, R64 ;  /* 0x00000040ff407228 */ /* 0x000fd00000000000 */
[C---:B------:R-:W-:Y:S02]  /*7970*/  DFMA R48, R64.reuse, 3, -R48 ;  /* 0x400800004030782b */ /* 0x040fe40000000830 */
[----:B------:R-:W-:-:S06]  /*7980*/  DFMA R54, R64, R54, 48 ;  /* 0x404800004036742b */ /* 0x000fcc0000000036 */
[----:B------:R-:W-:Y:S01]  /*7990*/  DADD R48, R48, R56 ;  /* 0x0000000030307229 */ /* 0x000fe20000000038 */
[----:B------:R-:W-:Y:S01]  /*79a0*/  FSEL R56, R3, R20, P3 ;  /* 0x0000001403387208 */ /* 0x000fe20001800000 */
[C---:B------:R-:W-:Y:S01]  /*79b0*/  FADD R20, R0.reuse, R0 ;  /* 0x0000000000147221 */ /* 0x040fe20000000000 */
[----:B------:R-:W-:Y:S01]  /*79c0*/  FADD R57, R0, 1 ;  /* 0x3f80000000397421 */ /* 0x000fe20000000000 */
[----:B------:R-:W-:Y:S01]  /*79d0*/  DADD R54, R54, -R10 ;  /* 0x0000000036367229 */ /* 0x000fe2000000080a */
[----:B------:R-:W-:Y:S02]  /*79e0*/  FSEL R3, R56, 1, P4 ;  /* 0x3f80000038037808 */ /* 0x000fe40002000000 */
[----:B------:R-:W-:Y:S01]  /*79f0*/  @P1 LOP3.LUT R47, R20, 0x7fffffff, RZ, 0xc0, !PT ;  /* 0x7fffffff142f1812 */ /* 0x000fe200078ec0ff */
[C---:B------:R-:W-:Y:S01]  /*7a00*/  @P5 FADD R47, R0.reuse, 2 ;  /* 0x40000000002f5421 */ /* 0x040fe20000000000 */
[----:B------:R-:W-:Y:S02]  /*7a10*/  FSEL R64, R3, R51, P0 ;  /* 0x0000003303407208 */ /* 0x000fe40000000000 */
[----:B------:R-:W0:Y:S01]  /*7a20*/  F2F.F64.F32 R50, R50 ;  /* 0x0000003200327310 */ /* 0x000e220000201800 */
[----:B------:R-:W-:-:S02]  /*7a30*/  FSETP.NEU.AND P0, PT, R0, 1, PT ;  /* 0x3f8000000000780b */ /* 0x000fc40003f0d000 */
[C---:B------:R-:W-:Y:S02]  /*7a40*/  FSEL R0, R57.reuse, R20, P5 ;  /* 0x0000001439007208 */ /* 0x040fe40002800000 */
[-C--:B------:R-:W-:Y:S02]  /*7a50*/  FSEL R20, R20, R59.reuse, P1 ;  /* 0x0000003b14147208 */ /* 0x080fe40000800000 */
[----:B------:R-:W-:Y:S02]  /*7a60*/  FSEL R58, R0, 1, P0 ;  /* 0x3f800000003a7808 */ /* 0x000fe40000000000 */
[----:B------:R-:W-:Y:S02]  /*7a70*/  FSEL R20, R57, R20, P5 ;  /* 0x0000001439147208 */ /* 0x000fe40002800000 */
[----:B------:R-:W-:Y:S02]  /*7a80*/  FSEL R59, R58, R59, P1 ;  /* 0x0000003b3a3b7208 */ /* 0x000fe40000800000 */
[----:B------:R-:W-:Y:S01]  /*7a90*/  FSETP.NAN.AND P1, PT, |R60|, |R60|, PT ;  /* 0x4000003c3c00720b */ /* 0x000fe20003f28200 */
[----:B0-----:R-:W-:Y:S01]  /*7aa0*/  DADD R56, R50, R50 ;  /* 0x0000000032387229 */ /* 0x001fe20000000032 */
[----:B------:R-:W-:-:S02]  /*7ab0*/  @P0 FSEL R58, R58, R59, P5 ;  /* 0x0000003b3a3a0208 */ /* 0x000fc40002800000 */
[----:B------:R-:W-:Y:S02]  /*7ac0*/  FSEL R50, R20, 1, P0 ;  /* 0x3f80000014327808 */ /* 0x000fe40000000000 */
[----:B------:R-:W-:Y:S02]  /*7ad0*/  FSETP.NEU.AND P5, PT, R60, 1, PT ;  /* 0x3f8000003c00780b */ /* 0x000fe40003fad000 */
[----:B------:R-:W-:Y:S01]  /*7ae0*/  F2F.F64.F32 R58, R58 ;  /* 0x0000003a003a7310 */ /* 0x000fe20000201800 */
[----:B------:R-:W-:Y:S01]  /*7af0*/  DMUL R56, RZ, R56 ;  /* 0x00000038ff387228 */ /* 0x000fe20000000000 */
[----:B------:R-:W-:-:S03]  /*7b00*/  @P4 FSEL R3, R3, R64, P3 ;  /* 0x0000004003034208 */ /* 0x000fc60001800000 */
[C---:B------:R-:W-:Y:S01]  /*7b10*/  @P1 FADD R21, R60.reuse, 2 ;  /* 0x400000003c151421 */ /* 0x040fe20000000000 */
[----:B------:R-:W-:Y:S01]  /*7b20*/  FADD R60, R60, 1 ;  /* 0x3f8000003c3c7421 */ /* 0x000fe20000000000 */
[----:B------:R-:W-:Y:S01]  /*7b30*/  FSEL R64, R47, 1, P0 ;  /* 0x3f8000002f407808 */ /* 0x000fe20000000000 */
[----:B------:R-:W0:Y:S02]  /*7b40*/  F2F.F64.F32 R50, R50 ;  /* 0x0000003200327310 */ /* 0x000e240000201800 */
[----:B------:R-:W-:Y:S01]  /*7b50*/  FSEL R0, R21, 1, P5 ;  /* 0x3f80000015007808 */ /* 0x000fe20002800000 */
[C---:B------:R-:W-:Y:S01]  /*7b60*/  DFMA R20, R56.reuse, 27, R12 ;  /* 0x403b00003814782b */ /* 0x040fe2000000000c */
[----:B------:R-:W-:Y:S01]  /*7b70*/  FSEL R13, R61, R46, P6 ;  /* 0x0000002e3d0d7208 */ /* 0x000fe20003000000 */
[----:B------:R-:W-:Y:S01]  /*7b80*/  DFMA R52, R56, 3, R52 ;  /* 0x400800003834782b */ /* 0x000fe20000000034 */
[C---:B------:R-:W-:Y:S02]  /*7b90*/  FSEL R61, R60.reuse, R61, P1 ;  /* 0x0000003d3c3d7208 */ /* 0x040fe40000800000 */
[----:B------:R-:W-:Y:S01]  /*7ba0*/  FSEL R60, R60, R13, P1 ;  /* 0x0000000d3c3c7208 */ /* 0x000fe20000800000 */
[----:B------:R-:W1:Y:S01]  /*7bb0*/  F2F.F64.F32 R56, R3 ;  /* 0x0000000300387310 */ /* 0x000e620000201800 */
[----:B------:R-:W-:-:S04]  /*7bc0*/  FSEL R65, R61, 1, P5 ;  /* 0x3f8000003d417808 */ /* 0x000fc80002800000 */
[C---:B------:R-:W-:Y:S01]  /*7bd0*/  FSEL R66, R65.reuse, R46, P6 ;  /* 0x0000002e41427208 */ /* 0x040fe20003000000 */
[----:B0-----:R-:W-:Y:S02]  /*7be0*/  DADD R12, R50, R50 ;  /* 0x00000000320c7229 */ /* 0x001fe40000000032 */
[----:B------:R0:W2:Y:S01]  /*7bf0*/  F2F.F64.F32 R10, R0 ;  /* 0x00000000000a7310 */ /* 0x0000a20000201800 */
[----:B------:R-:W-:-:S05]  /*7c00*/  @P5 FSEL R65, R65, R66, P1 ;  /* 0x0000004241415208 */ /* 0x000fca0000800000 */
[----:B------:R-:W-:Y:S01]  /*7c10*/  DFMA R50, R50, 2, R12 ;  /* 0x400000003232782b */ /* 0x000fe2000000000c */
[----:B0-----:R-:W-:Y:S01]  /*7c20*/  FSEL R0, R60, 1, P5 ;  /* 0x3f8000003c007808 */ /* 0x001fe20002800000 */
[----:B------:R-:W-:Y:S01]  /*7c30*/  DADD R60, R58, R58 ;  /* 0x000000003a3c7229 */ /* 0x000fe2000000003a */
[----:B------:R-:W0:Y:S01]  /*7c40*/  F2F.F64.F32 R12, R64 ;  /* 0x00000040000c7310 */ /* 0x000e220000201800 */
[----:B-1----:R-:W-:-:S04]  /*7c50*/  DADD R58, R56, R56 ;  /* 0x00000000383a7229 */ /* 0x002fc80000000038 */
[----:B------:R-:W-:Y:S02]  /*7c60*/  DMUL R50, R50, R6 ;  /* 0x0000000632327228 */ /* 0x000fe40000000000 */
[----:B--2---:R-:W-:Y:S01]  /*7c70*/  DMUL R52, R10, R52 ;  /* 0x000000340a347228 */ /* 0x004fe20000000000 */
[----:B------:R-:W1:Y:S01]  /*7c80*/  F2F.F64.F32 R46, R0 ;  /* 0x00000000002e7310 */ /* 0x000e620000201800 */
[----:B------:R-:W-:Y:S02]  /*7c90*/  DMUL R60, R60, -3 ;  /* 0xc00800003c3c7828 */ /* 0x000fe40000000000 */
[C---:B------:R-:W-:Y:S02]  /*7ca0*/  DFMA R48, R58.reuse, 3, R48 ;  /* 0x400800003a30782b */ /* 0x040fe40000000030 */
[----:B------:R-:W-:Y:S02]  /*7cb0*/  DFMA R54, R58, 27, R54 ;  /* 0x403b00003a36782b */ /* 0x000fe40000000036 */
[----:B0-----:R-:W-:Y:S01]  /*7cc0*/  DFMA R20, R12, R20, R50 ;  /* 0x000000140c14722b */ /* 0x001fe20000000032 */
[----:B------:R-:W0:Y:S01]  /*7cd0*/  F2F.F64.F32 R56, R65 ;  /* 0x0000004100387310 */ /* 0x000e220000201800 */
[----:B------:R-:W-:-:S02]  /*7ce0*/  DMUL R60, R6, R60 ;  /* 0x0000003c063c7228 */ /* 0x000fc40000000000 */
[C---:B------:R-:W-:Y:S02]  /*7cf0*/  DMUL R48, R10.reuse, R48 ;  /* 0x000000300a307228 */ /* 0x040fe40000000000 */
[----:B------:R-:W-:Y:S02]  /*7d00*/  DFMA R10, R10, R14, 1 ;  /* 0x3ff000000a0a742b */ /* 0x000fe4000000000e */
[----:B-1----:R-:W-:Y:S02]  /*7d10*/  DADD R46, R46, R46 ;  /* 0x000000002e2e7229 */ /* 0x002fe4000000002e */
[C---:B------:R-:W-:Y:S02]  /*7d20*/  DFMA R54, R12.reuse, R54, R60 ;  /* 0x000000360c36722b */ /* 0x040fe4000000003c */
[----:B------:R-:W-:Y:S02]  /*7d30*/  DADD R20, RZ, R20 ;  /* 0x00000000ff147229 */ /* 0x000fe40000000014 */
[----:B------:R-:W-:-:S02]  /*7d40*/  DFMA R12, R12, R6, 30 ;  /* 0x403e00000c0c742b */ /* 0x000fc40000000006 */
[----:B0-----:R-:W-:Y:S02]  /*7d50*/  DADD R56, R56, R56 ;  /* 0x0000000038387229 */ /* 0x001fe40000000038 */
[----:B------:R-:W-:Y:S02]  /*7d60*/  DFMA R46, R46, R14, R52 ;  /* 0x0000000e2e2e722b */ /* 0x000fe40000000034 */
[----:B------:R-:W-:Y:S02]  /*7d70*/  DADD R54, RZ, R54 ;  /* 0x00000000ff367229 */ /* 0x000fe40000000036 */
[----:B------:R-:W-:Y:S02]  /*7d80*/  DMUL R20, R10, R20 ;  /* 0x000000140a147228 */ /* 0x000fe40000000000 */
[----:B------:R-:W-:Y:S02]  /*7d90*/  DFMA R48, R14, R56, R48 ;  /* 0x000000380e30722b */ /* 0x000fe40000000030 */
[----:B------:R-:W-:-:S02]  /*7da0*/  DADD R6, RZ, R46 ;  /* 0x00000000ff067229 */ /* 0x000fc4000000002e */
[----:B------:R-:W-:-:S04]  /*7db0*/  DMUL R54, R10, R54 ;  /* 0x000000360a367228 */ /* 0x000fc80000000000 */
[----:B------:R-:W-:Y:S02]  /*7dc0*/  DADD R10, RZ, R48 ;  /* 0x00000000ff0a7229 */ /* 0x000fe40000000030 */
[----:B------:R-:W-:Y:S02]  /*7dd0*/  DFMA R6, R6, R12, R20 ;  /* 0x0000000c0606722b */ /* 0x000fe40000000014 */
[----:B------:R-:W-:-:S04]  /*7de0*/  DADD R20, -R28, R42 ;  /* 0x000000001c147229 */ /* 0x000fc8000000012a */
[----:B------:R-:W-:Y:S02]  /*7df0*/  DFMA R10, R12, R10, R54 ;  /* 0x0000000a0c0a722b */ /* 0x000fe40000000036 */
[----:B------:R-:W-:Y:S02]  /*7e00*/  DADD R50, -R32, R6 ;  /* 0x0000000020327229 */ /* 0x000fe40000000106 */
[----:B------:R-:W-:-:S04]  /*7e10*/  DADD R12, -R30, R62 ;  /* 0x000000001e0c7229 */ /* 0x000fc8000000013e */
[----:B------:R-:W-:Y:S02]  /*7e20*/  DADD R46, -R34, R10 ;  /* 0x00000000222e7229 */ /* 0x000fe4000000010a */
[----:B------:R-:W-:-:S06]  /*7e30*/  DMUL R48, R50, R20 ;  /* 0x0000001432307228 */ /* 0x000fcc0000000000 */
[----:B------:R-:W-:Y:S02]  /*7e40*/  DMUL R14, R46, R12 ;  /* 0x0000000c2e0e7228 */ /* 0x000fe40000000000 */
[----:B------:R-:W-:-:S08]  /*7e50*/  DADD R52, RZ, R48 ;  /* 0x00000000ff347229 */ /* 0x000fd00000000030 */
[----:B------:R-:W-:-:S08]  /*7e60*/  DADD R54, R52, R14 ;  /* 0x0000000034367229 */ /* 0x000fd0000000000e */
[----:B------:R-:W-:-:S14]  /*7e70*/  DSETP.GEU.AND P0, PT, |R54|, UR4, PT ;  /* 0x0000000436007e2a */ /* 0x000fdc000bf0e200 */
        /* <DEDUP_REMOVED lines=14> */
[----:B------:R-:W-:Y:S05]  /*7f60*/  CALL.REL.NOINC `($__internal_6_$__cuda_sm20_dblrcp_rn_slowpath_v3) ;  /* 0x0000000800f07944 */ /* 0x000fea0003c00000 */
[----:B------:R-:W-:Y:S02]  /*7f70*/  IMAD.MOV.U32 R8, RZ, RZ, R0 ;  /* 0x000000ffff087224 */ /* 0x000fe400078e0000 */
[----:B------:R-:W-:-:S07]  /*7f80*/  IMAD.MOV.U32 R9, RZ, RZ, R3 ;  /* 0x000000ffff097224 */ /* 0x000fce00078e0003 */
.L_x_488:
[----:B------:R-:W-:Y:S05]  /*7f90*/  BSYNC.RECONVERGENT B1 ;  /* 0x0000000000017941 */ /* 0x000fea0003800200 */
.L_x_487:
        /* <DEDUP_REMOVED lines=14> */
[----:B------:R-:W-:-:S06]  /*8080*/  DFMA R44, R38, R46, R44 ;  /* 0x0000002e262c722b */ /* 0x000fcc000000002c */
[----:B------:R-:W-:Y:S02]  /*8090*/  DFMA R48, R46, R52, R48 ;  /* 0x000000342e30722b */ /* 0x000fe40000000030 */
[-C--:B------:R-:W-:Y:S02]  /*80a0*/  DFMA R36, R36, R8.reuse, R44 ;  /* 0x000000082424722b */ /* 0x080fe4000000002c */
[----:B------:R-:W-:-:S04]  /*80b0*/  DFMA R44, R14, -R8, 1 ;  /* 0x3ff000000e2c742b */ /* 0x000fc80000000808 */
        /* <DEDUP_REMOVED lines=11> */
.L_x_486:
[----:B------:R-:W-:Y:S05]  /*8170*/  BSYNC.RECONVERGENT B0 ;  /* 0x0000000000007941 */ /* 0x000fea0003800200 */
.L_x_485:
[----:B------:R-:W0:Y:S01]  /*8180*/  LDC.64 R8, c[0x0][0x3a8] ;  /* 0x0000ea00ff087b82 */ /* 0x000e220000000a00 */
[----:B------:R-:W1:Y:S01]  /*8190*/  LDCU UR4, c[0x0][0x3b4] ;  /* 0x00007680ff0477ac */ /* 0x000e620008000800 */
[----:B------:R-:W-:Y:S01]  /*81a0*/  DSETP.GEU.AND P0, PT, R4, R16, PT ;  /* 0x000000100400722a */ /* 0x000fe20003f0e000 */
[C---:B------:R-:W-:Y:S01]  /*81b0*/  SHF.L.U32 R3, R18.reuse, 0x1, RZ ;  /* 0x0000000112037819 */ /* 0x040fe200000006ff */
[----:B------:R-:W-:-:S12]  /*81c0*/  VIADD R18, R18, 0x1 ;  /* 0x0000000112127836 */ /* 0x000fd80000000000 */
[----:B------:R-:W-:Y:S01]  /*81d0*/  @!P0 IMAD.MOV.U32 R28, RZ, RZ, R42 ;  /* 0x000000ffff1c8224 */ /* 0x000fe200078e002a */
[----:B------:R-:W-:Y:S01]  /*81e0*/  @!P0 MOV R34, R10 ;  /* 0x0000000a00228202 */ /* 0x000fe20000000f00 */
[----:B------:R-:W-:Y:S01]  /*81f0*/  @!P0 IMAD.MOV.U32 R29, RZ, RZ, R43 ;  /* 0x000000ffff1d8224 */ /* 0x000fe200078e002b */
[----:B-1----:R-:W-:Y:S01]  /*8200*/  ISETP.NE.AND P1, PT, R18, UR4, PT ;  /* 0x0000000412007c0c */ /* 0x002fe2000bf25270 */
[----:B------:R-:W-:Y:S02]  /*8210*/  IMAD R3, R22, UR4, R3 ;  /* 0x0000000416037c24 */ /* 0x000fe4000f8e0203 */
        /* <DEDUP_REMOVED lines=8> */
[----:B------:R-:W-:Y:S02]  /*82a0*/  @!P0 IMAD.MOV.U32 R16, RZ, RZ, R4 ;  /* 0x000000ffff108224 */ /* 0x000fe400078e0004 */
[----:B------:R-:W-:Y:S01]  /*82b0*/  @!P0 IMAD.MOV.U32 R17, RZ, RZ, R5 ;  /* 0x000000ffff118224 */ /* 0x000fe200078e0005 */
[----:B------:R-:W-:Y:S06]  /*82c0*/  @P1 BRA `(.L_x_489) ;  /* 0xffffffc800ac1947 */ /* 0x000fec000383ffff */
[----:B------:R-:W-:Y:S05]  /*82d0*/  BRA `(.L_x_490) ;  /* 0x0000000000207947 */ /* 0x000fea0003800000 */
.L_x_454:
        /* <DEDUP_REMOVED lines=8> */
.L_x_490:
[----:B------:R-:W-:Y:S05]  /*8360*/  BSYNC.RECONVERGENT B6 ;  /* 0x0000000000067941 */ /* 0x000fea0003800200 */
.L_x_451:
[----:B------:R-:W-:Y:S01]  /*8370*/  DADD R4, R30, R28 ;  /* 0x000000001e047229 */ /* 0x000fe2000000001c */
[----:B------:R-:W-:Y:S01]  /*8380*/  BSSY.RECONVERGENT B0, `(.L_x_491) ;  /* 0x0000006000007945 */ /* 0x000fe20003800200 */
[----:B------:R-:W-:-:S06]  /*8390*/  MOV R0, 0x83e0 ;  /* 0x000083e000007802 */ /* 0x000fcc0000000f00 */
[----:B------:R-:W-:-:S08]  /*83a0*/  DADD R4, R4, 1 ;  /* 0x3ff0000004047429 */ /* 0x000fd00000000000 */
[----:B------:R-:W-:-:S10]  /*83b0*/  DADD R2, -RZ, |R4| ;  /* 0x00000000ff027229 */ /* 0x000fd40000000504 */
[----:B------:R-:W-:-:S07]  /*83c0*/  IMAD.MOV.U32 R10, RZ, RZ, R2 ;  /* 0x000000ffff0a7224 */ /* 0x000fce00078e0002 */
[----:B01----:R-:W-:Y:S05]  /*83d0*/  CALL.REL.NOINC `($_Z14optimizeKernelIN4util14GoldsteinPriceILi2EEELi2ELj128EEvddPdPiS3_S3_ii$__internal_accurate_pow) ;  /* 0x0000000c003c7944 */ /* 0x003fea0003c00000 */
[----:B------:R-:W-:Y:S05]  /*83e0*/  BSYNC.RECONVERGENT B0 ;  /* 0x0000000000007941 */ /* 0x000fea0003800200 */
.L_x_491:
[C---:B------:R-:W-:Y:S01]  /*83f0*/  DADD R2, R4.reuse, 2 ;  /* 0x4000000004027429 */ /* 0x040fe20000000000 */
[----:B------:R-:W-:Y:S01]  /*8400*/  BSSY.RECONVERGENT B0, `(.L_x_492) ;  /* 0x000000f000007945 */ /* 0x000fe20003800200 */
[C---:B------:R-:W-:Y:S02]  /*8410*/  DSETP.NEU.AND P0, PT, R4.reuse, RZ, PT ;  /* 0x000000ff0400722a */ /* 0x040fe40003f0d000 */
[----:B------:R-:W-:Y:S02]  /*8420*/  DADD R10, -RZ, |R28| ;  /* 0x00000000ff0a7229 */ /* 0x000fe4000000051c */
[----:B------:R-:W-:-:S04]  /*8430*/  DSETP.NEU.AND P2, PT, R4, 1, PT ;  /* 0x3ff000000400742a */ /* 0x000fc80003f4d000 */
[----:B------:R-:W-:-:S04]  /*8440*/  LOP3.LUT R2, R3, 0x7ff00000, RZ, 0xc0, !PT ;  /* 0x7ff0000003027812 */ /* 0x000fc800078ec0ff */
[----:B------:R-:W-:Y:S02]  /*8450*/  ISETP.NE.AND P1, PT, R2, 0x7ff00000, PT ;  /* 0x7ff000000200780c */ /* 0x000fe40003f25270 */
[----:B------:R-:W-:Y:S02]  /*8460*/  MOV R3, R11 ;  /* 0x0000000b00037202 */ /* 0x000fe40000000f00 */
[----:B------:R-:W-:-:S09]  /*8470*/  @!P0 CS2R R8, SRZ ;  /* 0x0000000000088805 */ /* 0x000fd2000001ff00 */
[----:B------:R-:W-:Y:S05]  /*8480*/  @P1 BRA `(.L_x_493) ;  /* 0x0000000000181947 */ /* 0x000fea0003800000 */
[----:B------:R-:W-:-:S14]  /*8490*/  DSETP.NAN.AND P0, PT, R4, R4, PT ;  /* 0x000000040400722a */ /* 0x000fdc0003f08000 */
[----:B------:R-:W-:Y:S01]  /*84a0*/  @P0 DADD R8, R4, 2 ;  /* 0x4000000004080429 */ /* 0x000fe20000000000 */
[----:B------:R-:W-:Y:S10]  /*84b0*/  @P0 BRA `(.L_x_493) ;  /* 0x00000000000c0947 */ /* 0x000ff40003800000 */
[----:B------:R-:W-:-:S14]  /*84c0*/  DSETP.NEU.AND P0, PT, |R4|, +INF , PT ;  /* 0x7ff000000400742a */ /* 0x000fdc0003f0d200 */
[----:B------:R-:W-:Y:S02]  /*84d0*/  @!P0 IMAD.MOV.U32 R8, RZ, RZ, 0x0 ;  /* 0x00000000ff088424 */ /* 0x000fe400078e00ff */
[----:B------:R-:W-:-:S07]  /*84e0*/  @!P0 IMAD.MOV.U32 R9, RZ, RZ, 0x7ff00000 ;  /* 0x7ff00000ff098424 */ /* 0x000fce00078e00ff */
.L_x_493:
[----:B------:R-:W-:Y:S05]  /*84f0*/  BSYNC.RECONVERGENT B0 ;  /* 0x0000000000007941 */ /* 0x000fea0003800200 */
.L_x_492:
[----:B------:R-:W-:Y:S01]  /*8500*/  BSSY.RECONVERGENT B0, `(.L_x_494) ;  /* 0x0000005000007945 */ /* 0x000fe20003800200 */
[----:B------:R-:W-:Y:S02]  /*8510*/  FSEL R24, R8, RZ, P2 ;  /* 0x000000ff08187208 */ /* 0x000fe40001000000 */
[----:B------:R-:W-:Y:S02]  /*8520*/  FSEL R25, R9, 1.875, P2 ;  /* 0x3ff0000009197808 */ /* 0x000fe40001000000 */
[----:B------:R-:W-:-:S07]  /*8530*/  MOV R0, 0x8550 ;  /* 0x0000855000007802 */ /* 0x000fce0000000f00 */
[----:B------:R-:W-:Y:S05]  /*8540*/  CALL.REL.NOINC `($_Z14optimizeKernelIN4util14GoldsteinPriceILi2EEELi2ELj128EEvddPdPiS3_S3_ii$__internal_accurate_pow) ;  /* 0x0000000800e07944 */ /* 0x000fea0003c00000 */
[----:B------:R-:W-:Y:S05]  /*8550*/  BSYNC.RECONVERGENT B0 ;  /* 0x0000000000007941 */ /* 0x000fea0003800200 */
.L_x_494:
[C---:B------:R-:W-:Y:S01]  /*8560*/  DADD R2, R28.reuse, 2 ;  /* 0x400000001c027429 */ /* 0x040fe20000000000 */
[----:B------:R-:W-:Y:S01]  /*8570*/  BSSY.RECONVERGENT B0, `(.L_x_495) ;  /* 0x0000010000007945 */ /* 0x000fe20003800200 */
[C---:B------:R-:W-:Y:S02]  /*8580*/  DSETP.NEU.AND P0, PT, R28.reuse, RZ, PT ;  /* 0x000000ff1c00722a */ /* 0x040fe40003f0d000 */
[----:B------:R-:W-:Y:S02]  /*8590*/  DSETP.NEU.AND P2, PT, R28, 1, PT ;  /* 0x3ff000001c00742a */ /* 0x000fe40003f4d000 */
[----:B------:R-:W-:-:S04]  /*85a0*/  IMAD.MOV.U32 R2, RZ, RZ, 0x0 ;  /* 0x00000000ff027424 */ /* 0x000fc800078e00ff */
[----:B------:R-:W-:Y:S01]  /*85b0*/  LOP3.LUT R0, R3, 0x7ff00000, RZ, 0xc0, !PT ;  /* 0x7ff0000003007812 */ /* 0x000fe200078ec0ff */
[----:B------:R-:W-:-:S03]  /*85c0*/  IMAD.MOV.U32 R3, RZ, RZ, 0x402c0000 ;  /* 0x402c0000ff037424 */ /* 0x000fc600078e00ff */
[----:B------:R-:W-:Y:S02]  /*85d0*/  ISETP.NE.AND P1, PT, R0, 0x7ff00000, PT ;  /* 0x7ff000000000780c */ /* 0x000fe40003f25270 */
[----:B------:R-:W-:Y:S01]  /*85e0*/  @!P0 CS2R R8, SRZ ;  /* 0x0000000000088805 */ /* 0x000fe2000001ff00 */
        /* <DEDUP_REMOVED lines=8> */
.L_x_496:
[----:B------:R-:W-:Y:S05]  /*8670*/  BSYNC.RECONVERGENT B0 ;  /* 0x0000000000007941 */ /* 0x000fea0003800200 */
.L_x_495:
[----:B------:R-:W-:Y:S01]  /*8680*/  FSEL R18, R8, RZ, P2 ;  /* 0x000000ff08127208 */ /* 0x000fe20001000000 */
[----:B------:R-:W-:Y:S01]  /*8690*/  DADD R10, -RZ, |R30| ;  /* 0x00000000ff0a7229 */ /* 0x000fe2000000051e */
[----:B------:R-:W-:Y:S01]  /*86a0*/  FSEL R19, R9, 1.875, P2 ;  /* 0x3ff0000009137808 */ /* 0x000fe20001000000 */
[----:B------:R-:W-:Y:S01]  /*86b0*/  DMUL R16, R28, 6 ;  /* 0x401800001c107828 */ /* 0x000fe20000000000 */
[----:B------:R-:W-:Y:S01]  /*86c0*/  BSSY.RECONVERGENT B0, `(.L_x_497) ;  /* 0x0000007000007945 */ /* 0x000fe20003800200 */
[----:B------:R-:W-:-:S03]  /*86d0*/  MOV R0, 0x8730 ;  /* 0x0000873000007802 */ /* 0x000fc60000000f00 */
[----:B------:R-:W-:-:S08]  /*86e0*/  DFMA R2, R18, 3, R2 ;  /* 0x400800001202782b */ /* 0x000fd00000000002 */
[----:B------:R-:W-:-:S08]  /*86f0*/  DFMA R2, R30, -14, R2 ;  /* 0xc02c00001e02782b */ /* 0x000fd00000000002 */
[----:B------:R-:W-:Y:S01]  /*8700*/  DFMA R16, R16, R30, R2 ;  /* 0x0000001e1010722b */ /* 0x000fe20000000002 */
[----:B------:R-:W-:-:S10]  /*8710*/  MOV R3, R11 ;  /* 0x0000000b00037202 */ /* 0x000fd40000000f00 */
[----:B------:R-:W-:Y:S05]  /*8720*/  CALL.REL.NOINC `($_Z14optimizeKernelIN4util14GoldsteinPriceILi2EEELi2ELj128EEvddPdPiS3_S3_ii$__internal_accurate_pow) ;  /* 0x0000000800687944 */ /* 0x000fea0003c00000 */
[----:B------:R-:W-:Y:S05]  /*8730*/  BSYNC.RECONVERGENT B0 ;  /* 0x0000000000007941 */ /* 0x000fea0003800200 */
.L_x_497:
        /* <DEDUP_REMOVED lines=16> */
.L_x_499:
[----:B------:R-:W-:Y:S05]  /*8840*/  BSYNC.RECONVERGENT B0 ;  /* 0x0000000000007941 */ /* 0x000fea0003800200 */
.L_x_498:
        /* <DEDUP_REMOVED lines=10> */
.L_x_500:
[----:B------:R-:W-:Y:S01]  /*88f0*/  IMAD.MOV.U32 R10, RZ, RZ, 0x0 ;  /* 0x00000000ff0a7424 */ /* 0x000fe200078e00ff */
[C---:B------:R-:W-:Y:S01]  /*8900*/  DADD R2, R4.reuse, 2 ;  /* 0x4000000004027429 */ /* 0x040fe20000000000 */
[----:B------:R-:W-:Y:S01]  /*8910*/  IMAD.MOV.U32 R11, RZ, RZ, 0x40400000 ;  /* 0x40400000ff0b7424 */ /* 0x000fe200078e00ff */
[----:B------:R-:W0:Y:S01]  /*8920*/  LDC.64 R14, c[0x0][0x398] ;  /* 0x0000e600ff0e7b82 */ /* 0x000e220000000a00 */
[----:B------:R-:W-:Y:S01]  /*8930*/  DSETP.NEU.AND P0, PT, R4, RZ, PT ;  /* 0x000000ff0400722a */ /* 0x000fe20003f0d000 */
[----:B------:R-:W-:Y:S01]  /*8940*/  BSSY.RECONVERGENT B0, `(.L_x_501) ;  /* 0x0000012000007945 */ /* 0x000fe20003800200 */
[C---:B------:R-:W-:Y:S02]  /*8950*/  DMUL R12, R28.reuse, -36 ;  /* 0xc04200001c0c7828 */ /* 0x040fe40000000000 */
[----:B------:R-:W-:Y:S02]  /*8960*/  DFMA R10, R28, -R10, 18 ;  /* 0x403200001c0a742b */ /* 0x000fe4000000080a */
[----:B------:R-:W-:Y:S01]  /*8970*/  DSETP.NEU.AND P2, PT, R4, 1, PT ;  /* 0x3ff000000400742a */ /* 0x000fe20003f4d000 */
[----:B------:R-:W1:Y:S01]  /*8980*/  LDC.64 R16, c[0x0][0x3a0] ;  /* 0x0000e800ff107b82 */ /* 0x000e620000000a00 */
[----:B------:R-:W-:-:S04]  /*8990*/  LOP3.LUT R2, R3, 0x7ff00000, RZ, 0xc0, !PT ;  /* 0x7ff0000003027812 */ /* 0x000fc800078ec0ff */
[----:B------:R-:W-:Y:S01]  /*89a0*/  DFMA R10, R18, 12, R10 ;  /* 0x40280000120a782b */ /* 0x000fe2000000000a */
[----:B------:R-:W-:Y:S02]  /*89b0*/  ISETP.NE.AND P1, PT, R2, 0x7ff00000, PT ;  /* 0x7ff000000200780c */ /* 0x000fe40003f25270 */
[----:B------:R-:W-:-:S05]  /*89c0*/  @!P0 CS2R R8, SRZ ;  /* 0x0000000000088805 */ /* 0x000fca000001ff00 */
[----:B------:R-:W-:-:S08]  /*89d0*/  DFMA R10, R30, 48, R10 ;  /* 0x404800001e0a782b */ /* 0x000fd0000000000a */
[----:B------:R-:W-:Y:S01]  /*89e0*/  DFMA R10, R12, R30, R10 ;  /* 0x0000001e0c0a722b */ /* 0x000fe2000000000a */
[----:B------:R-:W-:Y:S10]  /*89f0*/  @P1 BRA `(.L_x_502) ;  /* 0x0000000000181947 */ /* 0x000ff40003800000 */
[----:B------:R-:W-:-:S14]  /*8a00*/  DSETP.NAN.AND P0, PT, R4, R4, PT ;  /* 0x000000040400722a */ /* 0x000fdc0003f08000 */
[----:B------:R-:W-:Y:S01]  /*8a10*/  @P0 DADD R8, R4, 2 ;  /* 0x4000000004080429 */ /* 0x000fe20000000000 */
[----:B------:R-:W-:Y:S10]  /*8a20*/  @P0 BRA `(.L_x_502) ;  /* 0x00000000000c0947 */ /* 0x000ff40003800000 */
[----:B------:R-:W-:-:S14]  /*8a30*/  DSETP.NEU.AND P0, PT, |R4|, +INF , PT ;  /* 0x7ff000000400742a */ /* 0x000fdc0003f0d200 */
[----:B------:R-:W-:Y:S01]  /*8a40*/  @!P0 IMAD.MOV.U32 R8, RZ, RZ, 0x0 ;  /* 0x00000000ff088424 */ /* 0x000fe200078e00ff */
[----:B------:R-:W-:-:S07]  /*8a50*/  @!P0 MOV R9, 0x7ff00000 ;  /* 0x7ff0000000098802 */ /* 0x000fce0000000f00 */
.L_x_502:
[----:B------:R-:W-:Y:S05]  /*8a60*/  BSYNC.RECONVERGENT B0 ;  /* 0x0000000000007941 */ /* 0x000fea0003800200 */
.L_x_501:
[----:B------:R-:W-:Y:S01]  /*8a70*/  DFMA R10, R6, 27, R10 ;  /* 0x403b0000060a782b */ /* 0x000fe2000000000a */
[----:B------:R-:W-:Y:S01]  /*8a80*/  FSEL R2, R8, RZ, P2 ;  /* 0x000000ff08027208 */ /* 0x000fe20001000000 */
[----:B-1----:R-:W-:Y:S01]  /*8a90*/  IMAD.WIDE R4, R22, 0x8, R16 ;  /* 0x0000000816047825 */ /* 0x002fe200078e0210 */
[----:B------:R-:W-:-:S06]  /*8aa0*/  FSEL R3, R9, 1.875, P2 ;  /* 0x3ff0000009037808 */ /* 0x000fcc0001000000 */
[----:B------:R-:W-:Y:S01]  /*8ab0*/  DFMA R10, R10, R2, 30 ;  /* 0x403e00000a0a742b */ /* 0x000fe20000000002 */
[----:B0-----:R-:W-:-:S07]  /*8ac0*/  IMAD.WIDE R2, R23, 0x4, R14 ;  /* 0x0000000417027825 */ /* 0x001fce00078e020e */
[----:B------:R-:W-:-:S07]  /*8ad0*/  DMUL R10, R24, R10 ;  /* 0x0000000a180a7228 */ /* 0x000fce0000000000 */
[----:B------:R-:W-:Y:S04]  /*8ae0*/  STG.E.64 desc[UR36][R26.64], R10 ;  /* 0x0000000a1a007986 */ /* 0x000fe8000c101b24 */
[----:B------:R-:W-:Y:S04]  /*8af0*/  STG.E desc[UR36][R2.64], R23 ;  /* 0x0000001702007986 */ /* 0x000fe8000c101924 */
[----:B------:R-:W-:Y:S04]  /*8b00*/  STG.E.64 desc[UR36][R4.64], R28 ;  /* 0x0000001c04007986 */ /* 0x000fe8000c101b24 */
[----:B------:R-:W-:Y:S01]  /*8b10*/  STG.E.64 desc[UR36][R4.64+0x8], R30 ;  /* 0x0000081e04007986 */ /* 0x000fe2000c101b24 */
[----:B------:R-:W-:Y:S05]  /*8b20*/  EXIT ;  /* 0x000000000000794d */ /* 0x000fea0003800000 */
        .weak           $__internal_6_$__cuda_sm20_dblrcp_rn_slowpath_v3
        .type           $__internal_6_$__cuda_sm20_dblrcp_rn_slowpath_v3,@function
        .size           $__internal_6_$__cuda_sm20_dblrcp_rn_slowpath_v3,($__internal_7_$__cuda_sm20_dsqrt_rn_f64_mediumpath_v1 - $__internal_6_$__cuda_sm20_dblrcp_rn_slowpath_v3)
$__internal_6_$__cuda_sm20_dblrcp_rn_slowpath_v3:
        /* <DEDUP_REMOVED lines=25> */
.L_x_506:
        /* <DEDUP_REMOVED lines=10> */
.L_x_504:
[----:B------:R-:W-:Y:S02]  /*8d60*/  LOP3.LUT R9, R55, 0x80000, RZ, 0xfc, !PT ;  /* 0x0008000037097812 */ /* 0x000fe400078efcff */
[----:B------:R-:W-:-:S07]  /*8d70*/  MOV R8, R54 ;  /* 0x0000003600087202 */ /* 0x000fce0000000f00 */
.L_x_505:
[----:B------:R-:W-:Y:S05]  /*8d80*/  BSYNC.RECONVERGENT B2 ;  /* 0x0000000000027941 */ /* 0x000fea0003800200 */
.L_x_503:
[----:B------:R-:W-:Y:S02]  /*8d90*/  IMAD.MOV.U32 R0, RZ, RZ, R8 ;  /* 0x000000ffff007224 */ /* 0x000fe400078e0008 */
[----:B------:R-:W-:Y:S02]  /*8da0*/  IMAD.MOV.U32 R3, RZ, RZ, R9 ;  /* 0x000000ffff037224 */ /* 0x000fe400078e0009 */
[----:B------:R-:W-:Y:S02]  /*8db0*/  IMAD.MOV.U32 R8, RZ, RZ, R56 ;  /* 0x000000ffff087224 */ /* 0x000fe400078e0038 */
[----:B------:R-:W-:-:S04]  /*8dc0*/  IMAD.MOV.U32 R9, RZ, RZ, 0x0 ;  /* 0x00000000ff097424 */ /* 0x000fc800078e00ff */
[----:B------:R-:W-:Y:S05]  /*8dd0*/  RET.REL.NODEC R8 `(_Z14optimizeKernelIN4util14GoldsteinPriceILi2EEELi2ELj128EEvddPdPiS3_S3_ii) ;  /* 0xffffff7008887950 */ /* 0x000fea0003c3ffff */
        .weak           $__internal_7_$__cuda_sm20_dsqrt_rn_f64_mediumpath_v1
        .type           $__internal_7_$__cuda_sm20_dsqrt_rn_f64_mediumpath_v1,@function
        .size           $__internal_7_$__cuda_sm20_dsqrt_rn_f64_mediumpath_v1,($_Z14optimizeKernelIN4util14GoldsteinPriceILi2EEELi2ELj128EEvddPdPiS3_S3_ii$__internal_accurate_pow - $__internal_7_$__cuda_sm20_dsqrt_rn_f64_mediumpath_v1)
$__internal_7_$__cuda_sm20_dsqrt_rn_f64_mediumpath_v1:
[----:B------:R-:W-:Y:S01]  /*8de0*/  ISETP.GE.U32.AND P0, PT, R4, -0x3400000, PT ;  /* 0xfcc000000400780c */ /* 0x000fe20003f06070 */
[----:B------:R-:W-:Y:S01]  /*8df0*/  BSSY.RECONVERGENT B1, `(.L_x_507) ;  /* 0x0000028000017945 */ /* 0x000fe20003800200 */
[----:B------:R-:W-:Y:S01]  /*8e00*/  IMAD.MOV.U32 R8, RZ, RZ, R12 ;  /* 0x000000ffff087224 */ /* 0x000fe200078e000c */
[----:B------:R-:W-:Y:S01]  /*8e10*/  MOV R7, R11 ;  /* 0x0000000b00077202 */ /* 0x000fe20000000f00 */
[----:B------:R-:W-:Y:S02]  /*8e20*/  IMAD.MOV.U32 R6, RZ, RZ, R10 ;  /* 0x000000ffff067224 */ /* 0x000fe400078e000a */
[----:B------:R-:W-:Y:S02]  /*8e30*/  IMAD.MOV.U32 R4, RZ, RZ, R20 ;  /* 0x000000ffff047224 */ /* 0x000fe400078e0014 */
[----:B------:R-:W-:-:S05]  /*8e40*/  IMAD.MOV.U32 R5, RZ, RZ, R21 ;  /* 0x000000ffff057224 */ /* 0x000fca00078e0015 */
        /* <DEDUP_REMOVED lines=9> */
.L_x_508:
        /* <DEDUP_REMOVED lines=9> */
[----:B------:R-:W-:Y:S01]  /*8f70*/  MOV R10, 0x0 ;  /* 0x00000000000a7802 */ /* 0x000fe20000000f00 */
[----:B------:R-:W-:Y:S02]  /*8f80*/  IMAD.MOV.U32 R6, RZ, RZ, RZ ;  /* 0x000000ffff067224 */ /* 0x000fe400078e00ff */
[----:B------:R-:W-:Y:S02]  /*8f90*/  IMAD.MOV.U32 R11, RZ, RZ, 0x3fd80000 ;  /* 0x3fd80000ff0b7424 */ /* 0x000fe400078e00ff */
        /* <DEDUP_REMOVED lines=12> */
.L_x_510:
[----:B------:R-:W-:-:S11]  /*9060*/  DADD R4, R6, R6 ;  /* 0x0000000006047229 */ /* 0x000fd60000000006 */
.L_x_509:
[----:B------:R-:W-:Y:S05]  /*9070*/  BSYNC.RECONVERGENT B1 ;  /* 0x0000000000017941 */ /* 0x000fea0003800200 */
.L_x_507:
[----:B------:R-:W-:Y:S02]  /*9080*/  IMAD.MOV.U32 R6, RZ, RZ, R4 ;  /* 0x000000ffff067224 */ /* 0x000fe400078e0004 */
[----:B------:R-:W-:Y:S01]  /*9090*/  IMAD.MOV.U32 R7, RZ, RZ, R5 ;  /* 0x000000ffff077224 */ /* 0x000fe200078e0005 */
[----:B------:R-:W-:Y:S01]  /*90a0*/  MOV R5, 0x0 ;  /* 0x0000000000057802 */ /* 0x000fe20000000f00 */
[----:B------:R-:W-:-:S04]  /*90b0*/  IMAD.MOV.U32 R4, RZ, RZ, R0 ;  /* 0x000000ffff047224 */ /* 0x000fc800078e0000 */
[----:B------:R-:W-:Y:S05]  /*90c0*/  RET.REL.NODEC R4 `(_Z14optimizeKernelIN4util14GoldsteinPriceILi2EEELi2ELj128EEvddPdPiS3_S3_ii) ;  /* 0xffffff6c04cc7950 */ /* 0x000fea0003c3ffff */
        .type           $_Z14optimizeKernelIN4util14GoldsteinPriceILi2EEELi2ELj128EEvddPdPiS3_S3_ii$__internal_accurate_pow,@function
        .size           $_Z14optimizeKernelIN4util14GoldsteinPriceILi2EEELi2ELj128EEvddPdPiS3_S3_ii$__internal_accurate_pow,(.L_x_952 - $_Z14optimizeKernelIN4util14GoldsteinPriceILi2EEELi2ELj128EEvddPdPiS3_S3_ii$__internal_accurate_pow)
$_Z14optimizeKernelIN4util14GoldsteinPriceILi2EEELi2ELj128EEvddPdPiS3_S3_ii$__internal_accurate_pow:
        /* <DEDUP_REMOVED lines=12> */
[----:B------:R-:W-:Y:S02]  /*9190*/  @!P0 IMAD.MOV.U32 R10, RZ, RZ, R8 ;  /* 0x000000ffff0a8224 */ /* 0x000fe400078e0008 */
[----:B------:R-:W-:Y:S01]  /*91a0*/  IMAD.MOV.U32 R9, RZ, RZ, 0x43300000 ;  /* 0x43300000ff097424 */ /* 0x000fe200078e00ff */
[----:B------:R-:W-:Y:S01]  /*91b0*/  LOP3.LUT R11, R11, 0x800fffff, RZ, 0xc0, !PT ;  /* 0x800fffff0b0b7812 */ /* 0x000fe200078ec0ff */
[----:B------:R-:W-:Y:S02]  /*91c0*/  IMAD.MOV.U32 R48, RZ, RZ, R10 ;  /* 0x000000ffff307224 */ /* 0x000fe400078e000a */
[----:B------:R-:W-:Y:S01]  /*91d0*/  IMAD.MOV.U32 R10, RZ, RZ, RZ ;  /* 0x000000ffff0a7224 */ /* 0x000fe200078e00ff */
[----:B------:R-:W-:-:S04]  /*91e0*/  LOP3.LUT R11, R11, 0x3ff00000, RZ, 0xfc, !PT ;  /* 0x3ff000000b0b7812 */ /* 0x000fc800078efcff */
[----:B------:R-:W-:Y:S01]  /*91f0*/  ISETP.GE.U32.AND P1, PT, R11, 0x3ff6a09f, PT ;  /* 0x3ff6a09f0b00780c */ /* 0x000fe20003f26070 */
[----:B------:R-:W-:-:S12]  /*9200*/  IMAD.MOV.U32 R49, RZ, RZ, R11 ;  /* 0x000000ffff317224 */ /* 0x000fd800078e000b */
[----:B------:R-:W-:-:S05]  /*9210*/  @P1 VIADD R8, R49, 0xfff00000 ;  /* 0xfff0000031081836 */ /* 0x000fca0000000000 */
[----:B------:R-:W-:Y:S01]  /*9220*/  @P1 MOV R49, R8 ;  /* 0x0000000800311202 */ /* 0x000fe20000000f00 */
[C---:B------:R-:W-:Y:S01]  /*9230*/  VIADD R8, R3.reuse, 0xfffffc01 ;  /* 0xfffffc0103087836 */ /* 0x040fe20000000000 */
[----:B------:R-:W-:-:S04]  /*9240*/  @P1 IADD3 R8, PT, PT, R3, -0x3fe, RZ ;  /* 0xfffffc0203081810 */ /* 0x000fc80007ffe0ff */
[C---:B------:R-:W-:Y:S01]  /*9250*/  DADD R14, R48.reuse, 1 ;  /* 0x3ff00000300e7429 */ /* 0x040fe20000000000 */
[----:B------:R-:W-:Y:S01]  /*9260*/  LOP3.LUT R8, R8, 0x80000000, RZ, 0x3c, !PT ;  /* 0x8000000008087812 */ /* 0x000fe200078e3cff */
[----:B------:R-:W-:-:S04]  /*9270*/  DADD R48, R48, -1 ;  /* 0xbff0000030307429 */ /* 0x000fc80000000000 */
[----:B------:R-:W0:Y:S02]  /*9280*/  MUFU.RCP64H R11, R15 ;  /* 0x0000000f000b7308 */ /* 0x000e240000001800 */
[----:B0-----:R-:W-:-:S08]  /*9290*/  DFMA R46, -R14, R10, 1 ;  /* 0x3ff000000e2e742b */ /* 0x001fd0000000010a */
[----:B------:R-:W-:-:S08]  /*92a0*/  DFMA R46, R46, R46, R46 ;  /* 0x0000002e2e2e722b */ /* 0x000fd0000000002e */
[----:B------:R-:W-:-:S08]  /*92b0*/  DFMA R46, R10, R46, R10 ;  /* 0x0000002e0a2e722b */ /* 0x000fd0000000000a */
[----:B------:R-:W-:-:S08]  /*92c0*/  DMUL R10, R48, R46 ;  /* 0x0000002e300a7228 */ /* 0x000fd00000000000 */
[----:B------:R-:W-:-:S08]  /*92d0*/  DFMA R10, R48, R46, R10 ;  /* 0x0000002e300a722b */ /* 0x000fd0000000000a */
[CC--:B------:R-:W-:Y:S02]  /*92e0*/  DMUL R20, R10.reuse, R10.reuse ;  /* 0x0000000a0a147228 */ /* 0x0c0fe40000000000 */
[----:B------:R-:W-:-:S06]  /*92f0*/  DMUL R52, R10, R10 ;  /* 0x0000000a0a347228 */ /* 0x000fcc0000000000 */
        /* <DEDUP_REMOVED lines=21> */
[----:B------:R-:W-:-:S06]  /*9450*/  UMOV UR5, 0x3fb55555 ;  /* 0x3fb5555500057882 */ /* 0x000fcc0000000000 */
[----:B------:R-:W-:-:S08]  /*9460*/  DFMA R48, R20, R14, UR4 ;  /* 0x0000000414307e2b */ /* 0x000fd0000800000e */
[----:B------:R-:W-:Y:S01]  /*9470*/  DADD R46, -R48, UR4 ;  /* 0x00000004302e7e29 */ /* 0x000fe20008000100 */
[----:B------:R-:W-:Y:S01]  /*9480*/  UMOV UR4, 0xb9e7b0 ;  /* 0x00b9e7b000047882 */ /* 0x000fe20000000000 */
[----:B------:R-:W-:-:S06]  /*9490*/  UMOV UR5, 0x3c46a4cb ;  /* 0x3c46a4cb00057882 */ /* 0x000fcc0000000000 */
[----:B------:R-:W-:Y:S02]  /*94a0*/  DFMA R20, R20, R14, R46 ;  /* 0x0000000e1414722b */ /* 0x000fe4000000002e */
[----:B------:R-:W-:Y:S01]  /*94b0*/  DFMA R46, R10, R10, -R52 ;  /* 0x0000000a0a2e722b */ /* 0x000fe20000000834 */
[----:B------:R-:W-:Y:S02]  /*94c0*/  VIADD R15, R13, 0x100000 ;  /* 0x001000000d0f7836 */ /* 0x000fe40000000000 */
[----:B------:R-:W-:-:S03]  /*94d0*/  IMAD.MOV.U32 R14, RZ, RZ, R12 ;  /* 0x000000ffff0e7224 */ /* 0x000fc600078e000c */
[----:B------:R-:W-:Y:S01]  /*94e0*/  DADD R20, R20, -UR4 ;  /* 0x8000000414147e29 */ /* 0x000fe20008000000 */
[----:B------:R-:W-:Y:S01]  /*94f0*/  UMOV UR4, 0x80000000 ;  /* 0x8000000000047882 */ /* 0x000fe20000000000 */
[----:B------:R-:W-:Y:S01]  /*9500*/  UMOV UR5, 0x43300000 ;  /* 0x4330000000057882 */ /* 0x000fe20000000000 */
        /* <DEDUP_REMOVED lines=18> */
[----:B------:R-:W-:-:S08]  /*9630*/  DADD R10, R20, R10 ;  /* 0x00000000140a7229 */ /* 0x000fd0000000000a */
[----:B------:R-:W-:Y:S02]  /*9640*/  DADD R12, R12, R10 ;  /* 0x000000000c0c7229 */ /* 0x000fe4000000000a */
[----:B------:R-:W-:Y:S01]  /*9650*/  DADD R10, R8, -UR4 ;  /* 0x80000004080a7e29 */ /* 0x000fe20008000000 */
[----:B------:R-:W-:Y:S01]  /*9660*/  UMOV UR4, 0xfefa39ef ;  /* 0xfefa39ef00047882 */ /* 0x000fe20000000000 */
[----:B------:R-:W-:-:S04]  /*9670*/  UMOV UR5, 0x3fe62e42 ;  /* 0x3fe62e4200057882 */ /* 0x000fc80000000000 */
[----:B------:R-:W-:-:S08]  /*9680*/  DADD R14, R46, R12 ;  /* 0x000000002e0e7229 */ /* 0x000fd0000000000c */
        /* <DEDUP_REMOVED lines=56> */
[----:B------:R-:W-:Y:S01]  /*9a10*/  IMAD R15, R8, 0x100000, R11 ;  /* 0x00100000080f7824 */ /* 0x000fe200078e020b */
[----:B------:R-:W-:Y:S01]  /*9a20*/  MOV R14, R10 ;  /* 0x0000000a000e7202 */ /* 0x000fe20000000f00 */
        /* <DEDUP_REMOVED lines=13> */
.L_x_511:
[----:B------:R-:W-:Y:S01]  /*9b00*/  DFMA R12, R12, R14, R14 ;  /* 0x0000000e0c0c722b */ /* 0x000fe2000000000e */
[----:B------:R-:W-:Y:S01]  /*9b10*/  IMAD.MOV.U32 R10, RZ, RZ, R0 ;  /* 0x000000ffff0a7224 */ /* 0x000fe200078e0000 */
[----:B------:R-:W-:Y:S01]  /*9b20*/  DSETP.NEU.AND P0, PT, |R14|, +INF , PT ;  /* 0x7ff000000e00742a */ /* 0x000fe20003f0d200 */
[----:B------:R-:W-:-:S07]  /*9b30*/  IMAD.MOV.U32 R11, RZ, RZ, 0x0 ;  /* 0x00000000ff0b7424 */ /* 0x000fce00078e00ff */
[----:B------:R-:W-:Y:S02]  /*9b40*/  FSEL R8, R14, R12, !P0 ;  /* 0x0000000c0e087208 */ /* 0x000fe40004000000 */
[----:B------:R-:W-:Y:S01]  /*9b50*/  FSEL R9, R15, R13, !P0 ;  /* 0x0000000d0f097208 */ /* 0x000fe20004000000 */
[----:B------:R-:W-:Y:S06]  /*9b60*/  RET.REL.NODEC R10 `(_Z14optimizeKernelIN4util14GoldsteinPriceILi2EEELi2ELj128EEvddPdPiS3_S3_ii) ;  /* 0xffffff640a247950 */ /* 0x000fec0003c3ffff */
.L_x_512:
        /* <DEDUP_REMOVED lines=9> */
.L_x_952:


//--------------------- .text._Z14optimizeKernelIN4util6AckleyILi2EEELi2ELj128EEvddPdPiS3_S3_ii --------------------------
	.section	.text._Z14optimizeKernelIN4util6AckleyILi2EEELi2ELj128EEvddPdPiS3_S3_ii,"ax",@progbits
	.align	128
        .global         _Z14optimizeKernelIN4util6AckleyILi2EEELi2ELj128EEvddPdPiS3_S3_ii
        .type           _Z14optimizeKernelIN4util6AckleyILi2EEELi2ELj128EEvddPdPiS3_S3_ii,@function
        .size           _Z14optimizeKernelIN4util6AckleyILi2EEELi2ELj128EEvddPdPiS3_S3_ii,(.L_x_957 - _Z14optimizeKernelIN4util6AckleyILi2EEELi2ELj128EEvddPdPiS3_S3_ii)
        .other          _Z14optimizeKernelIN4util6AckleyILi2EEELi2ELj128EEvddPdPiS3_S3_ii,@"STO_CUDA_ENTRY STV_DEFAULT"
_Z14optimizeKernelIN4util6AckleyILi2EEELi2ELj128EEvddPdPiS3_S3_ii:
.text._Z14optimizeKernelIN4util6AckleyILi2EEELi2ELj128EEvddPdPiS3_S3_ii:
        /* <DEDUP_REMOVED lines=14> */
[----:B------:R-:W-:Y:S01]  /*00e0*/  IMAD.SHL.U32 R22, R24, 0x2, RZ ;  /* 0x0000000218167824 */ /* 0x000fe200078e00ff */
[----:B------:R-:W-:Y:S01]  /*00f0*/  SHF.R.S32.HI R13, RZ, 0x1f, R24 ;  /* 0x0000001fff0d7819 */ /* 0x000fe20000011418 */
[----:B------:R-:W-:Y:S01]  /*0100*/  IMAD.MOV.U32 R0, RZ, RZ, RZ ;  /* 0x000000ffff007224 */ /* 0x000fe200078e00ff */
[----:B------:R-:W1:Y:S01]  /*0110*/  LDCU.64 UR36, c[0x0][0x358] ;  /* 0x00006b00ff2477ac */ /* 0x000e620008000a00 */
[----:B------:R-:W-:Y:S02]  /*0120*/  VIADD R15, R1, 0x30 ;  /* 0x00000030010f7836 */ /* 0x000fe40000000000 */
[----:B------:R-:W-:Y:S01]  /*0130*/  VIADD R17, R22, 0x17b ;  /* 0x0000017b16117836 */ /* 0x000fe20000000000 */
[----:B------:R-:W0:Y:S01]  /*0140*/  LDC.64 R8, c[0x0][0x388] ;  /* 0x0000e200ff087b82 */ /* 0x000e220000000a00 */
[----:B------:R-:W-:Y:S01]  /*0150*/  UPLOP3.LUT UP0, UPT, UPT, UPT, UPT, 0x80, 0x8 ;  /* 0x000000000008789c */ /* 0x000fe20003f0f070 */
[----:B01----:R-:W-:-:S11]  /*0160*/  DADD R8, R8, -R2 ;  /* 0x0000000008087229 */ /* 0x003fd60000000802 */
.L_x_524:
        /* <DEDUP_REMOVED lines=18> */
.L_x_523:
        /* <DEDUP_REMOVED lines=11> */
.L_x_518:
[----:B------:R-:W-:-:S06]  /*0340*/  IMAD R25, R16, 0x4, R1 ;  /* 0x0000000410197824 */ /* 0x000fcc00078e0201 */
[----:B------:R-:W5:Y:S01]  /*0350*/  LDL R25, [R25+0x4] ;  /* 0x0000040019197983 */ /* 0x000f620000100800 */
[----:B------:R-:W-:Y:S01]  /*0360*/  IMAD.SHL.U32 R26, R16, 0x20, RZ ;  /* 0x00000020101a7824 */ /* 0x000fe200078e00ff */
[----:B------:R-:W-:-:S06]  /*0370*/  UMOV UR4, URZ ;  /* 0x000000ff00047c82 */ /* 0x000fcc0008000000 */
.L_x_517:
        /* <DEDUP_REMOVED lines=184> */
[----:B------:R-:W-:Y:S02]  /*0f00*/  HFMA2 R16, -RZ, RZ, 0, 0 ;  /* 0x00000000ff107431 */ /* 0x000fe400000001ff */
[----:B0-----:R-:W-:Y:S02]  /*0f10*/  IMAD.MOV.U32 R7, RZ, RZ, RZ ;  /* 0x000000ffff077224 */ /* 0x001fe400078e00ff */
[----:B------:R-:W-:Y:S02]  /*0f20*/  IMAD.MOV.U32 R2, RZ, RZ, RZ ;  /* 0x000000ffff027224 */ /* 0x000fe400078e00ff */
[----:B------:R-:W-:Y:S02]  /*0f30*/  IMAD.MOV.U32 R5, RZ, RZ, RZ ;  /* 0x000000ffff057224 */ /* 0x000fe400078e00ff */
[----:B------:R-:W-:-:S02]  /*0f40*/  IMAD.U32 R3, RZ, RZ, UR5 ;  /* 0x00000005ff037e24 */ /* 0x000fc4000f8e00ff */
[----:B------:R-:W-:-:S07]  /*0f50*/  IMAD.U32 R6, RZ, RZ, UR4 ;  /* 0x00000004ff067e24 */ /* 0x000fce000f8e00ff */
.L_x_520:
[----:B------:R-:W-:-:S06]  /*0f60*/  IMAD R25, R16, 0x4, R1 ;  /* 0x0000000410197824 */ /* 0x000fcc00078e0201 */
[----:B------:R-:W5:Y:S01]  /*0f70*/  LDL R25, [R25+0x4] ;  /* 0x0000040019197983 */ /* 0x000f620000100800 */
[----:B------:R-:W-:Y:S01]  /*0f80*/  IMAD.SHL.U32 R26, R16, 0x20, RZ ;  /* 0x00000020101a7824 */ /* 0x000fe200078e00ff */
[----:B------:R-:W-:-:S06]  /*0f90*/  UMOV UR4, URZ ;  /* 0x000000ff00047c82 */ /* 0x000fcc0008000000 */
.L_x_519:
        /* <DEDUP_REMOVED lines=190> */
.L_x_522:
[----:B------:R-:W-:-:S06]  /*1b80*/  IMAD R25, R16, 0x4, R1 ;  /* 0x0000000410197824 */ /* 0x000fcc00078e0201 */
[----:B------:R-:W5:Y:S01]  /*1b90*/  LDL R25, [R25+0x4] ;  /* 0x0000040019197983 */ /* 0x000f620000100800 */
[----:B------:R-:W-:Y:S01]  /*1ba0*/  IMAD.SHL.U32 R26, R16, 0x20, RZ ;  /* 0x00000020101a7824 */ /* 0x000fe200078e00ff */
[----:B------:R-:W-:-:S06]  /*1bb0*/  UMOV UR4, URZ ;  /* 0x000000ff00047c82 */ /* 0x000fcc0008000000 */
.L_x_521:
        /* <DEDUP_REMOVED lines=179> */
.L_x_516:
[----:B------:R-:W-:Y:S05]  /*26f0*/  BSYNC.RECONVERGENT B1 ;  /* 0x0000000000017941 */ /* 0x000fea0003800200 */
.L_x_515:
[C---:B------:R-:W-:Y:S02]  /*2700*/  ISETP.GT.U32.AND P0, PT, R14.reuse, 0x3, PT ;  /* 0x000000030e00780c */ /* 0x040fe40003f04070 */
[--C-:B------:R-:W-:Y:S02]  /*2710*/  SHF.R.U64 R14, R14, 0x2, R23.reuse ;  /* 0x000000020e0e7819 */ /* 0x100fe40000001217 */
[----:B------:R-:W-:Y:S02]  /*2720*/  ISETP.GT.U32.AND.EX P0, PT, R23, RZ, PT, P0 ;  /* 0x000000ff1700720c */ /* 0x000fe40003f04100 */
[----:B------:R-:W-:Y:S02]  /*2730*/  SHF.R.U32.HI R23, RZ, 0x2, R23 ;  /* 0x00000002ff177819 */ /* 0x000fe40000011617 */
[----:B------:R-:W-:-:S09]  /*2740*/  IADD3 R4, PT, PT, R4, 0x1, RZ ;  /* 0x0000000104047810 */ /* 0x000fd20007ffe0ff */
[----:B------:R-:W-:Y:S05]  /*2750*/  @P0 BRA `(.L_x_523) ;  /* 0xffffffd800cc0947 */ /* 0x000fea000383ffff */
.L_x_514:
[----:B------:R-:W-:Y:S05]  /*2760*/  BSYNC.RECONVERGENT B0 ;  /* 0x0000000000007941 */ /* 0x000fea0003800200 */
.L_x_513:
        /* <DEDUP_REMOVED lines=28> */
[----:B------:R-:W2:Y:S01]  /*2930*/  LDL.64 R46, [R1+0x30] ;  /* 0x00003000012e7983 */ /* 0x000ea20000100a00 */
[----:B------:R-:W-:Y:S01]  /*2940*/  UMOV UR4, 0x54442d18 ;  /* 0x54442d1800047882 */ /* 0x000fe20000000000 */
[----:B------:R-:W-:Y:S01]  /*2950*/  UMOV UR5, 0x401921fb ;  /* 0x401921fb00057882 */ /* 0x000fe20000000000 */
[----:B------:R-:W-:Y:S01]  /*2960*/  BSSY.RECONVERGENT B2, `(.L_x_525) ;  /* 0x000001f000027945 */ /* 0x000fe20003800200 */
[----:B--2---:R-:W-:-:S08]  /*2970*/  DMUL R26, R46, UR4 ;  /* 0x000000042e1a7c28 */ /* 0x004fd00008000000 */
[----:B------:R-:W-:-:S14]  /*2980*/  DSETP.NEU.AND P0, PT, |R26|, +INF , PT ;  /* 0x7ff000001a00742a */ /* 0x000fdc0003f0d200 */
[----:B0-----:R-:W-:Y:S01]  /*2990*/  @!P0 DMUL R2, RZ, R26 ;  /* 0x0000001aff028228 */ /* 0x001fe20000000000 */
[----:B------:R-:W-:Y:S01]  /*29a0*/  @!P0 IMAD.MOV.U32 R0, RZ, RZ, 0x1 ;  /* 0x00000001ff008424 */ /* 0x000fe200078e00ff */
[----:B------:R-:W-:Y:S09]  /*29b0*/  @!P0 BRA `(.L_x_526) ;  /* 0x0000000000648947 */ /* 0x000ff20003800000 */
[----:B------:R-:W-:Y:S01]  /*29c0*/  UMOV UR4, 0x6dc9c883 ;  /* 0x6dc9c88300047882 */ /* 0x000fe20000000000 */
[----:B------:R-:W-:Y:S01]  /*29d0*/  UMOV UR5, 0x3fe45f30 ;  /* 0x3fe45f3000057882 */ /* 0x000fe20000000000 */
[C---:B------:R-:W-:Y:S01]  /*29e0*/  DSETP.GE.AND P0, PT, |R26|.reuse, 2.14748364800000000000e+09, PT ;  /* 0x41e000001a00742a */ /* 0x040fe20003f06200 */
[----:B------:R-:W-:Y:S01]  /*29f0*/  BSSY.RECONVERGENT B3, `(.L_x_527) ;  /* 0x0000014000037945 */ /* 0x000fe20003800200 */
        /* <DEDUP_REMOVED lines=16> */
[----:B------:R-:W-:Y:S05]  /*2b00*/  CALL.REL.NOINC `($_Z14optimizeKernelIN4util6AckleyILi2EEELi2ELj128EEvddPdPiS3_S3_ii$__internal_trig_reduction_slowpathd) ;  /* 0x000000e000847944 */ /* 0x000fea0003c00000 */
[----:B------:R-:W-:Y:S02]  /*2b10*/  IMAD.MOV.U32 R2, RZ, RZ, R62 ;  /* 0x000000ffff027224 */ /* 0x000fe400078e003e */
[----:B------:R-:W-:-:S07]  /*2b20*/  IMAD.MOV.U32 R3, RZ, RZ, R63 ;  /* 0x000000ffff037224 */ /* 0x000fce00078e003f */
.L_x_528:
[----:B------:R-:W-:Y:S05]  /*2b30*/  BSYNC.RECONVERGENT B3 ;  /* 0x0000000000037941 */ /* 0x000fea0003800200 */
.L_x_527:
[----:B------:R-:W-:-:S07]  /*2b40*/  VIADD R0, R0, 0x1 ;  /* 0x0000000100007836 */ /* 0x000fce0000000000 */
.L_x_526:
[----:B------:R-:W-:Y:S05]  /*2b50*/  BSYNC.RECONVERGENT B2 ;  /* 0x0000000000027941 */ /* 0x000fea0003800200 */
.L_x_525:
[----:B------:R-:W0:Y:S01]  /*2b60*/  LDCU.64 UR4, c[0x4][0x1a8] ;  /* 0x01003500ff0477ac */ /* 0x000e220008000a00 */
[----:B------:R-:W-:Y:S01]  /*2b70*/  IMAD.SHL.U32 R4, R0, 0x40, RZ ;  /* 0x0000004000047824 */ /* 0x000fe200078e00ff */
[----:B------:R-:W2:Y:S04]  /*2b80*/  LDL.64 R44, [R1+0x38] ;  /* 0x00003800012c7983 */ /* 0x000ea80000100a00 */
[----:B------:R-:W-:-:S04]  /*2b90*/  LOP3.LUT R4, R4, 0x40, RZ, 0xc0, !PT ;  /* 0x0000004004047812 */ /* 0x000fc800078ec0ff */
[----:B0-----:R-:W-:-:S05]  /*2ba0*/  IADD3 R14, P0, PT, R4, UR4, RZ ;  /* 0x00000004040e7c10 */ /* 0x001fca000ff1e0ff */
[----:B------:R-:W-:-:S05]  /*2bb0*/  IMAD.X R15, RZ, RZ, UR5, P0 ;  /* 0x00000005ff0f7e24 */ /* 0x000fca00080e06ff */
[----:B------:R-:W3:Y:S04]  /*2bc0*/  LDG.E.128.CONSTANT R28, desc[UR36][R14.64] ;  /* 0x000000240e1c7981 */ /* 0x000ee8000c1e9d00 */
[----:B------:R-:W4:Y:S04]  /*2bd0*/  LDG.E.128.CONSTANT R32, desc[UR36][R14.64+0x10] ;  /* 0x000010240e207981 */ /* 0x000f28000c1e9d00 */
[----:B------:R-:W5:Y:S01]  /*2be0*/  LDG.E.128.CONSTANT R8, desc[UR36][R14.64+0x20] ;  /* 0x000020240e087981 */ /* 0x000f62000c1e9d00 */
[----:B------:R-:W-:Y:S01]  /*2bf0*/  LOP3.LUT R4, R0, 0x1, RZ, 0xc0, !PT ;  /* 0x0000000100047812 */ /* 0x000fe200078ec0ff */
[----:B------:R-:W-:-:S02]  /*2c00*/  IMAD.MOV.U32 R6, RZ, RZ, 0x20fd8164 ;  /* 0x20fd8164ff067424 */ /* 0x000fc400078e00ff */
[----:B------:R-:W-:Y:S01]  /*2c10*/  IMAD.MOV.U32 R7, RZ, RZ, 0x3da8ff83 ;  /* 0x3da8ff83ff077424 */ /* 0x000fe200078e00ff */
[----:B------:R-:W-:Y:S01]  /*2c20*/  ISETP.NE.U32.AND P0, PT, R4, 0x1, PT ;  /* 0x000000010400780c */ /* 0x000fe20003f05070 */
[----:B------:R-:W-:-:S03]  /*2c30*/  DMUL R4, R2, R2 ;  /* 0x0000000202047228 */ /* 0x000fc60000000000 */
[----:B------:R-:W-:Y:S02]  /*2c40*/  FSEL R6, R6, -8.06006814911005101289e+34, !P0 ;  /* 0xf9785eba06067808 */ /* 0x000fe40004000000 */
[----:B------:R-:W-:Y:S01]  /*2c50*/  FSEL R7, -R7, 0.11223486810922622681, !P0 ;  /* 0x3de5db6507077808 */ /* 0x000fe20004000100 */
[----:B------:R-:W-:Y:S01]  /*2c60*/  UMOV UR4, 0x54442d18 ;  /* 0x54442d1800047882 */ /* 0x000fe20000000000 */
[----:B------:R-:W-:Y:S01]  /*2c70*/  UMOV UR5, 0x401921fb ;  /* 0x401921fb00057882 */ /* 0x000fe20000000000 */
[----:B------:R-:W-:Y:S03]  /*2c80*/  BSSY.RECONVERGENT B2, `(.L_x_529) ;  /* 0x000002f000027945 */ /* 0x000fe60003800200 */
[----:B---3--:R-:W-:-:S08]  /*2c90*/  DFMA R6, R4, R6, R28 ;  /* 0x000000060406722b */ /* 0x008fd0000000001c */
[----:B------:R-:W-:-:S08]  /*2ca0*/  DFMA R6, R4, R6, R30 ;  /* 0x000000060406722b */ /* 0x000fd0000000001e */
[----:B----4-:R-:W-:-:S08]  /*2cb0*/  DFMA R6, R4, R6, R32 ;  /* 0x000000060406722b */ /* 0x010fd00000000020 */
[----:B------:R-:W-:-:S08]  /*2cc0*/  DFMA R6, R4, R6, R34 ;  /* 0x000000060406722b */ /* 0x000fd00000000022 */
[----:B-----5:R-:W-:-:S08]  /*2cd0*/  DFMA R6, R4, R6, R8 ;  /* 0x000000060406722b */ /* 0x020fd00000000008 */
[----:B------:R-:W-:Y:S02]  /*2ce0*/  DFMA R6, R4, R6, R10 ;  /* 0x000000060406722b */ /* 0x000fe4000000000a */
[----:B--2---:R-:W-:-:S06]  /*2cf0*/  DMUL R28, R44, UR4 ;  /* 0x000000042c1c7c28 */ /* 0x004fcc0008000000 */
[----:B------:R-:W-:Y:S02]  /*2d00*/  DFMA R2, R6, R2, R2 ;  /* 0x000000020602722b */ /* 0x000fe40000000002 */
[----:B------:R-:W-:Y:S02]  /*2d10*/  DFMA R4, R4, R6, 1 ;  /* 0x3ff000000404742b */ /* 0x000fe40000000006 */
[----:B------:R-:W-:Y:S02]  /*2d20*/  DSETP.NEU.AND P1, PT, |R28|, +INF , PT ;  /* 0x7ff000001c00742a */ /* 0x000fe40003f2d200 */
[----:B------:R-:W-:-:S06]  /*2d30*/  DMUL R14, R44, R44 ;  /* 0x0000002c2c0e7228 */ /* 0x000fcc0000000000 */
[----:B------:R-:W-:Y:S02]  /*2d40*/  FSEL R2, R4, R2, !P0 ;  /* 0x0000000204027208 */ /* 0x000fe40004000000 */
[----:B------:R-:W-:-:S06]  /*2d50*/  FSEL R3, R5, R3, !P0 ;  /* 0x0000000305037208 */ /* 0x000fcc0004000000 */
[----:B------:R-:W-:Y:S01]  /*2d60*/  DADD R4, -RZ, -R2 ;  /* 0x00000000ff047229 */ /* 0x000fe20000000902 */
[----:B------:R-:W-:Y:S01]  /*2d70*/  LOP3.LUT P0, RZ, R0, 0x2, RZ, 0xc0, !PT ;  /* 0x0000000200ff7812 */ /* 0x000fe2000780c0ff */
[----:B------:R-:W-:-:S08]  /*2d80*/  DFMA R14, R46, R46, R14 ;  /* 0x0000002e2e0e722b */ /* 0x000fd0000000000e */
[----:B------:R-:W-:Y:S02]  /*2d90*/  FSEL R16, R2, R4, !P0 ;  /* 0x0000000402107208 */ /* 0x000fe40004000000 */
[----:B------:R-:W-:Y:S01]  /*2da0*/  FSEL R17, R3, R5, !P0 ;  /* 0x0000000503117208 */ /* 0x000fe20004000000 */
[----:B------:R-:W-:Y:S06]  /*2db0*/  @!P1 BRA `(.L_x_530) ;  /* 0x0000000000649947 */ /* 0x000fec0003800000 */
[----:B------:R-:W-:Y:S01]  /*2dc0*/  UMOV UR4, 0x6dc9c883 ;  /* 0x6dc9c88300047882 */ /* 0x000fe20000000000 */
[----:B------:R-:W-:Y:S01]  /*2dd0*/  UMOV UR5, 0x3fe45f30 ;  /* 0x3fe45f3000057882 */ /* 0x000fe20000000000 */
[C---:B------:R-:W-:Y:S01]  /*2de0*/  DSETP.GE.AND P0, PT, |R28|.reuse, 2.14748364800000000000e+09, PT ;  /* 0x41e000001c00742a */ /* 0x040fe20003f06200 */
[----:B------:R-:W-:Y:S01]  /*2df0*/  BSSY.RECONVERGENT B3, `(.L_x_531) ;  /* 0x0000013000037945 */ /* 0x000fe20003800200 */
[----:B------:R-:W-:Y:S01]  /*2e00*/  DMUL R2, R28, UR4 ;  /* 0x000000041c027c28 */ /* 0x000fe20008000000 */
[----:B------:R-:W-:Y:S01]  /*2e10*/  UMOV UR4, 0x54442d18 ;  /* 0x54442d1800047882 */ /* 0x000fe20000000000 */
[----:B------:R-:W-:-:S08]  /*2e20*/  UMOV UR5, 0x3ff921fb ;  /* 0x3ff921fb00057882 */ /* 0x000fd00000000000 */
        /* <DEDUP_REMOVED lines=10> */
[----:B------:R-:W-:Y:S01]  /*2ed0*/  MOV R8, R28 ;  /* 0x0000001c00087202 */ /* 0x000fe20000000f00 */
[----:B------:R-:W-:Y:S01]  /*2ee0*/  IMAD.MOV.U32 R63, RZ, RZ, R29 ;  /* 0x000000ffff3f7224 */ /* 0x000fe200078e001d */
[----:B------:R-:W-:-:S07]  /*2ef0*/  MOV R48, 0x2f10 ;  /* 0x00002f1000307802 */ /* 0x000fce0000000f00 */
[----:B------:R-:W-:Y:S05]  /*2f00*/  CALL.REL.NOINC `($_Z14optimizeKernelIN4util6AckleyILi2EEELi2ELj128EEvddPdPiS3_S3_ii$__internal_trig_reduction_slowpathd) ;  /* 0x000000dc00847944 */ /* 0x000fea0003c00000 */
[----:B------:R-:W-:-:S07]  /*2f10*/  IMAD.MOV.U32 R2, RZ, RZ, R0 ;  /* 0x000000ffff027224 */ /* 0x000fce00078e0000 */
.L_x_532:
[----:B------:R-:W-:Y:S05]  /*2f20*/  BSYNC.RECONVERGENT B3 ;  /* 0x0000000000037941 */ /* 0x000fea0003800200 */
.L_x_531:
[----:B------:R-:W-:Y:S01]  /*2f30*/  VIADD R0, R2, 0x1 ;  /* 0x0000000102007836 */ /* 0x000fe20000000000 */
[----:B------:R-:W-:Y:S06]  /*2f40*/  BRA `(.L_x_533) ;  /* 0x0000000000087947 */ /* 0x000fec0003800000 */
.L_x_530:
[----:B------:R-:W-:Y:S01]  /*2f50*/  DMUL R62, RZ, R28 ;  /* 0x0000001cff3e7228 */ /* 0x000fe20000000000 */
[----:B------:R-:W-:-:S10]  /*2f60*/  IMAD.MOV.U32 R0, RZ, RZ, 0x1 ;  /* 0x00000001ff007424 */ /* 0x000fd400078e00ff */
.L_x_533:
[----:B------:R-:W-:Y:S05]  /*2f70*/  BSYNC.RECONVERGENT B2 ;  /* 0x0000000000027941 */ /* 0x000fea0003800200 */
.L_x_529:
[----:B------:R-:W0:Y:S01]  /*2f80*/  LDCU.64 UR4, c[0x4][0x1a8] ;  /* 0x01003500ff0477ac */ /* 0x000e220008000a00 */
[----:B------:R-:W-:-:S05]  /*2f90*/  IMAD.SHL.U32 R2, R0, 0x40, RZ ;  /* 0x0000004000027824 */ /* 0x000fca00078e00ff */
[----:B------:R-:W-:-:S04]  /*2fa0*/  LOP3.LUT R2, R2, 0x40, RZ, 0xc0, !PT ;  /* 0x0000004002027812 */ /* 0x000fc800078ec0ff */
[----:B0-----:R-:W-:-:S05]  /*2fb0*/  IADD3 R2, P0, PT, R2, UR4, RZ ;  /* 0x0000000402027c10 */ /* 0x001fca000ff1e0ff */
[----:B------:R-:W-:-:S05]  /*2fc0*/  IMAD.X R3, RZ, RZ, UR5, P0 ;  /* 0x00000005ff037e24 */ /* 0x000fca00080e06ff */
[----:B------:R-:W2:Y:S04]  /*2fd0*/  LDG.E.128.CONSTANT R32, desc[UR36][R2.64] ;  /* 0x0000002402207981 */ /* 0x000ea8000c1e9d00 */
[----:B------:R-:W3:Y:S04]  /*2fe0*/  LDG.E.128.CONSTANT R8, desc[UR36][R2.64+0x10] ;  /* 0x0000102402087981 */ /* 0x000ee8000c1e9d00 */
[----:B------:R0:W4:Y:S01]  /*2ff0*/  LDG.E.128.CONSTANT R4, desc[UR36][R2.64+0x20] ;  /* 0x0000202402047981 */ /* 0x000122000c1e9d00 */
[----:B------:R-:W-:Y:S01]  /*3000*/  LOP3.LUT R12, R0, 0x1, RZ, 0xc0, !PT ;  /* 0x00000001000c7812 */ /* 0x000fe200078ec0ff */
[----:B------:R-:W-:Y:S01]  /*3010*/  IMAD.MOV.U32 R30, RZ, RZ, 0x20fd8164 ;  /* 0x20fd8164ff1e7424 */ /* 0x000fe200078e00ff */
[----:B------:R-:W-:Y:S01]  /*3020*/  DMUL R20, R62, R62 ;  /* 0x0000003e3e147228 */ /* 0x000fe20000000000 */
[----:B------:R-:W-:Y:S01]  /*3030*/  BSSY.RECONVERGENT B0, `(.L_x_534) ;  /* 0x0000030000007945 */ /* 0x000fe20003800200 */
[----:B------:R-:W-:Y:S01]  /*3040*/  ISETP.NE.U32.AND P0, PT, R12, 0x1, PT ;  /* 0x000000010c00780c */ /* 0x000fe20003f05070 */
[----:B------:R-:W-:Y:S01]  /*3050*/  IMAD.MOV.U32 R12, RZ, RZ, 0x3da8ff83 ;  /* 0x3da8ff83ff0c7424 */ /* 0x000fe200078e00ff */
[----:B------:R-:W-:-:S02]  /*3060*/  DMUL R58, R14, 0.5 ;  /* 0x3fe000000e3a7828 */ /* 0x000fc40000000000 */
[----:B------:R-:W-:Y:S02]  /*3070*/  FSEL R30, R30, -8.06006814911005101289e+34, !P0 ;  /* 0xf9785eba1e1e7808 */ /* 0x000fe40004000000 */
[----:B------:R-:W-:Y:S02]  /*3080*/  FSEL R31, -R12, 0.11223486810922622681, !P0 ;  /* 0x3de5db650c1f7808 */ /* 0x000fe40004000100 */
[----:B0-----:R-:W0:Y:S04]  /*3090*/  MUFU.RSQ64H R3, R59 ;  /* 0x0000003b00037308 */ /* 0x001e280000001c00 */
[----:B------:R-:W-:Y:S01]  /*30a0*/  VIADD R2, R59, 0xfcb00000 ;  /* 0xfcb000003b027836 */ /* 0x000fe20000000000 */
[----:B--2---:R-:W-:-:S08]  /*30b0*/  DFMA R32, R20, R30, R32 ;  /* 0x0000001e1420722b */ /* 0x004fd00000000020 */
[----:B------:R-:W-:-:S08]  /*30c0*/  DFMA R32, R20, R32, R34 ;  /* 0x000000201420722b */ /* 0x000fd00000000022 */
[----:B---3--:R-:W-:-:S08]  /*30d0*/  DFMA R8, R20, R32, R8 ;  /* 0x000000201408722b */ /* 0x008fd00000000008 */
[----:B------:R-:W-:Y:S02]  /*30e0*/  DFMA R8, R20, R8, R10 ;  /* 0x000000081408722b */ /* 0x000fe4000000000a */
[----:B0-----:R-:W-:-:S06]  /*30f0*/  DMUL R10, R2, R2 ;  /* 0x00000002020a7228 */ /* 0x001fcc0000000000 */
[----:B----4-:R-:W-:Y:S02]  /*3100*/  DFMA R4, R20, R8, R4 ;  /* 0x000000081404722b */ /* 0x010fe40000000004 */
[----:B------:R-:W-:Y:S01]  /*3110*/  DFMA R10, R58, -R10, 1 ;  /* 0x3ff000003a0a742b */ /* 0x000fe2000000080a */
[----:B------:R-:W-:Y:S02]  /*3120*/  IMAD.MOV.U32 R8, RZ, RZ, 0x0 ;  /* 0x00000000ff087424 */ /* 0x000fe400078e00ff */
[----:B------:R-:W-:-:S03]  /*3130*/  IMAD.MOV.U32 R9, RZ, RZ, 0x3fd80000 ;  /* 0x3fd80000ff097424 */ /* 0x000fc600078e00ff */
[----:B------:R-:W-:-:S03]  /*3140*/  DFMA R4, R20, R4, R6 ;  /* 0x000000041404722b */ /* 0x000fc60000000006 */
[----:B------:R-:W-:Y:S02]  /*3150*/  DFMA R6, R10, R8, 0.5 ;  /* 0x3fe000000a06742b */ /* 0x000fe40000000008 */
[----:B------:R-:W-:-:S03]  /*3160*/  DMUL R10, R2, R10 ;  /* 0x0000000a020a7228 */ /* 0x000fc60000000000 */
[----:B------:R-:W-:Y:S02]  /*3170*/  DFMA R62, R4, R62, R62 ;  /* 0x0000003e043e722b */ /* 0x000fe4000000003e */
[----:B------:R-:W-:-:S03]  /*3180*/  DFMA R4, R20, R4, 1 ;  /* 0x3ff000001404742b */ /* 0x000fc60000000004 */
[----:B------:R-:W-:Y:S02]  /*3190*/  DFMA R20, R6, R10, R2 ;  /* 0x0000000a0614722b */ /* 0x000fe40000000002 */
[----:B------:R-:W-:-:S05]  /*31a0*/  DADD R6, RZ, R16 ;  /* 0x00000000ff067229 */ /* 0x000fca0000000010 */
[----:B------:R-:W-:Y:S01]  /*31b0*/  FSEL R8, R4, R62, !P0 ;  /* 0x0000003e04087208 */ /* 0x000fe20004000000 */
[----:B------:R-:W-:Y:S01]  /*31c0*/  DMUL R30, R58, R20 ;  /* 0x000000143a1e7228 */ /* 0x000fe20000000000 */
[----:B------:R-:W-:Y:S01]  /*31d0*/  FSEL R9, R5, R63, !P0 ;  /* 0x0000003f05097208 */ /* 0x000fe20004000000 */
[----:B------:R-:W-:Y:S01]  /*31e0*/  VIADD R15, R21, 0xfff00000 ;  /* 0xfff00000150f7836 */ /* 0x000fe20000000000 */
[----:B------:R-:W-:Y:S01]  /*31f0*/  LOP3.LUT P0, RZ, R0, 0x2, RZ, 0xc0, !PT ;  /* 0x0000000200ff7812 */ /* 0x000fe2000780c0ff */
[----:B------:R-:W-:-:S03]  /*3200*/  IMAD.MOV.U32 R14, RZ, RZ, R20 ;  /* 0x000000ffff0e7224 */ /* 0x000fc600078e0014 */
[----:B------:R-:W-:Y:S02]  /*3210*/  DADD R4, RZ, -R8 ;  /* 0x00000000ff047229 */ /* 0x000fe40000000808 */
[----:B------:R-:W-:-:S08]  /*3220*/  DFMA R48, R30, -R30, R58 ;  /* 0x8000001e1e30722b */ /* 0x000fd0000000003a */
[----:B------:R-:W-:Y:S01]  /*3230*/  FSEL R4, R8, R4, !P0 ;  /* 0x0000000408047208 */ /* 0x000fe20004000000 */
[----:B------:R-:W-:Y:S01]  /*3240*/  DFMA R10, R48, R14, R30 ;  /* 0x0000000e300a722b */ /* 0x000fe2000000001e */
[----:B------:R-:W-:Y:S02]  /*3250*/  FSEL R5, R9, R5, !P0 ;  /* 0x0000000509057208 */ /* 0x000fe40004000000 */
[----:B------:R-:W-:-:S04]  /*3260*/  ISETP.GE.U32.AND P0, PT, R2, 0x7ca00000, PT ;  /* 0x7ca000000200780c */ /* 0x000fc80003f06070 */
[----:B------:R-:W-:-:S09]  /*3270*/  DADD R6, R6, R4 ;  /* 0x0000000006067229 */ /* 0x000fd20000000004 */
[----:B------:R-:W-:Y:S05]  /*3280*/  @!P0 BRA `(.L_x_535) ;  /* 0x0000000000288947 */ /* 0x000fea0003800000 */
[----:B------:R-:W-:Y:S01]  /*3290*/  IMAD.MOV.U32 R8, RZ, RZ, R20 ;  /* 0x000000ffff087224 */ /* 0x000fe200078e0014 */
[----:B------:R-:W-:Y:S01]  /*32a0*/  MOV R0, 0x3310 ;  /* 0x0000331000007802 */ /* 0x000fe20000000f00 */
[----:B------:R-:W-:Y:S02]  /*32b0*/  IMAD.MOV.U32 R5, RZ, RZ, R49 ;  /* 0x000000ffff057224 */ /* 0x000fe400078e0031 */
[----:B------:R-:W-:Y:S02]  /*32c0*/  IMAD.MOV.U32 R10, RZ, RZ, R30 ;  /* 0x000000ffff0a7224 */ /* 0x000fe400078e001e */
[----:B------:R-:W-:Y:S02]  /*32d0*/  IMAD.MOV.U32 R3, RZ, RZ, R31 ;  /* 0x000000ffff037224 */ /* 0x000fe400078e001f */
[----:B------:R-:W-:Y:S02]  /*32e0*/  IMAD.MOV.U32 R4, RZ, RZ, R2 ;  /* 0x000000ffff047224 */ /* 0x000fe400078e0002 */
[----:B------:R-:W-:-:S07]  /*32f0*/  IMAD.MOV.U32 R9, RZ, RZ, R15 ;  /* 0x000000ffff097224 */ /* 0x000fce00078e000f */
[----:B------:R-:W-:Y:S05]  /*3300*/  CALL.REL.NOINC `($__internal_10_$__cuda_sm20_dsqrt_rn_f64_mediumpath_v1) ;  /* 0x000000d400807944 */ /* 0x000fea0003c00000 */
[----:B------:R-:W-:Y:S01]  /*3310*/  MOV R10, R8 ;  /* 0x00000008000a7202 */ /* 0x000fe20000000f00 */
[----:B------:R-:W-:-:S07]  /*3320*/  IMAD.MOV.U32 R11, RZ, RZ, R9 ;  /* 0x000000ffff0b7224 */ /* 0x000fce00078e0009 */
.L_x_535:
[----:B------:R-:W-:Y:S05]  /*3330*/  BSYNC.RECONVERGENT B0 ;  /* 0x0000000000007941 */ /* 0x000fea0003800200 */
.L_x_534:
[----:B------:R-:W-:Y:S01]  /*3340*/  UMOV UR4, 0x9999999a ;  /* 0x9999999a00047882 */ /* 0x000fe20000000000 */
[----:B------:R-:W-:Y:S01]  /*3350*/  UMOV UR5, 0x3fc99999 ;  /* 0x3fc9999900057882 */ /* 0x000fe20000000000 */
[----:B------:R-:W-:Y:S01]  /*3360*/  DMUL R6, R6, 0.5 ;  /* 0x3fe0000006067828 */ /* 0x000fe20000000000 */
[----:B------:R-:W-:Y:S01]  /*3370*/  IMAD.MOV.U32 R8, RZ, RZ, 0x652b82fe ;  /* 0x652b82feff087424 */ /* 0x000fe200078e00ff */
[----:B------:R-:W-:Y:S01]  /*3380*/  DMUL R10, R10, -UR4 ;  /* 0x800000040a0a7c28 */ /* 0x000fe20008000000 */
[----:B------:R-:W-:Y:S01]  /*3390*/  IMAD.MOV.U32 R9, RZ, RZ, 0x3ff71547 ;  /* 0x3ff71547ff097424 */ /* 0x000fe200078e00ff */
[----:B------:R-:W-:Y:S01]  /*33a0*/  UMOV UR4, 0x3b39803f ;  /* 0x3b39803f00047882 */ /* 0x000fe20000000000 */
[----:B------:R-:W-:Y:S01]  /*33b0*/  IMAD.MOV.U32 R2, RZ, RZ, -0x105c611 ;  /* 0xfefa39efff027424 */ /* 0x000fe200078e00ff */
[----:B------:R-:W-:Y:S01]  /*33c0*/  UMOV UR5, 0x3c7abc9e ;  /* 0x3c7abc9e00057882 */ /* 0x000fe20000000000 */
[----:B------:R-:W-:Y:S01]  /*33d0*/  IMAD.MOV.U32 R3, RZ, RZ, 0x3fe62e42 ;  /* 0x3fe62e42ff037424 */ /* 0x000fe200078e00ff */
[----:B------:R-:W-:Y:S01]  /*33e0*/  UMOV UR6, 0x69ce2bdf ;  /* 0x69ce2bdf00067882 */ /* 0x000fe20000000000 */
[----:B------:R-:W-:Y:S01]  /*33f0*/  UMOV UR7, 0x3e5ade15 ;  /* 0x3e5ade1500077882 */ /* 0x000fe20000000000 */
[-C--:B------:R-:W-:Y:S01]  /*3400*/  DFMA R14, R10, R8.reuse, 6.75539944105574400000e+15 ;  /* 0x433800000a0e742b */ /* 0x080fe20000000008 */
[----:B------:R-:W-:Y:S01]  /*3410*/  UMOV UR8, 0x62401315 ;  /* 0x6240131500087882 */ /* 0x000fe20000000000 */
[----:B------:R-:W-:Y:S01]  /*3420*/  DFMA R8, R6, R8, 6.75539944105574400000e+15 ;  /* 0x433800000608742b */ /* 0x000fe20000000008 */
[----:B------:R-:W-:Y:S01]  /*3430*/  UMOV UR9, 0x3ec71dee ;  /* 0x3ec71dee00097882 */ /* 0x000fe20000000000 */
[----:B------:R-:W-:Y:S01]  /*3440*/  UMOV UR10, 0x7c89eb71 ;  /* 0x7c89eb71000a7882 */ /* 0x000fe20000000000 */
[----:B------:R-:W-:Y:S01]  /*3450*/  UMOV UR11, 0x3efa0199 ;  /* 0x3efa0199000b7882 */ /* 0x000fe20000000000 */
[----:B------:R-:W-:Y:S01]  /*3460*/  UMOV UR12, 0x14761f65 ;  /* 0x14761f65000c7882 */ /* 0x000fe20000000000 */
[----:B------:R-:W-:Y:S01]  /*3470*/  UMOV UR13, 0x3f2a01a0 ;  /* 0x3f2a01a0000d7882 */ /* 0x000fe20000000000 */
[----:B------:R-:W-:Y:S01]  /*3480*/  DADD R4, R14, -6.75539944105574400000e+15 ;  /* 0xc33800000e047429 */ /* 0x000fe20000000000 */
[----:B------:R-:W-:Y:S01]  /*3490*/  UMOV UR14, 0x1852b7af ;  /* 0x1852b7af000e7882 */ /* 0x000fe20000000000 */
[----:B------:R-:W-:Y:S01]  /*34a0*/  DADD R20, R8, -6.75539944105574400000e+15 ;  /* 0xc338000008147429 */ /* 0x000fe20000000000 */
[----:B------:R-:W-:Y:S01]  /*34b0*/  UMOV UR15, 0x3f56c16c ;  /* 0x3f56c16c000f7882 */ /* 0x000fe20000000000 */
[----:B------:R-:W-:Y:S01]  /*34c0*/  UMOV UR16, 0x11122322 ;  /* 0x1112232200107882 */ /* 0x000fe20000000000 */
[----:B------:R-:W-:Y:S01]  /*34d0*/  UMOV UR17, 0x3f811111 ;  /* 0x3f81111100117882 */ /* 0x000fe20000000000 */
[----:B------:R-:W-:Y:S01]  /*34e0*/  UMOV UR18, 0x555502a1 ;  /* 0x555502a100127882 */ /* 0x000fe20000000000 */
[----:B------:R-:W-:Y:S01]  /*34f0*/  UMOV UR19, 0x3fa55555 ;  /* 0x3fa5555500137882 */ /* 0x000fe20000000000 */
[-C--:B------:R-:W-:Y:S01]  /*3500*/  DFMA R16, R4, -R2.reuse, R10 ;  /* 0x800000020410722b */ /* 0x080fe2000000000a */
[----:B------:R-:W-:Y:S01]  /*3510*/  UMOV UR20, 0x55555511 ;  /* 0x5555551100147882 */ /* 0x000fe20000000000 */
[----:B------:R-:W-:Y:S01]  /*3520*/  DFMA R30, R20, -R2, R6 ;  /* 0x80000002141e722b */ /* 0x000fe20000000006 */
[----:B------:R-:W-:Y:S01]  /*3530*/  UMOV UR21, 0x3fc55555 ;  /* 0x3fc5555500157882 */ /* 0x000fe20000000000 */
[----:B------:R-:W-:Y:S01]  /*3540*/  UMOV UR22, 0xb ;  /* 0x0000000b00167882 */ /* 0x000fe20000000000 */
[----:B------:R-:W-:Y:S01]  /*3550*/  UMOV UR23, 0x3fe00000 ;  /* 0x3fe0000000177882 */ /* 0x000fe20000000000 */
[----:B------:R-:W-:Y:S01]  /*3560*/  FSETP.GEU.AND P0, PT, |R11|, 4.1917929649353027344, PT ;  /* 0x4086232b0b00780b */ /* 0x000fe20003f0e200 */
[----:B------:R-:W-:Y:S01]  /*3570*/  BSSY.RECONVERGENT B0, `(.L_x_536) ;  /* 0x000002d000007945 */ /* 0x000fe20003800200 */
[----:B------:R-:W-:Y:S01]  /*3580*/  DFMA R16, R4, -UR4, R16 ;  /* 0x8000000404107c2b */ /* 0x000fe20008000010 */
[----:B------:R-:W-:Y:S01]  /*3590*/  FSETP.GEU.AND P2, PT, |R7|, 4.1917929649353027344, PT ;  /* 0x4086232b0700780b */ /* 0x000fe20003f4e200 */
[----:B------:R-:W-:Y:S01]  /*35a0*/  DFMA R30, R20, -UR4, R30 ;  /* 0x80000004141e7c2b */ /* 0x000fe2000800001e */
[----:B------:R-:W-:-:S02]  /*35b0*/  IMAD.MOV.U32 R4, RZ, RZ, -0x35dec16 ;  /* 0xfca213eaff047424 */ /* 0x000fc400078e00ff */
[----:B------:R-:W-:-:S06]  /*35c0*/  IMAD.MOV.U32 R5, RZ, RZ, 0x3e928af3 ;  /* 0x3e928af3ff057424 */ /* 0x000fcc00078e00ff */
[--C-:B------:R-:W-:Y:S02]  /*35d0*/  DFMA R20, R16, UR6, R4.reuse ;  /* 0x0000000610147c2b */ /* 0x100fe40008000004 */
[----:B------:R-:W-:-:S06]  /*35e0*/  DFMA R32, R30, UR6, R4 ;  /* 0x000000061e207c2b */ /* 0x000fcc0008000004 */
[----:B------:R-:W-:Y:S02]  /*35f0*/  DFMA R20, R16, R20, UR8 ;  /* 0x0000000810147e2b */ /* 0x000fe40008000014 */
[----:B------:R-:W-:-:S06]  /*3600*/  DFMA R32, R30, R32, UR8 ;  /* 0x000000081e207e2b */ /* 0x000fcc0008000020 */
        /* <DEDUP_REMOVED lines=14> */
[----:B------:R-:W-:Y:S02]  /*36f0*/  DFMA R20, R16, R20, 1 ;  /* 0x3ff000001014742b */ /* 0x000fe40000000014 */
[----:B------:R-:W-:-:S06]  /*3700*/  DFMA R32, R30, R32, 1 ;  /* 0x3ff000001e20742b */ /* 0x000fcc0000000020 */
[----:B------:R-:W-:Y:S02]  /*3710*/  DFMA R20, R16, R20, 1 ;  /* 0x3ff000001014742b */ /* 0x000fe40000000014 */
[----:B------:R-:W-:-:S08]  /*3720*/  DFMA R32, R30, R32, 1 ;  /* 0x3ff000001e20742b */ /* 0x000fd00000000020 */
[----:B------:R-:W-:Y:S02]  /*3730*/  IMAD R17, R14, 0x100000, R21 ;  /* 0x001000000e117824 */ /* 0x000fe400078e0215 */
[----:B------:R-:W-:Y:S02]  /*3740*/  IMAD R23, R8, 0x100000, R33 ;  /* 0x0010000008177824 */ /* 0x000fe400078e0221 */
[----:B------:R-:W-:Y:S01]  /*3750*/  IMAD.MOV.U32 R16, RZ, RZ, R20 ;  /* 0x000000ffff107224 */ /* 0x000fe200078e0014 */
[----:B------:R-:W-:Y:S06]  /*3760*/  @!P0 BRA `(.L_x_537) ;  /* 0x0000000000348947 */ /* 0x000fec0003800000 */
[----:B------:R-:W-:Y:S01]  /*3770*/  FSETP.GEU.AND P1, PT, |R11|, 4.2275390625, PT ;  /* 0x408748000b00780b */ /* 0x000fe20003f2e200 */
[C---:B------:R-:W-:Y:S02]  /*3780*/  DADD R16, R10.reuse, +INF ;  /* 0x7ff000000a107429 */ /* 0x040fe40000000000 */
[----:B------:R-:W-:-:S08]  /*3790*/  DSETP.GEU.AND P0, PT, R10, RZ, PT ;  /* 0x000000ff0a00722a */ /* 0x000fd00003f0e000 */
[----:B------:R-:W-:Y:S02]  /*37a0*/  FSEL R16, R16, RZ, P0 ;  /* 0x000000ff10107208 */ /* 0x000fe40000000000 */
[----:B------:R-:W-:Y:S01]  /*37b0*/  @!P1 LEA.HI R0, R14, R14, RZ, 0x1 ;  /* 0x0000000e0e009211 */ /* 0x000fe200078f08ff */
[----:B------:R-:W-:Y:S01]  /*37c0*/  @!P1 IMAD.MOV.U32 R10, RZ, RZ, R20 ;  /* 0x000000ffff0a9224 */ /* 0x000fe200078e0014 */
[----:B------:R-:W-:Y:S02]  /*37d0*/  FSEL R17, R17, RZ, P0 ;  /* 0x000000ff11117208 */ /* 0x000fe40000000000 */
[----:B------:R-:W-:-:S05]  /*37e0*/  @!P1 SHF.R.S32.HI R11, RZ, 0x1, R0 ;  /* 0x00000001ff0b9819 */ /* 0x000fca0000011400 */
[----:B------:R-:W-:Y:S02]  /*37f0*/  @!P1 IMAD.IADD R14, R14, 0x1, -R11 ;  /* 0x000000010e0e9824 */ /* 0x000fe400078e0a0b */
[----:B------:R-:W-:-:S03]  /*3800*/  @!P1 IMAD R11, R11, 0x100000, R21 ;  /* 0x001000000b0b9824 */ /* 0x000fc600078e0215 */
[----:B------:R-:W-:Y:S01]  /*3810*/  @!P1 LEA R15, R14, 0x3ff00000, 0x14 ;  /* 0x3ff000000e0f9811 */ /* 0x000fe200078ea0ff */
[----:B------:R-:W-:-:S06]  /*3820*/  @!P1 IMAD.MOV.U32 R14, RZ, RZ, RZ ;  /* 0x000000ffff0e9224 */ /* 0x000fcc00078e00ff */
[----:B------:R-:W-:-:S11]  /*3830*/  @!P1 DMUL R16, R10, R14 ;  /* 0x0000000e0a109228 */ /* 0x000fd60000000000 */
.L_x_537:
[----:B------:R-:W-:Y:S05]  /*3840*/  BSYNC.RECONVERGENT B0 ;  /* 0x0000000000007941 */ /* 0x000fea0003800200 */
.L_x_536:
[----:B------:R-:W-:Y:S01]  /*3850*/  BSSY.RECONVERGENT B0, `(.L_x_538) ;  /* 0x0000013000007945 */ /* 0x000fe20003800200 */
[----:B------:R-:W-:Y:S02]  /*3860*/  IMAD.MOV.U32 R14, RZ, RZ, 0x1 ;  /* 0x00000001ff0e7424 */ /* 0x000fe400078e00ff */
[----:B------:R-:W-:Y:S02]  /*3870*/  IMAD.MOV.U32 R15, RZ, RZ, 0x43380000 ;  /* 0x43380000ff0f7424 */ /* 0x000fe400078e00ff */
[----:B------:R-:W-:Y:S02]  /*3880*/  IMAD.MOV.U32 R10, RZ, RZ, R32 ;  /* 0x000000ffff0a7224 */ /* 0x000fe400078e0020 */
        /* <DEDUP_REMOVED lines=10> */
[----:B------:R-:W-:Y:S01]  /*3930*/  @!P1 IMAD.IADD R8, R8, 0x1, -R7 ;  /* 0x0000000108089824 */ /* 0x000fe200078e0a07 */
[----:B------:R-:W-:-:S04]  /*3940*/  @!P1 LEA R7, R7, R33, 0x14 ;  /* 0x0000002107079211 */ /* 0x000fc800078ea0ff */
[----:B------:R-:W-:Y:S01]  /*3950*/  @!P1 LEA R9, R8, 0x3ff00000, 0x14 ;  /* 0x3ff0000008099811 */ /* 0x000fe200078ea0ff */
[----:B------:R-:W-:-:S06]  /*3960*/  @!P1 IMAD.MOV.U32 R8, RZ, RZ, RZ ;  /* 0x000000ffff089224 */ /* 0x000fcc00078e00ff */
[----:B------:R-:W-:-:S11]  /*3970*/  @!P1 DMUL R10, R6, R8 ;  /* 0x00000008060a9228 */ /* 0x000fd60000000000 */
.L_x_539:
[----:B------:R-:W-:Y:S05]  /*3980*/  BSYNC.RECONVERGENT B0 ;  /* 0x0000000000007941 */ /* 0x000fea0003800200 */
.L_x_538:
[----:B------:R-:W-:Y:S01]  /*3990*/  UMOV UR24, 0x0 ;  /* 0x0000000000187882 */ /* 0x000fe20000000000 */
[----:B------:R-:W-:Y:S01]  /*39a0*/  UMOV UR25, 0x43380000 ;  /* 0x4338000000197882 */ /* 0x000fe20000000000 */
[----:B------:R-:W-:Y:S01]  /*39b0*/  DFMA R10, R16, -20, -R10 ;  /* 0xc0340000100a782b */ /* 0x000fe2000000080a */
[----:B------:R-:W-:Y:S01]  /*39c0*/  BSSY.RECONVERGENT B6, `(.L_x_540) ;  /* 0x0000022000067945 */ /* 0x000fe20003800200 */
[----:B------:R-:W-:-:S06]  /*39d0*/  DADD R6, R14, -UR24 ;  /* 0x800000180e067e29 */ /* 0x000fcc0008000000 */
[----:B------:R-:W-:Y:S02]  /*39e0*/  DADD R10, R10, 20 ;  /* 0x403400000a0a7429 */ /* 0x000fe40000000000 */
[----:B------:R-:W-:-:S08]  /*39f0*/  DFMA R2, R6, -R2, 1 ;  /* 0x3ff000000602742b */ /* 0x000fd00000000802 */
[----:B------:R-:W-:Y:S01]  /*3a00*/  DFMA R2, R6, -UR4, R2 ;  /* 0x8000000406027c2b */ /* 0x000fe20008000002 */
[----:B------:R-:W0:Y:S07]  /*3a10*/  LDCU.64 UR4, c[0x0][0x390] ;  /* 0x00007200ff0477ac */ /* 0x000e2e0008000a00 */
[----:B------:R-:W-:-:S08]  /*3a20*/  DFMA R4, R2, UR6, R4 ;  /* 0x0000000602047c2b */ /* 0x000fd00008000004 */
[----:B------:R-:W-:Y:S01]  /*3a30*/  DFMA R4, R2, R4, UR8 ;  /* 0x0000000802047e2b */ /* 0x000fe20008000004 */
[----:B0-----:R-:W-:-:S04]  /*3a40*/  LEA R40, P0, R24, UR4, 0x3 ;  /* 0x0000000418287c11 */ /* 0x001fc8000f8018ff */
[----:B------:R-:W-:-:S03]  /*3a50*/  LEA.HI.X R41, R24, UR5, R13, 0x3, P0 ;  /* 0x0000000518297c11 */ /* 0x000fc600080f1c0d */
[----:B------:R-:W-:Y:S01]  /*3a60*/  DFMA R4, R2, R4, UR10 ;  /* 0x0000000a02047e2b */ /* 0x000fe20008000004 */
[----:B------:R-:W-:-:S07]  /*3a70*/  ISETP.NE.AND P0, PT, R24, RZ, PT ;  /* 0x000000ff1800720c */ /* 0x000fce0003f05270 */
[----:B------:R-:W-:-:S08]  /*3a80*/  DFMA R4, R2, R4, UR12 ;  /* 0x0000000c02047e2b */ /* 0x000fd00008000004 */
[----:B------:R-:W-:-:S08]  /*3a90*/  DFMA R4, R2, R4, UR14 ;  /* 0x0000000e02047e2b */ /* 0x000fd00008000004 */
[----:B------:R-:W-:-:S08]  /*3aa0*/  DFMA R4, R2, R4, UR16 ;  /* 0x0000001002047e2b */ /* 0x000fd00008000004 */
[----:B------:R-:W-:-:S08]  /*3ab0*/  DFMA R4, R2, R4, UR18 ;  /* 0x0000001202047e2b */ /* 0x000fd00008000004 */
[----:B------:R-:W-:-:S08]  /*3ac0*/  DFMA R4, R2, R4, UR20 ;  /* 0x0000001402047e2b */ /* 0x000fd00008000004 */
[----:B------:R-:W-:-:S08]  /*3ad0*/  DFMA R4, R2, R4, UR22 ;  /* 0x0000001602047e2b */ /* 0x000fd00008000004 */
[----:B------:R-:W-:-:S08]  /*3ae0*/  DFMA R4, R2, R4, 1 ;  /* 0x3ff000000204742b */ /* 0x000fd00000000004 */
[----:B------:R-:W-:-:S10]  /*3af0*/  DFMA R42, R2, R4, 1 ;  /* 0x3ff00000022a742b */ /* 0x000fd40000000004 */
[----:B------:R-:W-:-:S06]  /*3b00*/  VIADD R43, R43, 0x100000 ;  /* 0x001000002b2b7836 */ /* 0x000fcc0000000000 */
[----:B------:R-:W-:-:S07]  /*3b10*/  DADD R16, R42, R10 ;  /* 0x000000002a107229 */ /* 0x000fce000000000a */
[----:B------:R0:W-:Y:S01]  /*3b20*/  STG.E.64 desc[UR36][R40.64], R16 ;  /* 0x0000001028007986 */ /* 0x0001e2000c101b24 */
        /* <DEDUP_REMOVED lines=11> */
.L_x_541:
[----:B------:R-:W-:Y:S05]  /*3be0*/  BSYNC.RECONVERGENT B6 ;  /* 0x0000000000067941 */ /* 0x000fea0003800200 */
.L_x_540:
[----:B------:R-:W1:Y:S01]  /*3bf0*/  F2F.F32.F64 R25, R46 ;  /* 0x0000002e00197310 */ /* 0x000e620000301000 */
[----:B------:R-:W-:Y:S01]  /*3c00*/  IMAD.MOV.U32 R10, RZ, RZ, 0x3a2c32e4 ;  /* 0x3a2c32e4ff0a7424 */ /* 0x000fe200078e00ff */
[----:B------:R-:W-:Y:S01]  /*3c10*/  BSSY.RECONVERGENT B0, `(.L_x_542) ;  /* 0x000005a000007945 */ /* 0x000fe20003800200 */
[C---:B-1----:R-:W-:Y:S01]  /*3c20*/  FMUL R0, |R25|.reuse, 16777216 ;  /* 0x4b80000019007820 */ /* 0x042fe20000400200 */
[----:B------:R-:W-:-:S04]  /*3c30*/  FSETP.GEU.AND P0, PT, |R25|, 1.175494350822287508e-38, PT ;  /* 0x008000001900780b */ /* 0x000fc80003f0e200 */
[----:B------:R-:W-:-:S05]  /*3c40*/  FSEL R0, R0, |R25|, !P0 ;  /* 0x4000001900007208 */ /* 0x000fca0004000000 */
[----:B------:R-:W-:-:S05]  /*3c50*/  VIADD R2, R0, 0xc0cafb0d ;  /* 0xc0cafb0d00027836 */ /* 0x000fca0000000000 */
[----:B------:R-:W-:-:S05]  /*3c60*/  LOP3.LUT R3, R2, 0xff800000, RZ, 0xc0, !PT ;  /* 0xff80000002037812 */ /* 0x000fca00078ec0ff */
[----:B------:R-:W-:Y:S01]  /*3c70*/  IMAD.IADD R0, R0, 0x1, -R3 ;  /* 0x0000000100007824 */ /* 0x000fe200078e0a03 */
[----:B------:R-:W-:-:S03]  /*3c80*/  I2FP.F32.S32 R3, R3 ;  /* 0x0000000300037245 */ /* 0x000fc60000201400 */
[C---:B------:R-:W-:Y:S01]  /*3c90*/  FADD R4, R0.reuse, 1 ;  /* 0x3f80000000047421 */ /* 0x040fe20000000000 */
[----:B------:R-:W-:Y:S01]  /*3ca0*/  FADD R2, R0, -1 ;  /* 0xbf80000000027421 */ /* 0x000fe20000000000 */
[----:B------:R-:W-:-:S03]  /*3cb0*/  FSEL R0, RZ, -24, P0 ;  /* 0xc1c00000ff007808 */ /* 0x000fc60000000000 */
[----:B------:R-:W-:Y:S01]  /*3cc0*/  FADD R5, R2, R2 ;  /* 0x0000000202057221 */ /* 0x000fe20000000000 */
[----:B------:R-:W1:Y:S01]  /*3cd0*/  MUFU.RCP R4, R4 ;  /* 0x0000000400047308 */ /* 0x000e620000001000 */
[----:B------:R-:W-:Y:S02]  /*3ce0*/  FFMA R0, R3, 1.1920928955078125e-07, R0 ;  /* 0x3400000003007823 */ /* 0x000fe40000000000 */
[----:B-1----:R-:W-:-:S04]  /*3cf0*/  FMUL R5, R4, R5 ;  /* 0x0000000504057220 */ /* 0x002fc80000400000 */
[----:B------:R-:W-:Y:S01]  /*3d00*/  FADD R6, R2, -R5 ;  /* 0x8000000502067221 */ /* 0x000fe20000000000 */
[CC--:B------:R-:W-:Y:S01]  /*3d10*/  FMUL R3, R5.reuse, R5.reuse ;  /* 0x0000000505037220 */ /* 0x0c0fe20000400000 */
[----:B------:R-:W-:Y:S02]  /*3d20*/  FFMA R9, R5, 1.4426950216293334961, R0 ;  /* 0x3fb8aa3b05097823 */ /* 0x000fe40000000000 */
[----:B------:R-:W-:Y:S01]  /*3d30*/  FADD R7, R6, R6 ;  /* 0x0000000606077221 */ /* 0x000fe20000000000 */
[C---:B------:R-:W-:Y:S01]  /*3d40*/  FFMA R6, R3.reuse, R10, 0.0032181653659790754318 ;  /* 0x3b52e7db03067423 */ /* 0x040fe2000000000a */
[----:B------:R-:W-:Y:S02]  /*3d50*/  FADD R0, R0, -R9 ;  /* 0x8000000900007221 */ /* 0x000fe40000000000 */
[----:B------:R-:W-:Y:S01]  /*3d60*/  FFMA R7, R2, -R5, R7 ;  /* 0x8000000502077223 */ /* 0x000fe20000000007 */
[----:B------:R-:W-:Y:S01]  /*3d70*/  FFMA R6, R3, R6, 0.018033718690276145935 ;  /* 0x3c93bb7303067423 */ /* 0x000fe20000000006 */
[----:B------:R-:W-:-:S02]  /*3d80*/  FFMA R0, R5, 1.4426950216293334961, R0 ;  /* 0x3fb8aa3b05007823 */ /* 0x000fc40000000000 */
[----:B------:R-:W-:Y:S01]  /*3d90*/  FMUL R7, R4, R7 ;  /* 0x0000000704077220 */ /* 0x000fe20000400000 */
[----:B------:R-:W-:-:S03]  /*3da0*/  FFMA R6, R3, R6, 0.12022458761930465698 ;  /* 0x3df6384f03067423 */ /* 0x000fc60000000006 */
[----:B------:R-:W-:Y:S01]  /*3db0*/  FFMA R0, R7, 1.4426950216293334961, R0 ;  /* 0x3fb8aa3b07007823 */ /* 0x000fe20000000000 */
[----:B------:R-:W-:-:S03]  /*3dc0*/  FMUL R6, R3, R6 ;  /* 0x0000000603067220 */ /* 0x000fc60000400000 */
[----:B------:R-:W-:Y:S01]  /*3dd0*/  FFMA R0, R5, 1.9251366722983220825e-08, R0 ;  /* 0x32a55e3405007823 */ /* 0x000fe20000000000 */
[----:B------:R-:W-:-:S04]  /*3de0*/  FMUL R2, R6, 3 ;  /* 0x4040000006027820 */ /* 0x000fc80000400000 */
[----:B------:R-:W-:-:S04]  /*3df0*/  FFMA R7, R7, R2, R0 ;  /* 0x0000000207077223 */ /* 0x000fc80000000000 */
[----:B------:R-:W-:-:S04]  /*3e00*/  FFMA R6, R5, R6, R7 ;  /* 0x0000000605067223 */ /* 0x000fc80000000007 */
[----:B------:R-:W-:-:S04]  /*3e10*/  FADD R11, R9, R6 ;  /* 0x00000006090b7221 */ /* 0x000fc80000000000 */
[C---:B------:R-:W-:Y:S01]  /*3e20*/  FMUL R0, R11.reuse, 2 ;  /* 0x400000000b007820 */ /* 0x040fe20000400000 */
[----:B------:R-:W-:Y:S01]  /*3e30*/  FMUL R7, R11, 1 ;  /* 0x3f8000000b077820 */ /* 0x000fe20000400000 */
[----:B------:R-:W-:Y:S02]  /*3e40*/  FADD R9, -R9, R11 ;  /* 0x0000000b09097221 */ /* 0x000fe40000000100 */
[----:B------:R-:W1:Y:S01]  /*3e50*/  FRND R3, R0 ;  /* 0x0000000000037307 */ /* 0x000e620000201000 */
[C---:B------:R-:W-:Y:S01]  /*3e60*/  FFMA R2, R11.reuse, 2, -R0 ;  /* 0x400000000b027823 */ /* 0x040fe20000000800 */
[----:B------:R-:W-:Y:S01]  /*3e70*/  FADD R9, R6, -R9 ;  /* 0x8000000906097221 */ /* 0x000fe20000000000 */
[----:B------:R-:W-:Y:S01]  /*3e80*/  FADD R4, R11, -R7 ;  /* 0x800000070b047221 */ /* 0x000fe20000000000 */
[----:B------:R-:W-:Y:S01]  /*3e90*/  IMAD.MOV.U32 R11, RZ, RZ, 0x391fcb8e ;  /* 0x391fcb8eff0b7424 */ /* 0x000fe200078e00ff */
[----:B------:R-:W-:Y:S01]  /*3ea0*/  FSETP.GT.AND P1, PT, |R7|, 152, PT ;  /* 0x431800000700780b */ /* 0x000fe20003f24200 */
[C---:B------:R-:W-:Y:S01]  /*3eb0*/  FFMA R2, R9.reuse, 2, R2 ;  /* 0x4000000009027823 */ /* 0x040fe20000000002 */
[----:B------:R-:W-:Y:S01]  /*3ec0*/  FADD R4, R9, R4 ;  /* 0x0000000409047221 */ /* 0x000fe20000000000 */
[----:B------:R-:W2:Y:S01]  /*3ed0*/  FRND R8, R7 ;  /* 0x0000000700087307 */ /* 0x000ea20000201000 */
[----:B------:R-:W-:-:S02]  /*3ee0*/  FSETP.GEU.AND P2, PT, R7, RZ, PT ;  /* 0x000000ff0700720b */ /* 0x000fc40003f4e000 */
[C---:B------:R-:W-:Y:S01]  /*3ef0*/  FSETP.GEU.AND P4, PT, R0.reuse, RZ, PT ;  /* 0x000000ff0000720b */ /* 0x040fe20003f8e000 */
[----:B-1----:R-:W-:Y:S01]  /*3f00*/  FADD R5, R0, -R3 ;  /* 0x8000000300057221 */ /* 0x002fe20000000000 */
[----:B------:R-:W-:-:S03]  /*3f10*/  FSETP.GT.AND P0, PT, R3, RZ, PT ;  /* 0x000000ff0300720b */ /* 0x000fc60003f04000 */
[----:B------:R-:W-:Y:S01]  /*3f20*/  FADD R2, R2, R5 ;  /* 0x0000000502027221 */ /* 0x000fe20000000000 */
[----:B------:R-:W-:Y:S02]  /*3f30*/  SEL R3, RZ, 0x83000000, P0 ;  /* 0x83000000ff037807 */ /* 0x000fe40000000000 */
[----:B------:R-:W-:Y:S01]  /*3f40*/  FSETP.GT.AND P0, PT, |R0|, 152, PT ;  /* 0x431800000000780b */ /* 0x000fe20003f04200 */
[----:B--2---:R-:W-:Y:S01]  /*3f50*/  FADD R9, R7, -R8 ;  /* 0x8000000807097221 */ /* 0x004fe20000000000 */
[----:B------:R-:W-:Y:S01]  /*3f60*/  FFMA R5, R2, R11, 0.0013391353422775864601 ;  /* 0x3aaf85ed02057423 */ /* 0x000fe2000000000b */
[----:B------:R-:W-:Y:S01]  /*3f70*/  FSETP.GT.AND P3, PT, R8, RZ, PT ;  /* 0x000000ff0800720b */ /* 0x000fe20003f64000 */
[----:B------:R-:W1:Y:S01]  /*3f80*/  F2I.NTZ R7, R7 ;  /* 0x0000000700077305 */ /* 0x000e620000203100 */
[----:B------:R-:W-:Y:S01]  /*3f90*/  FADD R6, R4, R9 ;  /* 0x0000000904067221 */ /* 0x000fe20000000000 */
[----:B------:R-:W-:Y:S01]  /*3fa0*/  FFMA R5, R2, R5, 0.0096188392490148544312 ;  /* 0x3c1d985602057423 */ /* 0x000fe20000000005 */
[----:B------:R-:W-:-:S02]  /*3fb0*/  SEL R8, RZ, 0x83000000, P3 ;  /* 0x83000000ff087807 */ /* 0x000fc40001800000 */
[----:B------:R-:W-:Y:S01]  /*3fc0*/  FFMA R9, R6, R11, 0.0013391353422775864601 ;  /* 0x3aaf85ed06097423 */ /* 0x000fe2000000000b */
[----:B------:R-:W-:Y:S01]  /*3fd0*/  FFMA R5, R2, R5, 0.055503588169813156128 ;  /* 0x3d6357bb02057423 */ /* 0x000fe20000000005 */
[----:B------:R-:W-:Y:S01]  /*3fe0*/  FSETP.NEU.AND P3, PT, R25, 1, PT ;  /* 0x3f8000001900780b */ /* 0x000fe20003f6d000 */
[----:B------:R2:W3:Y:S01]  /*3ff0*/  F2I.NTZ R4, R0 ;  /* 0x0000000000047305 */ /* 0x0004e20000203100 */
[----:B------:R-:W-:Y:S01]  /*4000*/  FFMA R9, R6, R9, 0.0096188392490148544312 ;  /* 0x3c1d985606097423 */ /* 0x000fe20000000009 */
[----:B------:R-:W-:-:S03]  /*4010*/  FFMA R5, R2, R5, 0.24022644758224487305 ;  /* 0x3e75fdec02057423 */ /* 0x000fc60000000005 */
[----:B------:R-:W-:Y:S01]  /*4020*/  FFMA R9, R6, R9, 0.055503588169813156128 ;  /* 0x3d6357bb06097423 */ /* 0x000fe20000000009 */
[----:B------:R-:W-:Y:S01]  /*4030*/  FFMA R5, R2, R5, 0.69314718246459960938 ;  /* 0x3f31721802057423 */ /* 0x000fe20000000005 */
[----:B-1----:R-:W-:Y:S02]  /*4040*/  IMAD R7, R7, 0x800000, -R8 ;  /* 0x0080000007077824 */ /* 0x002fe400078e0a08 */
[----:B------:R-:W-:Y:S01]  /*4050*/  FFMA R9, R6, R9, 0.24022644758224487305 ;  /* 0x3e75fdec06097423 */ /* 0x000fe20000000009 */
[----:B------:R-:W-:Y:S01]  /*4060*/  FFMA R5, R2, R5, 1 ;  /* 0x3f80000002057423 */ /* 0x000fe20000000005 */
[----:B------:R-:W-:Y:S02]  /*4070*/  VIADD R2, R3, 0x7f000000 ;  /* 0x7f00000003027836 */ /* 0x000fe40000000000 */
[----:B------:R-:W-:Y:S01]  /*4080*/  FFMA R9, R6, R9, 0.69314718246459960938 ;  /* 0x3f31721806097423 */ /* 0x000fe20000000009 */
[----:B--2---:R-:W-:Y:S02]  /*4090*/  IMAD.MOV.U32 R0, RZ, RZ, 0x3f800000 ;  /* 0x3f800000ff007424 */ /* 0x004fe400078e00ff */
[----:B------:R-:W-:Y:S01]  /*40a0*/  FMUL R2, R5, R2 ;  /* 0x0000000205027220 */ /* 0x000fe20000400000 */
[----:B---3--:R-:W-:-:S02]  /*40b0*/  IMAD R3, R4, 0x800000, -R3 ;  /* 0x0080000004037824 */ /* 0x008fc400078e0a03 */
[----:B------:R-:W-:Y:S01]  /*40c0*/  FFMA R9, R6, R9, 1 ;  /* 0x3f80000006097423 */ /* 0x000fe20000000009 */
[----:B------:R-:W-:Y:S02]  /*40d0*/  VIADD R4, R8, 0x7f000000 ;  /* 0x7f00000008047836 */ /* 0x000fe40000000000 */
[----:B------:R-:W-:Y:S01]  /*40e0*/  FMUL R23, R2, R3 ;  /* 0x0000000302177220 */ /* 0x000fe20000400000 */
[----:B------:R-:W-:Y:S01]  /*40f0*/  @P0 FSEL R23, RZ, +INF , !P4 ;  /* 0x7f800000ff170808 */ /* 0x000fe20006000000 */
[----:B------:R-:W-:-:S04]  /*4100*/  FMUL R4, R9, R4 ;  /* 0x0000000409047220 */ /* 0x000fc80000400000 */
[----:B------:R-:W-:Y:S01]  /*4110*/  FMUL R21, R4, R7 ;  /* 0x0000000704157220 */ /* 0x000fe20000400000 */
[----:B------:R-:W-:Y:S06]  /*4120*/  @!P3 BRA `(.L_x_543) ;  /* 0x000000000020b947 */ /* 0x000fec0003800000 */
[----:B------:R-:W-:-:S13]  /*4130*/  FSETP.NAN.AND P0, PT, |R25|, |R25|, PT ;  /* 0x400000191900720b */ /* 0x000fda0003f08200 */
[----:B------:R-:W-:Y:S01]  /*4140*/  @P0 FADD R0, R25, 2 ;  /* 0x4000000019000421 */ /* 0x000fe20000000000 */
[----:B------:R-:W-:Y:S06]  /*4150*/  @P0 BRA `(.L_x_543) ;  /* 0x0000000000140947 */ /* 0x000fec0003800000 */
[----:B------:R-:W-:Y:S01]  /*4160*/  FSETP.NEU.AND P0, PT, |R25|, +INF , PT ;  /* 0x7f8000001900780b */ /* 0x000fe20003f0d200 */
[----:B------:R-:W-:-:S03]  /*4170*/  IMAD.MOV.U32 R0, RZ, RZ, R23 ;  /* 0x000000ffff007224 */ /* 0x000fc600078e0017 */
[----:B------:R-:W-:-:S13]  /*4180*/  FSETP.NEU.AND P0, PT, R25, RZ, P0 ;  /* 0x000000ff1900720b */ /* 0x000fda000070d000 */
[----:B------:R-:W-:-:S05]  /*4190*/  @!P0 FADD R2, R25, R25 ;  /* 0x0000001919028221 */ /* 0x000fca0000000000 */
[----:B------:R-:W-:-:S07]  /*41a0*/  @!P0 LOP3.LUT R0, R2, 0x7fffffff, RZ, 0xc0, !PT ;  /* 0x7fffffff02008812 */ /* 0x000fce00078ec0ff */
.L_x_543:
[----:B------:R-:W-:Y:S05]  /*41b0*/  BSYNC.RECONVERGENT B0 ;  /* 0x0000000000007941 */ /* 0x000fea0003800200 */
.L_x_542:
[----:B------:R-:W-:Y:S01]  /*41c0*/  BSSY.RECONVERGENT B0, `(.L_x_544) ;  /* 0x000000e000007945 */ /* 0x000fe20003800200 */
[----:B------:R-:W-:Y:S01]  /*41d0*/  IMAD.MOV.U32 R2, RZ, RZ, 0x3f800000 ;  /* 0x3f800000ff027424 */ /* 0x000fe200078e00ff */
[----:B------:R-:W-:Y:S02]  /*41e0*/  @P1 FSEL R21, RZ, +INF , !P2 ;  /* 0x7f800000ff151808 */ /* 0x000fe40005000000 */
[----:B------:R-:W-:Y:S05]  /*41f0*/  @!P3 BRA `(.L_x_545) ;  /* 0x000000000028b947 */ /* 0x000fea0003800000 */
[----:B------:R-:W-:-:S13]  /*4200*/  FSETP.NAN.AND P0, PT, |R25|, |R25|, PT ;  /* 0x400000191900720b */ /* 0x000fda0003f08200 */
[----:B------:R-:W-:Y:S01]  /*4210*/  @P0 FADD R2, R25, 1 ;  /* 0x3f80000019020421 */ /* 0x000fe20000000000 */
[----:B------:R-:W-:Y:S06]  /*4220*/  @P0 BRA `(.L_x_545) ;  /* 0x00000000001c0947 */ /* 0x000fec0003800000 */
[----:B------:R-:W-:-:S04]  /*4230*/  FSETP.NEU.AND P0, PT, |R25|, +INF , PT ;  /* 0x7f8000001900780b */ /* 0x000fc80003f0d200 */
[----:B------:R-:W-:-:S13]  /*4240*/  FSETP.NEU.AND P0, PT, R25, RZ, P0 ;  /* 0x000000ff1900720b */ /* 0x000fda000070d000 */
[----:B------:R-:W-:Y:S01]  /*4250*/  @!P0 FADD R2, R25, R25 ;  /* 0x0000001919028221 */ /* 0x000fe20000000000 */
[----:B------:R-:W-:Y:S06]  /*4260*/  @!P0 BRA `(.L_x_545) ;  /* 0x00000000000c8947 */ /* 0x000fec0003800000 */
[----:B------:R-:W-:Y:S01]  /*4270*/  FSETP.GEU.AND P0, PT, R25, RZ, PT ;  /* 0x000000ff1900720b */ /* 0x000fe20003f0e000 */
[----:B------:R-:W-:-:S12]  /*4280*/  IMAD.MOV.U32 R2, RZ, RZ, R21 ;  /* 0x000000ffff027224 */ /* 0x000fd800078e0015 */
[----:B------:R-:W-:-:S07]  /*4290*/  @!P0 FADD R2, -R21, -RZ ;  /* 0x800000ff15028221 */ /* 0x000fce0000000100 */
.L_x_545:
[----:B------:R-:W-:Y:S05]  /*42a0*/  BSYNC.RECONVERGENT B0 ;  /* 0x0000000000007941 */ /* 0x000fea0003800200 */
.L_x_544:
[----:B------:R-:W1:Y:S01]  /*42b0*/  F2F.F32.F64 R20, R26 ;  /* 0x0000001a00147310 */ /* 0x000e620000301000 */
[----:B------:R-:W-:Y:S07]  /*42c0*/  BSSY.RECONVERGENT B0, `(.L_x_546) ;  /* 0x0000047000007945 */ /* 0x000fee0003800200 */
[----:B------:R-:W2:Y:S01]  /*42d0*/  F2F.F64.F32 R32, R2 ;  /* 0x0000000200207310 */ /* 0x000ea20000201800 */
[C---:B-1----:R-:W-:Y:S01]  /*42e0*/  FMUL R3, R20.reuse, 0.63661974668502807617 ;  /* 0x3f22f98314037820 */ /* 0x042fe20000400000 */
[----:B------:R-:W-:-:S06]  /*42f0*/  FSETP.GE.AND P0, PT, |R20|, 105615, PT ;  /* 0x47ce47801400780b */ /* 0x000fcc0003f06200 */
[----:B------:R1:W3:Y:S01]  /*4300*/  F2F.F64.F32 R8, R0 ;  /* 0x0000000000087310 */ /* 0x0002e20000201800 */
[----:B--2---:R-:W-:-:S07]  /*4310*/  DFMA R32, R32, 2, RZ ;  /* 0x400000002020782b */ /* 0x004fce00000000ff */
[----:B------:R-:W2:Y:S02]  /*4320*/  F2I.NTZ R3, R3 ;  /* 0x0000000300037305 */ /* 0x000ea40000203100 */
[-C--:B--2---:R-:W-:Y:S02]  /*4330*/  I2FP.F32.S32 R15, R3.reuse ;  /* 0x00000003000f7245 */ /* 0x084fe40000201400 */
[----:B------:R-:W-:-:S03]  /*4340*/  MOV R14, R3 ;  /* 0x00000003000e7202 */ /* 0x000fc60000000f00 */
[----:B------:R-:W-:-:S04]  /*4350*/  FFMA R4, R15, -1.5707962512969970703, R20 ;  /* 0xbfc90fda0f047823 */ /* 0x000fc80000000014 */
[----:B------:R-:W-:-:S04]  /*4360*/  FFMA R4, R15, -7.5497894158615963534e-08, R4 ;  /* 0xb3a221680f047823 */ /* 0x000fc80000000004 */
[----:B------:R-:W-:-:S04]  /*4370*/  FFMA R15, R15, -5.3903029534742383927e-15, R4 ;  /* 0xa7c234c50f0f7823 */ /* 0x000fc80000000004 */
[----:B------:R-:W-:Y:S01]  /*4380*/  IMAD.MOV.U32 R4, RZ, RZ, R15 ;  /* 0x000000ffff047224 */ /* 0x000fe200078e000f */
[----:B-1-3--:R-:W-:Y:S06]  /*4390*/  @!P0 BRA `(.L_x_547) ;  /* 0x0000000000e48947 */ /* 0x00afec0003800000 */
[----:B------:R-:W-:-:S13]  /*43a0*/  FSETP.NEU.AND P1, PT, |R20|, +INF , PT ;  /* 0x7f8000001400780b */ /* 0x000fda0003f2d200 */
[----:B------:R-:W-:Y:S01]  /*43b0*/  @!P1 FMUL R4, RZ, R20 ;  /* 0x00000014ff049220 */ /* 0x000fe20000400000 */
[----:B------:R-:W-:Y:S01]  /*43c0*/  @!P1 IMAD.MOV.U32 R3, RZ, RZ, RZ ;  /* 0x000000ffff039224 */ /* 0x000fe200078e00ff */
[----:B------:R-:W-:Y:S06]  /*43d0*/  @!P1 BRA `(.L_x_547) ;  /* 0x0000000000d49947 */ /* 0x000fec0003800000 */
        /* <DEDUP_REMOVED lines=10> */
.L_x_549:
        /* <DEDUP_REMOVED lines=12> */
.L_x_548:
[----:B------:R-:W-:Y:S01]  /*4540*/  SHF.R.U32.HI R6, RZ, 0x17, R20 ;  /* 0x00000017ff067819 */ /* 0x000fe20000011614 */
[----:B------:R1:W-:Y:S03]  /*4550*/  STL [R1+0x18], R4 ;  /* 0x0000180401007387 */ /* 0x0003e60000100800 */
[C---:B------:R-:W-:Y:S02]  /*4560*/  LOP3.LUT R0, R6.reuse, 0xe0, RZ, 0xc0, !PT ;  /* 0x000000e006007812 */ /* 0x040fe400078ec0ff */
[----:B------:R-:W-:-:S03]  /*4570*/  LOP3.LUT P1, RZ, R6, 0x1f, RZ, 0xc0, !PT ;  /* 0x0000001f06ff7812 */ /* 0x000fc6000782c0ff */
[----:B------:R-:W-:-:S05]  /*4580*/  VIADD R0, R0, 0xffffff80 ;  /* 0xffffff8000007836 */ /* 0x000fca0000000000 */
[----:B------:R-:W-:-:S05]  /*4590*/  SHF.R.U32.HI R0, RZ, 0x5, R0 ;  /* 0x00000005ff007819 */ /* 0x000fca0000011600 */
[----:B------:R-:W-:-:S05]  /*45a0*/  IMAD R12, R0, -0x4, R1 ;  /* 0xfffffffc000c7824 */ /* 0x000fca00078e0201 */
[----:B------:R-:W2:Y:S04]  /*45b0*/  LDL R3, [R12+0x18] ;  /* 0x000018000c037983 */ /* 0x000ea80000100800 */
[----:B------:R-:W2:Y:S04]  /*45c0*/  LDL R2, [R12+0x14] ;  /* 0x000014000c027983 */ /* 0x000ea80000100800 */
[----:B------:R-:W3:Y:S01]  /*45d0*/  @P1 LDL R5, [R12+0x10] ;  /* 0x000010000c051983 */ /* 0x000ee20000100800 */
[----:B------:R-:W-:Y:S01]  /*45e0*/  LOP3.LUT R0, R6, 0x1f, RZ, 0xc0, !PT ;  /* 0x0000001f06007812 */ /* 0x000fe200078ec0ff */
[----:B------:R-:W-:Y:S01]  /*45f0*/  UMOV UR4, 0x54442d19 ;  /* 0x54442d1900047882 */ /* 0x000fe20000000000 */
[----:B------:R-:W-:-:S02]  /*4600*/  UMOV UR5, 0x3bf921fb ;  /* 0x3bf921fb00057882 */ /* 0x000fc40000000000 */
[-C--:B--2---:R-:W-:Y:S02]  /*4610*/  @P1 SHF.L.W.U32.HI R3, R2, R0.reuse, R3 ;  /* 0x0000000002031219 */ /* 0x084fe40000010e03 */
[----:B---3--:R-:W-:Y:S02]  /*4620*/  @P1 SHF.L.W.U32.HI R2, R5, R0, R2 ;  /* 0x0000000005021219 */ /* 0x008fe40000010e02 */
[----:B------:R-:W-:Y:S02]  /*4630*/  ISETP.GE.AND P1, PT, R20, RZ, PT ;  /* 0x000000ff1400720c */ /* 0x000fe40003f26270 */
[C---:B------:R-:W-:Y:S01]  /*4640*/  SHF.L.W.U32.HI R5, R2.reuse, 0x2, R3 ;  /* 0x0000000202057819 */ /* 0x040fe20000010e03 */
[----:B------:R-:W-:-:S03]  /*4650*/  IMAD.SHL.U32 R2, R2, 0x4, RZ ;  /* 0x0000000402027824 */ /* 0x000fc600078e00ff */
[----:B------:R-:W-:-:S04]  /*4660*/  SHF.R.S32.HI R0, RZ, 0x1f, R5 ;  /* 0x0000001fff007819 */ /* 0x000fc80000011405 */
[C---:B------:R-:W-:Y:S02]  /*4670*/  LOP3.LUT R6, R0.reuse, R2, RZ, 0x3c, !PT ;  /* 0x0000000200067212 */ /* 0x040fe400078e3cff */
[----:B------:R-:W-:Y:S02]  /*4680*/  LOP3.LUT R7, R0, R5, RZ, 0x3c, !PT ;  /* 0x0000000500077212 */ /* 0x000fe400078e3cff */
[----:B------:R-:W-:Y:S02]  /*4690*/  SHF.R.U32.HI R0, RZ, 0x1e, R3 ;  /* 0x0000001eff007819 */ /* 0x000fe40000011603 */
[C---:B------:R-:W-:Y:S02]  /*46a0*/  LOP3.LUT R2, R5.reuse, R20, RZ, 0x3c, !PT ;  /* 0x0000001405027212 */ /* 0x040fe400078e3cff */
[----:B------:R-:W2:Y:S01]  /*46b0*/  I2F.F64.S64 R6, R6 ;  /* 0x0000000600067312 */ /* 0x000ea20000301c00 */
[----:B------:R-:W-:Y:S02]  /*46c0*/  LEA.HI R3, R5, R0, RZ, 0x1 ;  /* 0x0000000005037211 */ /* 0x000fe400078f08ff */
[----:B------:R-:W-:-:S03]  /*46d0*/  ISETP.GE.AND P2, PT, R2, RZ, PT ;  /* 0x000000ff0200720c */ /* 0x000fc60003f46270 */
[----:B------:R-:W-:-:S04]  /*46e0*/  IMAD.MOV R0, RZ, RZ, -R3 ;  /* 0x000000ffff007224 */ /* 0x000fc800078e0a03 */
[----:B------:R-:W-:Y:S01]  /*46f0*/  @!P1 IMAD.MOV.U32 R3, RZ, RZ, R0 ;  /* 0x000000ffff039224 */ /* 0x000fe200078e0000 */
[----:B--2---:R-:W-:-:S10]  /*4700*/  DMUL R12, R6, UR4 ;  /* 0x00000004060c7c28 */ /* 0x004fd40008000000 */
[----:B------:R-:W1:Y:S02]  /*4710*/  F2F.F32.F64 R12, R12 ;  /* 0x0000000c000c7310 */ /* 0x000e640000301000 */
[----:B-1----:R-:W-:-:S07]  /*4720*/  FSEL R4, -R12, R12, !P2 ;  /* 0x0000000c0c047208 */ /* 0x002fce0005000100 */
.L_x_547:
[----:B------:R-:W-:Y:S05]  /*4730*/  BSYNC.RECONVERGENT B0 ;  /* 0x0000000000007941 */ /* 0x000fea0003800200 */
.L_x_546:
[----:B------:R-:W-:Y:S02]  /*4740*/  IMAD.MOV.U32 R36, RZ, RZ, 0x37cbac00 ;  /* 0x37cbac00ff247424 */ /* 0x000fe400078e00ff */
[----:B------:R-:W-:Y:S01]  /*4750*/  FMUL R5, R4, R4 ;  /* 0x0000000404057220 */ /* 0x000fe20000400000 */
[C---:B------:R-:W-:Y:S01]  /*4760*/  LOP3.LUT R2, R3.reuse, 0x1, RZ, 0xc0, !PT ;  /* 0x0000000103027812 */ /* 0x040fe200078ec0ff */
[----:B------:R-:W-:Y:S01]  /*4770*/  IMAD.MOV.U32 R37, RZ, RZ, 0x3c0885e4 ;  /* 0x3c0885e4ff257424 */ /* 0x000fe200078e00ff */
[----:B------:R-:W-:Y:S01]  /*4780*/  IADD3 R3, PT, PT, R3, 0x1, RZ ;  /* 0x0000000103037810 */ /* 0x000fe20007ffe0ff */
[----:B------:R-:W-:Y:S01]  /*4790*/  FFMA R0, R5, R36, -0.0013887860113754868507 ;  /* 0xbab607ed05007423 */ /* 0x000fe20000000024 */
[----:B------:R-:W-:Y:S01]  /*47a0*/  ISETP.NE.U32.AND P1, PT, R2, 0x1, PT ;  /* 0x000000010200780c */ /* 0x000fe20003f25070 */
[----:B------:R-:W-:Y:S01]  /*47b0*/  IMAD.MOV.U32 R38, RZ, RZ, 0x3e2aaaa8 ;  /* 0x3e2aaaa8ff267424 */ /* 0x000fe200078e00ff */
[----:B------:R-:W-:Y:S01]  /*47c0*/  LOP3.LUT P2, RZ, R3, 0x2, RZ, 0xc0, !PT ;  /* 0x0000000203ff7812 */ /* 0x000fe2000784c0ff */
[----:B------:R-:W-:Y:S01]  /*47d0*/  BSSY.RECONVERGENT B0, `(.L_x_550) ;  /* 0x0000045000007945 */ /* 0x000fe20003800200 */
[----:B------:R-:W-:-:S02]  /*47e0*/  FSEL R2, R0, -0.00019574658654164522886, P1 ;  /* 0xb94d415300027808 */ /* 0x000fc40000800000 */
[----:B------:R-:W-:Y:S02]  /*47f0*/  FSEL R6, R37, 0.041666727513074874878, !P1 ;  /* 0x3d2aaabb25067808 */ /* 0x000fe40004800000 */
[----:B------:R-:W-:Y:S02]  /*4800*/  FSEL R0, R4, 1, !P1 ;  /* 0x3f80000004007808 */ /* 0x000fe40004800000 */
[----:B------:R-:W-:Y:S01]  /*4810*/  FSEL R7, -R38, -0.4999999701976776123, !P1 ;  /* 0xbeffffff26077808 */ /* 0x000fe20004800100 */
[C---:B------:R-:W-:Y:S02]  /*4820*/  FFMA R2, R5.reuse, R2, R6 ;  /* 0x0000000205027223 */ /* 0x040fe40000000006 */
[C---:B------:R-:W-:Y:S02]  /*4830*/  FFMA R3, R5.reuse, R0, RZ ;  /* 0x0000000005037223 */ /* 0x040fe400000000ff */
[----:B------:R-:W-:Y:S01]  /*4840*/  FFMA R2, R5, R2, R7 ;  /* 0x0000000205027223 */ /* 0x000fe20000000007 */
[----:B------:R-:W-:-:S03]  /*4850*/  IMAD.MOV.U32 R5, RZ, RZ, R14 ;  /* 0x000000ffff057224 */ /* 0x000fc600078e000e */
[----:B------:R-:W-:Y:S01]  /*4860*/  FFMA R30, R3, R2, R0 ;  /* 0x00000002031e7223 */ /* 0x000fe20000000000 */
[----:B------:R-:W-:-:S03]  /*4870*/  IMAD.MOV.U32 R0, RZ, RZ, R15 ;  /* 0x000000ffff007224 */ /* 0x000fc600078e000f */
[----:B------:R-:W-:Y:S01]  /*4880*/  @P2 FADD R30, RZ, -R30 ;  /* 0x8000001eff1e2221 */ /* 0x000fe20000000000 */
[----:B------:R-:W-:Y:S06]  /*4890*/  @!P0 BRA `(.L_x_551) ;  /* 0x0000000000e08947 */ /* 0x000fec0003800000 */
[----:B------:R-:W-:-:S13]  /*48a0*/  FSETP.NEU.AND P0, PT, |R20|, +INF , PT ;  /* 0x7f8000001400780b */ /* 0x000fda0003f0d200 */
[----:B------:R-:W-:Y:S01]  /*48b0*/  @!P0 FMUL R0, RZ, R20 ;  /* 0x00000014ff008220 */ /* 0x000fe20000400000 */
[----:B------:R-:W-:Y:S01]  /*48c0*/  @!P0 IMAD.MOV.U32 R5, RZ, RZ, RZ ;  /* 0x000000ffff058224 */ /* 0x000fe200078e00ff */
[----:B------:R-:W-:Y:S06]  /*48d0*/  @!P0 BRA `(.L_x_551) ;  /* 0x0000000000d08947 */ /* 0x000fec0003800000 */
[----:B------:R-:W1:Y:S01]  /*48e0*/  LDCU.64 UR4, c[0x4][0x198] ;  /* 0x01003300ff0477ac */ /* 0x000e620008000a00 */
[----:B------:R-:W-:Y:S01]  /*48f0*/  IMAD.SHL.U32 R2, R20, 0x100, RZ ;  /* 0x0000010014027824 */ /* 0x000fe200078e00ff */
[----:B------:R-:W-:Y:S01]  /*4900*/  BSSY.RECONVERGENT B1, `(.L_x_552) ;  /* 0x0000012000017945 */ /* 0x000fe20003800200 */
[----:B------:R-:W-:Y:S01]  /*4910*/  CS2R R4, SRZ ;  /* 0x0000000000047805 */ /* 0x000fe2000001ff00 */
[----:B------:R-:W-:Y:S02]  /*4920*/  IMAD.MOV.U32 R27, RZ, RZ, RZ ;  /* 0x000000ffff1b7224 */ /* 0x000fe400078e00ff */
[----:B------:R-:W-:Y:S01]  /*4930*/  IMAD.MOV.U32 R0, RZ, RZ, R1 ;  /* 0x000000ffff007224 */ /* 0x000fe200078e0001 */
[----:B------:R-:W-:Y:S01]  /*4940*/  LOP3.LUT R31, R2, 0x80000000, RZ, 0xfc, !PT ;  /* 0x80000000021f7812 */ /* 0x000fe200078efcff */
[----:B-1----:R-:W-:Y:S02]  /*4950*/  IMAD.U32 R6, RZ, RZ, UR4 ;  /* 0x00000004ff067e24 */ /* 0x002fe4000f8e00ff */
[----:B------:R-:W-:-:S07]  /*4960*/  IMAD.U32 R7, RZ, RZ, UR5 ;  /* 0x00000005ff077e24 */ /* 0x000fce000f8e00ff */
.L_x_553:
        /* <DEDUP_REMOVED lines=12> */
.L_x_552:
        /* <DEDUP_REMOVED lines=12> */
[----:B------:R-:W-:Y:S01]  /*4af0*/  UMOV UR5, 0x3bf921fb ;  /* 0x3bf921fb00057882 */ /* 0x000fe20000000000 */
[----:B------:R-:W-:-:S02]  /*4b00*/  ISETP.GE.AND P1, PT, R20, RZ, PT ;  /* 0x000000ff1400720c */ /* 0x000fc40003f26270 */
[-C--:B--2---:R-:W-:Y:S02]  /*4b10*/  @P0 SHF.L.W.U32.HI R0, R3, R5.reuse, R0 ;  /* 0x0000000503000219 */ /* 0x084fe40000010e00 */
[----:B---3--:R-:W-:-:S04]  /*4b20*/  @P0 SHF.L.W.U32.HI R3, R2, R5, R3 ;  /* 0x0000000502030219 */ /* 0x008fc80000010e03 */
        /* <DEDUP_REMOVED lines=8> */
[----:B------:R-:W-:Y:S02]  /*4bb0*/  ISETP.GE.AND P0, PT, R4, RZ, PT ;  /* 0x000000ff0400720c */ /* 0x000fe40003f06270 */
[----:B------:R-:W1:Y:S01]  /*4bc0*/  I2F.F64.S64 R6, R6 ;  /* 0x0000000600067312 */ /* 0x000e620000301c00 */
[----:B------:R-:W-:-:S04]  /*4bd0*/  IMAD.MOV R0, RZ, RZ, -R5 ;  /* 0x000000ffff007224 */ /* 0x000fc800078e0a05 */
[----:B------:R-:W-:Y:S01]  /*4be0*/  @!P1 IMAD.MOV.U32 R5, RZ, RZ, R0 ;  /* 0x000000ffff059224 */ /* 0x000fe200078e0000 */
[----:B-1----:R-:W-:-:S10]  /*4bf0*/  DMUL R2, R6, UR4 ;  /* 0x0000000406027c28 */ /* 0x002fd40008000000 */
[----:B------:R-:W1:Y:S02]  /*4c00*/  F2F.F32.F64 R2, R2 ;  /* 0x0000000200027310 */ /* 0x000e640000301000 */
[----:B-1----:R-:W-:-:S07]  /*4c10*/  FSEL R0, -R2, R2, !P0 ;  /* 0x0000000202007208 */ /* 0x002fce0004000100 */
.L_x_551:
[----:B------:R-:W-:Y:S05]  /*4c20*/  BSYNC.RECONVERGENT B0 ;  /* 0x0000000000007941 */ /* 0x000fea0003800200 */
.L_x_550:
[----:B------:R-:W1:Y:S01]  /*4c30*/  F2F.F32.F64 R13, R44 ;  /* 0x0000002c000d7310 */ /* 0x000e620000301000 */
[----:B------:R-:W-:Y:S01]  /*4c40*/  MOV R48, 0x3d2aaabb ;  /* 0x3d2aaabb00307802 */ /* 0x000fe20000000f00 */
[----:B------:R-:W-:Y:S01]  /*4c50*/  IMAD.MOV.U32 R39, RZ, RZ, 0x3effffff ;  /* 0x3effffffff277424 */ /* 0x000fe200078e00ff */
[----:B------:R-:W-:Y:S01]  /*4c60*/  LOP3.LUT P2, RZ, R5, 0x2, RZ, 0xc0, !PT ;  /* 0x0000000205ff7812 */ /* 0x000fe2000784c0ff */
        /* <DEDUP_REMOVED lines=31> */
[----:B------:R-:W-:Y:S01]  /*4e60*/  FFMA R10, R7, R10, R3 ;  /* 0x0000000a070a7223 */ /* 0x000fe20000000003 */
[----:B------:R-:W-:-:S03]  /*4e70*/  FMUL R3, R0, R0 ;  /* 0x0000000000037220 */ /* 0x000fc60000400000 */
[----:B------:R-:W-:Y:S01]  /*4e80*/  FADD R34, R31, R10 ;  /* 0x0000000a1f227221 */ /* 0x000fe20000000000 */
[----:B------:R-:W-:-:S03]  /*4e90*/  FFMA R4, R3, R36, -0.0013887860113754868507 ;  /* 0xbab607ed03047423 */ /* 0x000fc60000000024 */
[----:B------:R-:W-:Y:S01]  /*4ea0*/  FMUL R7, R34, 2 ;  /* 0x4000000022077820 */ /* 0x000fe20000400000 */
[----:B------:R-:W-:-:S03]  /*4eb0*/  FADD R31, -R31, R34 ;  /* 0x000000221f1f7221 */ /* 0x000fc60000000100 */
[----:B------:R-:W1:Y:S01]  /*4ec0*/  FRND R12, R7 ;  /* 0x00000007000c7307 */ /* 0x000e620000201000 */
[----:B------:R-:W-:Y:S01]  /*4ed0*/  FADD R35, R10, -R31 ;  /* 0x8000001f0a237221 */ /* 0x000fe20000000000 */
[----:B------:R-:W-:Y:S01]  /*4ee0*/  FFMA R2, R34, 2, -R7 ;  /* 0x4000000022027823 */ /* 0x000fe20000000807 */
[----:B------:R-:W-:-:S03]  /*4ef0*/  FSETP.GT.AND P1, PT, |R7|, 152, PT ;  /* 0x431800000700780b */ /* 0x000fc60003f24200 */
[----:B------:R-:W-:Y:S01]  /*4f00*/  FFMA R6, R35, 2, R2 ;  /* 0x4000000023067823 */ /* 0x000fe20000000002 */
[----:B------:R-:W-:Y:S01]  /*4f10*/  LOP3.LUT R2, R5, 0x1, RZ, 0xc0, !PT ;  /* 0x0000000105027812 */ /* 0x000fe200078ec0ff */
[----:B------:R-:W2:Y:S03]  /*4f20*/  F2F.F64.F32 R30, R30 ;  /* 0x0000001e001e7310 */ /* 0x000ea60000201800 */
[----:B------:R-:W-:Y:S01]  /*4f30*/  ISETP.NE.U32.AND P0, PT, R2, 0x1, PT ;  /* 0x000000010200780c */ /* 0x000fe20003f05070 */
[----:B-1----:R-:W-:-:S03]  /*4f40*/  FADD R27, R7, -R12 ;  /* 0x8000000c071b7221 */ /* 0x002fc60000000000 */
[----:B------:R-:W-:Y:S02]  /*4f50*/  FSEL R4, R4, -0.00019574658654164522886, !P0 ;  /* 0xb94d415304047808 */ /* 0x000fe40004000000 */
[----:B------:R-:W-:Y:S01]  /*4f60*/  FSEL R2, R48, 0.0083327032625675201416, !P0 ;  /* 0x3c0885e430027808 */ /* 0x000fe20004000000 */
[----:B------:R-:W-:Y:S01]  /*4f70*/  FADD R10, R6, R27 ;  /* 0x0000001b060a7221 */ /* 0x000fe20000000000 */
[----:B------:R-:W-:Y:S02]  /*4f80*/  FSEL R6, -R39, -0.16666662693023681641, !P0 ;  /* 0xbe2aaaa827067808 */ /* 0x000fe40004000100 */
[----:B------:R-:W-:Y:S01]  /*4f90*/  FSEL R0, R0, 1, P0 ;  /* 0x3f80000000007808 */ /* 0x000fe20000000000 */
[----:B------:R-:W-:Y:S01]  /*4fa0*/  FFMA R27, R10, R11, 0.0013391353422775864601 ;  /* 0x3aaf85ed0a1b7423 */ /* 0x000fe2000000000b */
[C---:B------:R-:W-:Y:S01]  /*4fb0*/  FFMA R2, R3.reuse, R4, R2 ;  /* 0x0000000403027223 */ /* 0x040fe20000000002 */
[----:B------:R-:W-:Y:S01]  /*4fc0*/  FSETP.GT.AND P0, PT, R12, RZ, PT ;  /* 0x000000ff0c00720b */ /* 0x000fe20003f04000 */
[----:B------:R-:W1:Y:S01]  /*4fd0*/  F2I.NTZ R4, R7 ;  /* 0x0000000700047305 */ /* 0x000e620000203100 */
[C---:B------:R-:W-:Y:S01]  /*4fe0*/  FFMA R27, R10.reuse, R27, 0.0096188392490148544312 ;  /* 0x3c1d98560a1b7423 */ /* 0x040fe2000000001b */
[C---:B------:R-:W-:Y:S01]  /*4ff0*/  FFMA R2, R3.reuse, R2, R6 ;  /* 0x0000000203027223 */ /* 0x040fe20000000006 */
[----:B------:R-:W-:Y:S01]  /*5000*/  FFMA R3, R3, R0, RZ ;  /* 0x0000000003037223 */ /* 0x000fe200000000ff */
[----:B------:R-:W-:Y:S01]  /*5010*/  SEL R5, RZ, 0x83000000, P0 ;  /* 0x83000000ff057807 */ /* 0x000fe20000000000 */
[----:B------:R-:W-:Y:S01]  /*5020*/  FFMA R27, R10, R27, 0.055503588169813156128 ;  /* 0x3d6357bb0a1b7423 */ /* 0x000fe2000000001b */
[----:B------:R-:W-:Y:S01]  /*5030*/  FSETP.NEU.AND P0, PT, R13, 1, PT ;  /* 0x3f8000000d00780b */ /* 0x000fe20003f0d000 */
[----:B------:R-:W-:-:S02]  /*5040*/  FFMA R0, R3, R2, R0 ;  /* 0x0000000203007223 */ /* 0x000fc40000000000 */
[C---:B------:R-:W-:Y:S01]  /*5050*/  FFMA R27, R10.reuse, R27, 0.24022644758224487305 ;  /* 0x3e75fdec0a1b7423 */ /* 0x040fe2000000001b */
[----:B------:R-:W-:Y:S02]  /*5060*/  VIADD R2, R5, 0x7f000000 ;  /* 0x7f00000005027836 */ /* 0x000fe40000000000 */
[----:B------:R-:W-:Y:S01]  /*5070*/  @P2 FADD R0, RZ, -R0 ;  /* 0x80000000ff002221 */ /* 0x000fe20000000000 */
[----:B------:R-:W-:Y:S01]  /*5080*/  FSETP.GEU.AND P2, PT, R7, RZ, PT ;  /* 0x000000ff0700720b */ /* 0x000fe20003f4e000 */
[----:B------:R-:W-:Y:S01]  /*5090*/  FFMA R27, R10, R27, 0.69314718246459960938 ;  /* 0x3f3172180a1b7423 */ /* 0x000fe2000000001b */
[----:B-1----:R-:W-:-:S03]  /*50a0*/  IMAD R5, R4, 0x800000, -R5 ;  /* 0x0080000004057824 */ /* 0x002fc600078e0a05 */
[----:B------:R-:W-:Y:S01]  /*50b0*/  FFMA R27, R10, R27, 1 ;  /* 0x3f8000000a1b7423 */ /* 0x000fe2000000001b */
[----:B------:R-:W-:-:S03]  /*50c0*/  IMAD.MOV.U32 R4, RZ, RZ, 0x3f800000 ;  /* 0x3f800000ff047424 */ /* 0x000fc600078e00ff */
[----:B------:R-:W-:Y:S02]  /*50d0*/  FMUL R2, R27, R2 ;  /* 0x000000021b027220 */ /* 0x000fe40000400000 */
[----:B------:R1:W3:Y:S02]  /*50e0*/  F2F.F64.F32 R26, R0 ;  /* 0x00000000001a7310 */ /* 0x0002e40000201800 */
[----:B------:R-:W-:Y:S01]  /*50f0*/  FMUL R12, R2, R5 ;  /* 0x00000005020c7220 */ /* 0x000fe20000400000 */
[----:B------:R-:W-:Y:S01]  /*5100*/  @P1 FSEL R12, RZ, +INF , !P2 ;  /* 0x7f800000ff0c1808 */ /* 0x000fe20005000000 */
[----:B--2---:R-:W-:Y:S06]  /*5110*/  @!P0 BRA `(.L_x_555) ;  /* 0x0000000000288947 */ /* 0x004fec0003800000 */
[----:B------:R-:W-:-:S13]  /*5120*/  FSETP.NAN.AND P1, PT, |R13|, |R13|, PT ;  /* 0x4000000d0d00720b */ /* 0x000fda0003f28200 */
[----:B------:R-:W-:Y:S05]  /*5130*/  @P1 BRA `(.L_x_556) ;  /* 0x00000000001c1947 */ /* 0x000fea0003800000 */
[C---:B------:R-:W-:Y:S01]  /*5140*/  FSETP.NEU.AND P1, PT, |R13|.reuse, +INF , PT ;  /* 0x7f8000000d00780b */ /* 0x040fe20003f2d200 */
[----:B------:R-:W-:Y:S01]  /*5150*/  IMAD.MOV.U32 R4, RZ, RZ, R12 ;  /* 0x000000ffff047224 */ /* 0x000fe200078e000c */
[----:B------:R-:W-:-:S13]  /*5160*/  FSETP.NEU.AND P2, PT, R13, RZ, PT ;  /* 0x000000ff0d00720b */ /* 0x000fda0003f4d000 */
[----:B------:R-:W-:Y:S05]  /*5170*/  @P1 BRA P2, `(.L_x_555) ;  /* 0x0000000000101947 */ /* 0x000fea0001000000 */
[----:B------:R-:W-:-:S05]  /*5180*/  FADD R4, R13, R13 ;  /* 0x0000000d0d047221 */ /* 0x000fca0000000000 */
[----:B------:R-:W-:Y:S01]  /*5190*/  LOP3.LUT R4, R4, 0x7fffffff, RZ, 0xc0, !PT ;  /* 0x7fffffff04047812 */ /* 0x000fe200078ec0ff */
[----:B------:R-:W-:Y:S06]  /*51a0*/  BRA `(.L_x_555) ;  /* 0x0000000000047947 */ /* 0x000fec0003800000 */
.L_x_556:
[----:B------:R-:W-:-:S07]  /*51b0*/  FADD R4, R13, 2 ;  /* 0x400000000d047421 */ /* 0x000fce0000000000 */
.L_x_555:
[----:B------:R-:W-:Y:S05]  /*51c0*/  BSYNC.RECONVERGENT B0 ;  /* 0x0000000000007941 */ /* 0x000fea0003800200 */
.L_x_554:
[C---:B-1----:R-:W-:Y:S01]  /*51d0*/  FMUL R0, R34.reuse, 1 ;  /* 0x3f80000022007820 */ /* 0x042fe20000400000 */
[----:B------:R-:W-:Y:S03]  /*51e0*/  BSSY.RECONVERGENT B0, `(.L_x_557) ;  /* 0x0000025000007945 */ /* 0x000fe60003800200 */
[----:B------:R-:W1:Y:S01]  /*51f0*/  FRND R3, R0 ;  /* 0x0000000000037307 */ /* 0x000e620000201000 */
[----:B------:R-:W-:Y:S01]  /*5200*/  FADD R2, R34, -R0 ;  /* 0x8000000022027221 */ /* 0x000fe20000000000 */
[----:B------:R-:W-:-:S03]  /*5210*/  FSETP.GEU.AND P2, PT, R0, RZ, PT ;  /* 0x000000ff0000720b */ /* 0x000fc60003f4e000 */
[----:B------:R-:W-:Y:S01]  /*5220*/  FADD R2, R35, R2 ;  /* 0x0000000223027221 */ /* 0x000fe20000000000 */
[----:B-1----:R-:W-:Y:S01]  /*5230*/  FADD R5, R0, -R3 ;  /* 0x8000000300057221 */ /* 0x002fe20000000000 */
[----:B------:R-:W-:-:S03]  /*5240*/  FSETP.GT.AND P1, PT, R3, RZ, PT ;  /* 0x000000ff0300720b */ /* 0x000fc60003f24000 */
[----:B------:R-:W-:Y:S01]  /*5250*/  FADD R2, R2, R5 ;  /* 0x0000000502027221 */ /* 0x000fe20000000000 */
[----:B------:R-:W-:Y:S01]  /*5260*/  SEL R6, RZ, 0x83000000, P1 ;  /* 0x83000000ff067807 */ /* 0x000fe20000800000 */
[----:B------:R1:W2:Y:S01]  /*5270*/  F2I.NTZ R5, R0 ;  /* 0x0000000000057305 */ /* 0x0002a20000203100 */
[----:B------:R-:W-:Y:S01]  /*5280*/  FSETP.GT.AND P1, PT, |R0|, 152, PT ;  /* 0x431800000000780b */ /* 0x000fe20003f24200 */
[----:B------:R-:W-:Y:S02]  /*5290*/  FFMA R11, R2, R11, 0.0013391353422775864601 ;  /* 0x3aaf85ed020b7423 */ /* 0x000fe4000000000b */
[----:B------:R-:W-:Y:S02]  /*52a0*/  VIADD R10, R6, 0x7f000000 ;  /* 0x7f000000060a7836 */ /* 0x000fe40000000000 */
[----:B------:R-:W-:Y:S01]  /*52b0*/  FFMA R11, R2, R11, 0.0096188392490148544312 ;  /* 0x3c1d9856020b7423 */ /* 0x000fe2000000000b */
[----:B-1----:R-:W-:-:S03]  /*52c0*/  IMAD.MOV.U32 R0, RZ, RZ, 0x3f800000 ;  /* 0x3f800000ff007424 */ /* 0x002fc600078e00ff */
[----:B------:R-:W-:-:S04]  /*52d0*/  FFMA R11, R2, R11, 0.055503588169813156128 ;  /* 0x3d6357bb020b7423 */ /* 0x000fc8000000000b */
[----:B------:R-:W-:Y:S01]  /*52e0*/  FFMA R11, R2, R11, 0.24022644758224487305 ;  /* 0x3e75fdec020b7423 */ /* 0x000fe2000000000b */
[----:B--2---:R-:W-:-:S03]  /*52f0*/  IMAD R6, R5, 0x800000, -R6 ;  /* 0x0080000005067824 */ /* 0x004fc600078e0a06 */
[----:B------:R-:W-:-:S04]  /*5300*/  FFMA R11, R2, R11, 0.69314718246459960938 ;  /* 0x3f317218020b7423 */ /* 0x000fc8000000000b */
[----:B------:R-:W-:-:S04]  /*5310*/  FFMA R11, R2, R11, 1 ;  /* 0x3f800000020b7423 */ /* 0x000fc8000000000b */
[----:B------:R-:W-:-:S04]  /*5320*/  FMUL R11, R11, R10 ;  /* 0x0000000a0b0b7220 */ /* 0x000fc80000400000 */
[----:B------:R-:W-:Y:S01]  /*5330*/  FMUL R11, R11, R6 ;  /* 0x000000060b0b7220 */ /* 0x000fe20000400000 */
[----:B------:R-:W-:Y:S01]  /*5340*/  @P1 FSEL R11, RZ, +INF , !P2 ;  /* 0x7f800000ff0b1808 */ /* 0x000fe20005000000 */
[----:B------:R-:W-:Y:S06]  /*5350*/  @!P0 BRA `(.L_x_558) ;  /* 0x0000000000348947 */ /* 0x000fec0003800000 */
[----:B------:R-:W-:-:S13]  /*5360*/  FSETP.NAN.AND P0, PT, |R13|, |R13|, PT ;  /* 0x4000000d0d00720b */ /* 0x000fda0003f08200 */
[----:B------:R-:W-:Y:S05]  /*5370*/  @P0 BRA `(.L_x_559) ;  /* 0x0000000000280947 */ /* 0x000fea0003800000 */
[----:B------:R-:W-:-:S04]  /*5380*/  FSETP.NEU.AND P0, PT, |R13|, +INF , PT ;  /* 0x7f8000000d00780b */ /* 0x000fc80003f0d200 */
[----:B------:R-:W-:-:S13]  /*5390*/  FSETP.EQ.OR P0, PT, R13, RZ, !P0 ;  /* 0x000000ff0d00720b */ /* 0x000fda0004702400 */
[----:B------:R-:W-:Y:S05]  /*53a0*/  @P0 BRA `(.L_x_560) ;  /* 0x0000000000140947 */ /* 0x000fea0003800000 */
[----:B------:R-:W-:Y:S01]  /*53b0*/  FSETP.GEU.AND P0, PT, R13, RZ, PT ;  /* 0x000000ff0d00720b */ /* 0x000fe20003f0e000 */
[----:B------:R-:W-:-:S12]  /*53c0*/  IMAD.MOV.U32 R0, RZ, RZ, R11 ;  /* 0x000000ffff007224 */ /* 0x000fd800078e000b */
[----:B------:R-:W-:Y:S05]  /*53d0*/  @P0 BRA `(.L_x_558) ;  /* 0x0000000000140947 */ /* 0x000fea0003800000 */
[----:B------:R-:W-:Y:S01]  /*53e0*/  FADD R0, -R11, -RZ ;  /* 0x800000ff0b007221 */ /* 0x000fe20000000100 */
[----:B------:R-:W-:Y:S06]  /*53f0*/  BRA `(.L_x_558) ;  /* 0x00000000000c7947 */ /* 0x000fec0003800000 */
.L_x_560:
[----:B------:R-:W-:Y:S01]  /*5400*/  FADD R0, R13, R13 ;  /* 0x0000000d0d007221 */ /* 0x000fe20000000000 */
[----:B------:R-:W-:Y:S06]  /*5410*/  BRA `(.L_x_558) ;  /* 0x0000000000047947 */ /* 0x000fec0003800000 */
.L_x_559:
[----:B------:R-:W-:-:S07]  /*5420*/  FADD R0, R13, 1 ;  /* 0x3f8000000d007421 */ /* 0x000fce0000000000 */
.L_x_558:
[----:B------:R-:W-:Y:S05]  /*5430*/  BSYNC.RECONVERGENT B0 ;  /* 0x0000000000007941 */ /* 0x000fea0003800200 */
.L_x_557:
[----:B------:R-:W1:Y:S01]  /*5440*/  F2F.F32.F64 R10, R28 ;  /* 0x0000001c000a7310 */ /* 0x000e620000301000 */
[----:B------:R-:W-:Y:S01]  /*5450*/  DADD R8, RZ, R8 ;  /* 0x00000000ff087229 */ /* 0x000fe20000000008 */
[----:B------:R-:W-:Y:S06]  /*5460*/  BSSY.RECONVERGENT B0, `(.L_x_561) ;  /* 0x000004a000007945 */ /* 0x000fec0003800200 */
[----:B------:R-:W2:Y:S01]  /*5470*/  F2F.F64.F32 R2, R0 ;  /* 0x0000000000027310 */ /* 0x000ea20000201800 */
[----:B-1----:R-:W-:-:S07]  /*5480*/  FMUL R5, R10, 0.63661974668502807617 ;  /* 0x3f22f9830a057820 */ /* 0x002fce0000400000 */
[----:B------:R-:W1:Y:S01]  /*5490*/  F2F.F64.F32 R34, R4 ;  /* 0x0000000400227310 */ /* 0x000e620000201800 */
[----:B------:R-:W-:Y:S01]  /*54a0*/  FSETP.GE.AND P0, PT, |R10|, 105615, PT ;  /* 0x47ce47800a00780b */ /* 0x000fe20003f06200 */
[----:B--2---:R-:W-:-:S06]  /*54b0*/  DADD R2, R2, R2 ;  /* 0x0000000002027229 */ /* 0x004fcc0000000002 */
[----:B------:R-:W2:Y:S01]  /*54c0*/  F2I.NTZ R5, R5 ;  /* 0x0000000500057305 */ /* 0x000ea20000203100 */
[----:B-1----:R-:W-:Y:S02]  /*54d0*/  DADD R34, R8, R34 ;  /* 0x0000000008227229 */ /* 0x002fe40000000022 */
[----:B------:R-:W-:Y:S01]  /*54e0*/  DFMA R32, RZ, R2, R32 ;  /* 0x00000002ff20722b */ /* 0x000fe20000000020 */
[----:B--2---:R-:W-:Y:S01]  /*54f0*/  I2FP.F32.S32 R7, R5 ;  /* 0x0000000500077245 */ /* 0x004fe20000201400 */
[----:B------:R-:W-:-:S04]  /*5500*/  IMAD.MOV.U32 R8, RZ, RZ, R5 ;  /* 0x000000ffff087224 */ /* 0x000fc800078e0005 */
[----:B------:R-:W-:-:S04]  /*5510*/  FFMA R6, R7, -1.5707962512969970703, R10 ;  /* 0xbfc90fda07067823 */ /* 0x000fc8000000000a */
[----:B------:R-:W-:-:S04]  /*5520*/  FFMA R6, R7, -7.5497894158615963534e-08, R6 ;  /* 0xb3a2216807067823 */ /* 0x000fc80000000006 */
[----:B------:R-:W-:-:S04]  /*5530*/  FFMA R9, R7, -5.3903029534742383927e-15, R6 ;  /* 0xa7c234c507097823 */ /* 0x000fc80000000006 */
[----:B------:R-:W-:Y:S01]  /*5540*/  IMAD.MOV.U32 R0, RZ, RZ, R9 ;  /* 0x000000ffff007224 */ /* 0x000fe200078e0009 */
[----:B------:R-:W-:Y:S06]  /*5550*/  @!P0 BRA `(.L_x_562) ;  /* 0x0000000000e88947 */ /* 0x000fec0003800000 */
[----:B------:R-:W-:-:S13]  /*5560*/  FSETP.NEU.AND P1, PT, |R10|, +INF , PT ;  /* 0x7f8000000a00780b */ /* 0x000fda0003f2d200 */
[----:B------:R-:W-:Y:S05]  /*5570*/  @!P1 BRA `(.L_x_563) ;  /* 0x0000000000d89947 */ /* 0x000fea0003800000 */
        /* <DEDUP_REMOVED lines=10> */
.L_x_565:
[----:B------:R1:W2:Y:S01]  /*5620*/  LDG.E.CONSTANT R2, desc[UR36][R6.64] ;  /* 0x0000002406027981 */ /* 0x0002a2000c1e9900 */
[----:B------:R-:W-:-:S05]  /*5630*/  VIADD R28, R28, 0x1 ;  /* 0x000000011c1c7836 */ /* 0x000fca0000000000 */
[----:B------:R-:W-:Y:S02]  /*5640*/  ISETP.NE.AND P1, PT, R28, 0x6, PT ;  /* 0x000000061c00780c */ /* 0x000fe40003f25270 */
[----:B-1----:R-:W-:-:S05]  /*5650*/  IADD3 R6, P3, PT, R6, 0x4, RZ ;  /* 0x0000000406067810 */ /* 0x002fca0007f7e0ff */
[----:B------:R-:W-:Y:S02]  /*5660*/  IMAD.X R7, RZ, RZ, R7, P3 ;  /* 0x000000ffff077224 */ /* 0x000fe400018e0607 */
[----:B--2---:R-:W-:-:S03]  /*5670*/  IMAD.WIDE.U32 R2, R2, R5, RZ ;  /* 0x0000000502027225 */ /* 0x004fc600078e00ff */
[----:B------:R-:W-:-:S04]  /*5680*/  IADD3 R29, P2, PT, R2, R4, RZ ;  /* 0x00000004021d7210 */ /* 0x000fc80007f5e0ff */
[----:B------:R-:W-:Y:S01]  /*5690*/  IADD3.X R4, PT, PT, R3, R49, RZ, P2, !PT ;  /* 0x0000003103047210 */ /* 0x000fe200017fe4ff */
[----:B------:R1:W-:Y:S02]  /*56a0*/  STL [R0], R29 ;  /* 0x0000001d00007387 */ /* 0x0003e40000100800 */
[----:B-1----:R-:W-:Y:S01]  /*56b0*/  VIADD R0, R0, 0x4 ;  /* 0x0000000400007836 */ /* 0x002fe20000000000 */
[----:B------:R-:W-:Y:S06]  /*56c0*/  @P1 BRA `(.L_x_565) ;  /* 0xfffffffc00d41947 */ /* 0x000fec000383ffff */
[----:B------:R-:W-:Y:S05]  /*56d0*/  BSYNC.RECONVERGENT B1 ;  /* 0x0000000000017941 */ /* 0x000fea0003800200 */
.L_x_564:
        /* <DEDUP_REMOVED lines=9> */
[----:B------:R-:W4:Y:S01]  /*5770*/  @P1 LDL R5, [R28+0x10] ;  /* 0x000010001c051983 */ /* 0x000f220000100800 */
[----:B------:R-:W-:Y:S01]  /*5780*/  LOP3.LUT R0, R6, 0x1f, RZ, 0xc0, !PT ;  /* 0x0000001f06007812 */ /* 0x000fe200078ec0ff */
[----:B------:R-:W-:Y:S01]  /*5790*/  UMOV UR4, 0x54442d19 ;  /* 0x54442d1900047882 */ /* 0x000fe20000000000 */
[----:B------:R-:W-:-:S02]  /*57a0*/  UMOV UR5, 0x3bf921fb ;  /* 0x3bf921fb00057882 */ /* 0x000fc40000000000 */
[-C--:B--2---:R-:W-:Y:S02]  /*57b0*/  @P1 SHF.L.W.U32.HI R3, R2, R0.reuse, R3 ;  /* 0x0000000002031219 */ /* 0x084fe40000010e03 */
[----:B----4-:R-:W-:Y:S02]  /*57c0*/  @P1 SHF.L.W.U32.HI R2, R5, R0, R2 ;  /* 0x0000000005021219 */ /* 0x010fe40000010e02 */
        /* <DEDUP_REMOVED lines=14> */
[----:B------:R-:W2:Y:S02]  /*58b0*/  F2F.F32.F64 R28, R28 ;  /* 0x0000001c001c7310 */ /* 0x000ea40000301000 */
[----:B--2---:R-:W-:Y:S01]  /*58c0*/  FSEL R0, -R28, R28, !P2 ;  /* 0x0000001c1c007208 */ /* 0x004fe20005000100 */
[----:B-1----:R-:W-:Y:S06]  /*58d0*/  BRA `(.L_x_562) ;  /* 0x0000000000087947 */ /* 0x002fec0003800000 */
.L_x_563:
[----:B------:R-:W-:Y:S01]  /*58e0*/  FMUL R0, RZ, R10 ;  /* 0x0000000aff007220 */ /* 0x000fe20000400000 */
[----:B------:R-:W-:-:S07]  /*58f0*/  IMAD.MOV.U32 R5, RZ, RZ, RZ ;  /* 0x000000ffff057224 */ /* 0x000fce00078e00ff */
.L_x_562:
[----:B------:R-:W-:Y:S05]  /*5900*/  BSYNC.RECONVERGENT B0 ;  /* 0x0000000000007941 */ /* 0x000fea0003800200 */
.L_x_561:
[C---:B------:R-:W-:Y:S01]  /*5910*/  LOP3.LUT R2, R5.reuse, 0x1, RZ, 0xc0, !PT ;  /* 0x0000000105027812 */ /* 0x040fe200078ec0ff */
[----:B------:R-:W-:Y:S01]  /*5920*/  FMUL R3, R0, R0 ;  /* 0x0000000000037220 */ /* 0x000fe20000400000 */
[----:B------:R-:W-:Y:S01]  /*5930*/  VIADD R5, R5, 0x1 ;  /* 0x0000000105057836 */ /* 0x000fe20000000000 */
[----:B------:R-:W-:Y:S01]  /*5940*/  BSSY.RECONVERGENT B0, `(.L_x_566) ;  /* 0x0000049000007945 */ /* 0x000fe20003800200 */
[----:B------:R-:W-:Y:S01]  /*5950*/  ISETP.NE.U32.AND P1, PT, R2, 0x1, PT ;  /* 0x000000010200780c */ /* 0x000fe20003f25070 */
[----:B------:R-:W-:Y:S02]  /*5960*/  FFMA R2, R3, R36, -0.0013887860113754868507 ;  /* 0xbab607ed03027423 */ /* 0x000fe40000000024 */
[----:B------:R-:W-:Y:S02]  /*5970*/  LOP3.LUT P2, RZ, R5, 0x2, RZ, 0xc0, !PT ;  /* 0x0000000205ff7812 */ /* 0x000fe4000784c0ff */
[----:B------:R-:W-:Y:S02]  /*5980*/  FSEL R4, R37, 0.041666727513074874878, !P1 ;  /* 0x3d2aaabb25047808 */ /* 0x000fe40004800000 */
[----:B------:R-:W-:-:S02]  /*5990*/  FSEL R2, R2, -0.00019574658654164522886, P1 ;  /* 0xb94d415302027808 */ /* 0x000fc40000800000 */
[----:B------:R-:W-:Y:S02]  /*59a0*/  FSEL R0, R0, 1, !P1 ;  /* 0x3f80000000007808 */ /* 0x000fe40004800000 */
[----:B------:R-:W-:Y:S01]  /*59b0*/  FSEL R7, -R38, -0.4999999701976776123, !P1 ;  /* 0xbeffffff26077808 */ /* 0x000fe20004800100 */
[C---:B------:R-:W-:Y:S02]  /*59c0*/  FFMA R2, R3.reuse, R2, R4 ;  /* 0x0000000203027223 */ /* 0x040fe40000000004 */
[C---:B------:R-:W-:Y:S02]  /*59d0*/  FFMA R5, R3.reuse, R0, RZ ;  /* 0x0000000003057223 */ /* 0x040fe400000000ff */
[----:B------:R-:W-:-:S04]  /*59e0*/  FFMA R2, R3, R2, R7 ;  /* 0x0000000203027223 */ /* 0x000fc80000000007 */
[----:B------:R-:W-:Y:S01]  /*59f0*/  FFMA R37, R5, R2, R0 ;  /* 0x0000000205257223 */ /* 0x000fe20000000000 */
[----:B------:R-:W-:Y:S02]  /*5a00*/  IMAD.MOV.U32 R5, RZ, RZ, R8 ;  /* 0x000000ffff057224 */ /* 0x000fe400078e0008 */
[----:B------:R-:W-:Y:S02]  /*5a10*/  IMAD.MOV.U32 R0, RZ, RZ, R9 ;  /* 0x000000ffff007224 */ /* 0x000fe400078e0009 */
[----:B------:R-:W-:Y:S01]  /*5a20*/  @P2 FADD R37, RZ, -R37 ;  /* 0x80000025ff252221 */ /* 0x000fe20000000000 */
[----:B------:R-:W-:Y:S06]  /*5a30*/  @!P0 BRA `(.L_x_567) ;  /* 0x0000000000e48947 */ /* 0x000fec0003800000 */
[----:B------:R-:W-:-:S13]  /*5a40*/  FSETP.NEU.AND P0, PT, |R10|, +INF , PT ;  /* 0x7f8000000a00780b */ /* 0x000fda0003f0d200 */
[----:B------:R-:W-:Y:S05]  /*5a50*/  @!P0 BRA `(.L_x_568) ;  /* 0x0000000000d48947 */ /* 0x000fea0003800000 */
        /* <DEDUP_REMOVED lines=9> */
.L_x_570:
        /* <DEDUP_REMOVED lines=12> */
.L_x_569:
[----:B------:R-:W-:Y:S01]  /*5bb0*/  SHF.R.U32.HI R5, RZ, 0x17, R10 ;  /* 0x00000017ff057819 */ /* 0x000fe2000001160a */
[----:B------:R1:W-:Y:S03]  /*5bc0*/  STL [R1+0x18], R4 ;  /* 0x0000180401007387 */ /* 0x0003e60000100800 */
[C---:B------:R-:W-:Y:S02]  /*5bd0*/  LOP3.LUT R0, R5.reuse, 0xe0, RZ, 0xc0, !PT ;  /* 0x000000e005007812 */ /* 0x040fe400078ec0ff */
[----:B------:R-:W-:Y:S02]  /*5be0*/  LOP3.LUT P0, RZ, R5, 0x1f, RZ, 0xc0, !PT ;  /* 0x0000001f05ff7812 */ /* 0x000fe4000780c0ff */
[----:B------:R-:W-:-:S04]  /*5bf0*/  IADD3 R0, PT, PT, R0, -0x80, RZ ;  /* 0xffffff8000007810 */ /* 0x000fc80007ffe0ff */
[----:B------:R-:W-:-:S05]  /*5c00*/  SHF.R.U32.HI R0, RZ, 0x5, R0 ;  /* 0x00000005ff007819 */ /* 0x000fca0000011600 */
[----:B------:R-:W-:-:S05]  /*5c10*/  IMAD R28, R0, -0x4, R1 ;  /* 0xfffffffc001c7824 */ /* 0x000fca00078e0201 */
[----:B------:R-:W2:Y:S04]  /*5c20*/  LDL R0, [R28+0x18] ;  /* 0x000018001c007983 */ /* 0x000ea80000100800 */
[----:B------:R-:W2:Y:S04]  /*5c30*/  LDL R3, [R28+0x14] ;  /* 0x000014001c037983 */ /* 0x000ea80000100800 */
[----:B------:R-:W4:Y:S01]  /*5c40*/  @P0 LDL R2, [R28+0x10] ;  /* 0x000010001c020983 */ /* 0x000f220000100800 */
[----:B------:R-:W-:Y:S01]  /*5c50*/  LOP3.LUT R5, R5, 0x1f, RZ, 0xc0, !PT ;  /* 0x0000001f05057812 */ /* 0x000fe200078ec0ff */
[----:B------:R-:W-:Y:S01]  /*5c60*/  UMOV UR4, 0x54442d19 ;  /* 0x54442d1900047882 */ /* 0x000fe20000000000 */
[----:B------:R-:W-:Y:S01]  /*5c70*/  UMOV UR5, 0x3bf921fb ;  /* 0x3bf921fb00057882 */ /* 0x000fe20000000000 */
[----:B------:R-:W-:-:S02]  /*5c80*/  ISETP.GE.AND P1, PT, R10, RZ, PT ;  /* 0x000000ff0a00720c */ /* 0x000fc40003f26270 */
[-C--:B--2---:R-:W-:Y:S02]  /*5c90*/  @P0 SHF.L.W.U32.HI R0, R3, R5.reuse, R0 ;  /* 0x0000000503000219 */ /* 0x084fe40000010e00 */
[----:B----4-:R-:W-:-:S04]  /*5ca0*/  @P0 SHF.L.W.U32.HI R3, R2, R5, R3 ;  /* 0x0000000502030219 */ /* 0x010fc80000010e03 */
        /* <DEDUP_REMOVED lines=14> */
[----:B-1----:R-:W-:Y:S01]  /*5d90*/  FSEL R0, -R2, R2, !P0 ;  /* 0x0000000202007208 */ /* 0x002fe20004000100 */
[----:B------:R-:W-:Y:S06]  /*5da0*/  BRA `(.L_x_567) ;  /* 0x0000000000087947 */ /* 0x000fec0003800000 */
.L_x_568:
[----:B------:R-:W-:Y:S01]  /*5db0*/  FMUL R0, RZ, R10 ;  /* 0x0000000aff007220 */ /* 0x000fe20000400000 */
[----:B------:R-:W-:-:S07]  /*5dc0*/  IMAD.MOV.U32 R5, RZ, RZ, RZ ;  /* 0x000000ffff057224 */ /* 0x000fce00078e00ff */
.L_x_567:
[----:B------:R-:W-:Y:S05]  /*5dd0*/  BSYNC.RECONVERGENT B0 ;  /* 0x0000000000007941 */ /* 0x000fea0003800200 */
.L_x_566:
[----:B------:R-:W-:Y:S01]  /*5de0*/  FMUL R3, R0, R0 ;  /* 0x0000000000037220 */ /* 0x000fe20000400000 */
[C---:B------:R-:W-:Y:S01]  /*5df0*/  LOP3.LUT R2, R5.reuse, 0x1, RZ, 0xc0, !PT ;  /* 0x0000000105027812 */ /* 0x040fe200078ec0ff */
[----:B------:R-:W-:Y:S01]  /*5e00*/  DMUL R28, R34, 0.5 ;  /* 0x3fe00000221c7828 */ /* 0x000fe20000000000 */
[----:B------:R-:W-:Y:S01]  /*5e10*/  LOP3.LUT P1, RZ, R5, 0x2, RZ, 0xc0, !PT ;  /* 0x0000000205ff7812 */ /* 0x000fe2000782c0ff */
[----:B------:R-:W-:Y:S01]  /*5e20*/  FFMA R36, R3, R36, -0.0013887860113754868507 ;  /* 0xbab607ed03247423 */ /* 0x000fe20000000024 */
[----:B------:R-:W-:Y:S01]  /*5e30*/  ISETP.NE.U32.AND P0, PT, R2, 0x1, PT ;  /* 0x000000010200780c */ /* 0x000fe20003f05070 */
[----:B------:R-:W-:Y:S01]  /*5e40*/  DADD R32, R32, R32 ;  /* 0x0000000020207229 */ /* 0x000fe20000000020 */
[----:B------:R-:W-:Y:S01]  /*5e50*/  F2F.F64.F32 R6, R37 ;  /* 0x0000002500067310 */ /* 0x000fe20000201800 */
[----:B------:R-:W-:Y:S01]  /*5e60*/  UMOV UR4, 0x54442d18 ;  /* 0x54442d1800047882 */ /* 0x000fe20000000000 */
[----:B------:R-:W-:Y:S01]  /*5e70*/  FSEL R48, R48, 0.0083327032625675201416, !P0 ;  /* 0x3c0885e430307808 */ /* 0x000fe20004000000 */
[----:B------:R-:W-:Y:S01]  /*5e80*/  UMOV UR5, 0x401921fb ;  /* 0x401921fb00057882 */ /* 0x000fe20000000000 */
[----:B------:R-:W-:Y:S01]  /*5e90*/  FSEL R36, R36, -0.00019574658654164522886, !P0 ;  /* 0xb94d415324247808 */ /* 0x000fe20004000000 */
[----:B---3--:R-:W-:Y:S01]  /*5ea0*/  DFMA R26, R26, -UR4, RZ ;  /* 0x800000041a1a7c2b */ /* 0x008fe200080000ff */
[----:B------:R-:W-:Y:S01]  /*5eb0*/  FSEL R2, -R39, -0.16666662693023681641, !P0 ;  /* 0xbe2aaaa827027808 */ /* 0x000fe20004000100 */
[----:B------:R-:W-:Y:S01]  /*5ec0*/  DFMA R32, -RZ, R34, R32 ;  /* 0x00000022ff20722b */ /* 0x000fe20000000120 */
[----:B------:R-:W1:Y:S01]  /*5ed0*/  F2F.F32.F64 R29, R28 ;  /* 0x0000001c001d7310 */ /* 0x000e620000301000 */
[C---:B------:R-:W-:Y:S01]  /*5ee0*/  FFMA R36, R3.reuse, R36, R48 ;  /* 0x0000002403247223 */ /* 0x040fe20000000030 */
[----:B------:R-:W-:Y:S01]  /*5ef0*/  FSEL R0, R0, 1, P0 ;  /* 0x3f80000000007808 */ /* 0x000fe20000000000 */
[----:B------:R-:W-:Y:S02]  /*5f00*/  BSSY.RECONVERGENT B0, `(.L_x_571) ;  /* 0x0000017000007945 */ /* 0x000fe40003800200 */
[----:B------:R-:W-:-:S02]  /*5f10*/  FFMA R2, R3, R36, R2 ;  /* 0x0000002403027223 */ /* 0x000fc40000000002 */
[----:B------:R-:W-:Y:S01]  /*5f20*/  FFMA R3, R3, R0, RZ ;  /* 0x0000000003037223 */ /* 0x000fe200000000ff */
[----:B------:R-:W-:-:S03]  /*5f30*/  DMUL R58, R32, 0.25 ;  /* 0x3fd00000203a7828 */ /* 0x000fc60000000000 */
[----:B------:R-:W-:Y:S01]  /*5f40*/  FFMA R0, R3, R2, R0 ;  /* 0x0000000203007223 */ /* 0x000fe20000000000 */
[----:B------:R-:W-:-:S03]  /*5f50*/  DADD R2, RZ, R30 ;  /* 0x00000000ff027229 */ /* 0x000fc6000000001e */
[----:B------:R-:W-:Y:S01]  /*5f60*/  @P1 FADD R0, RZ, -R0 ;  /* 0x80000000ff001221 */ /* 0x000fe20000000000 */
[----:B-1----:R-:W-:Y:S01]  /*5f70*/  VIADD R28, R29, 0xf3000000 ;  /* 0xf30000001d1c7836 */ /* 0x002fe20000000000 */
[----:B------:R1:W2:Y:S03]  /*5f80*/  MUFU.RSQ R30, R29 ;  /* 0x0000001d001e7308 */ /* 0x0002a60000001400 */
[----:B------:R-:W-:Y:S01]  /*5f90*/  DADD R2, R2, R6 ;  /* 0x0000000002027229 */ /* 0x000fe20000000006 */
[----:B------:R-:W-:-:S04]  /*5fa0*/  ISETP.GT.U32.AND P0, PT, R28, 0x727fffff, PT ;  /* 0x727fffff1c00780c */ /* 0x000fc80003f04070 */
[----:B------:R-:W3:Y:S02]  /*5fb0*/  F2F.F64.F32 R4, R0 ;  /* 0x0000000000047310 */ /* 0x000ee40000201800 */
[----:B---3--:R-:W-:-:S07]  /*5fc0*/  DFMA R4, -RZ, R4, R26 ;  /* 0x00000004ff04722b */ /* 0x008fce000000011a */
[----:B-12---:R-:W-:Y:S05]  /*5fd0*/  @!P0 BRA `(.L_x_572) ;  /* 0x0000000000148947 */ /* 0x006fea0003800000 */
[----:B------:R-:W-:Y:S01]  /*5fe0*/  IMAD.MOV.U32 R0, RZ, RZ, R29 ;  /* 0x000000ffff007224 */ /* 0x000fe200078e001d */
[----:B------:R-:W-:-:S07]  /*5ff0*/  MOV R50, 0x6010 ;  /* 0x0000601000327802 */ /* 0x000fce0000000f00 */
[----:B0-----:R-:W-:Y:S05]  /*6000*/  CALL.REL.NOINC `($__internal_11_$__cuda_sm20_sqrt_rn_f32_slowpath) ;  /* 0x000000a800f07944 */ /* 0x001fea0003c00000 */
[----:B------:R-:W-:Y:S01]  /*6010*/  IMAD.MOV.U32 R6, RZ, RZ, R57 ;  /* 0x000000ffff067224 */ /* 0x000fe200078e0039 */
[----:B------:R-:W-:Y:S06]  /*6020*/  BRA `(.L_x_573) ;  /* 0x0000000000107947 */ /* 0x000fec0003800000 */
.L_x_572:
[----:B------:R-:W-:Y:S01]  /*6030*/  FMUL.FTZ R6, R29, R30 ;  /* 0x0000001e1d067220 */ /* 0x000fe20000410000 */
[----:B------:R-:W-:-:S03]  /*6040*/  FMUL.FTZ R0, R30, 0.5 ;  /* 0x3f0000001e007820 */ /* 0x000fc60000410000 */
[----:B------:R-:W-:-:S04]  /*6050*/  FFMA R7, -R6, R6, R29 ;  /* 0x0000000606077223 */ /* 0x000fc8000000011d */
[----:B------:R-:W-:-:S07]  /*6060*/  FFMA R6, R7, R0, R6 ;  /* 0x0000000007067223 */ /* 0x000fce0000000006 */
.L_x_573:
[----:B------:R-:W-:Y:S05]  /*6070*/  BSYNC.RECONVERGENT B0 ;  /* 0x0000000000007941 */ /* 0x000fea0003800200 */
.L_x_571:
[----:B------:R-:W1:Y:S01]  /*6080*/  F2F.F64.F32 R6, R6 ;  /* 0x0000000600067310 */ /* 0x000e620000201800 */
[----:B------:R-:W-:Y:S01]  /*6090*/  IMAD.MOV.U32 R26, RZ, RZ, 0x1 ;  /* 0x00000001ff1a7424 */ /* 0x000fe200078e00ff */
[----:B------:R-:W-:Y:S01]  /*60a0*/  FSETP.GEU.AND P1, PT, |R59|, 6.5827683646048100446e-37, PT ;  /* 0x036000003b00780b */ /* 0x000fe20003f2e200 */
[----:B------:R-:W-:Y:S01]  /*60b0*/  IMAD.MOV.U32 R0, RZ, RZ, 0x3f017731 ;  /* 0x3f017731ff007424 */ /* 0x000fe200078e00ff */
[----:B------:R-:W-:Y:S01]  /*60c0*/  BSSY.RECONVERGENT B0, `(.L_x_574) ;  /* 0x0000019000007945 */ /* 0x000fe20003800200 */
[----:B------:R-:W-:-:S04]  /*60d0*/  IMAD.MOV.U32 R31, RZ, RZ, 0x437c0000 ;  /* 0x437c0000ff1f7424 */ /* 0x000fc800078e00ff */
[----:B------:R-:W-:Y:S01]  /*60e0*/  FFMA.RM R0, R0, R31, 12582913 ;  /* 0x4b40000100007423 */ /* 0x000fe2000000401f */
[----:B-1----:R-:W-:-:S06]  /*60f0*/  DADD R56, R6, R6 ;  /* 0x0000000006387229 */ /* 0x002fcc0000000006 */
[----:B------:R-:W1:Y:S02]  /*6100*/  MUFU.RCP64H R27, R57 ;  /* 0x00000039001b7308 */ /* 0x000e640000001800 */
[----:B-1----:R-:W-:-:S08]  /*6110*/  DFMA R28, -R56, R26, 1 ;  /* 0x3ff00000381c742b */ /* 0x002fd0000000011a */
[----:B------:R-:W-:-:S08]  /*6120*/  DFMA R28, R28, R28, R28 ;  /* 0x0000001c1c1c722b */ /* 0x000fd0000000001c */
[----:B------:R-:W-:-:S08]  /*6130*/  DFMA R28, R26, R28, R26 ;  /* 0x0000001c1a1c722b */ /* 0x000fd0000000001a */
[----:B------:R-:W-:-:S08]  /*6140*/  DFMA R26, -R56, R28, 1 ;  /* 0x3ff00000381a742b */ /* 0x000fd0000000011c */
[----:B------:R-:W-:Y:S01]  /*6150*/  DFMA R26, R28, R26, R28 ;  /* 0x0000001a1c1a722b */ /* 0x000fe2000000001c */
[C---:B------:R-:W-:Y:S01]  /*6160*/  FADD R28, R0.reuse, -12583039 ;  /* 0xcb40007f001c7421 */ /* 0x040fe20000000000 */
[----:B------:R-:W-:-:S03]  /*6170*/  IMAD.SHL.U32 R0, R0, 0x800000, RZ ;  /* 0x0080000000007824 */ /* 0x000fc600078e00ff */
[----:B------:R-:W-:-:S03]  /*6180*/  FADD R28, -R28, 1.4426950216293334961 ;  /* 0x3fb8aa3b1c1c7421 */ /* 0x000fc60000000100 */
[----:B------:R-:W-:Y:S01]  /*6190*/  DMUL R68, R58, R26 ;  /* 0x0000001a3a447228 */ /* 0x000fe20000000000 */
[----:B------:R-:W-:-:S04]  /*61a0*/  FADD R30, R28, 1.925963033500011079e-08 ;  /* 0x32a570601c1e7421 */ /* 0x000fc80000000000 */
[----:B------:R-:W1:Y:S03]  /*61b0*/  MUFU.EX2 R31, R30 ;  /* 0x0000001e001f7308 */ /* 0x000e660000000800 */
[----:B------:R-:W-:-:S08]  /*61c0*/  DFMA R28, -R56, R68, R58 ;  /* 0x00000044381c722b */ /* 0x000fd0000000013a */
[----:B------:R-:W-:Y:S01]  /*61d0*/  DFMA R68, R26, R28, R68 ;  /* 0x0000001c1a44722b */ /* 0x000fe20000000044 */
[----:B-1----:R-:W-:-:S09]  /*61e0*/  FMUL R31, R0, R31 ;  /* 0x0000001f001f7220 */ /* 0x002fd20000400000 */
[----:B------:R-:W-:Y:S01]  /*61f0*/  FFMA R0, RZ, R57, R69 ;  /* 0x00000039ff007223 */ /* 0x000fe20000000045 */
[----:B------:R1:W2:Y:S04]  /*6200*/  F2F.F64.F32 R38, R31 ;  /* 0x0000001f00267310 */ /* 0x0002a80000201800 */
[----:B------:R-:W-:-:S13]  /*6210*/  FSETP.GT.AND P0, PT, |R0|, 1.469367938527859385e-39, PT ;  /* 0x001000000000780b */ /* 0x000fda0003f04200 */
[----:B-12---:R-:W-:Y:S05]  /*6220*/  @P0 BRA P1, `(.L_x_575) ;  /* 0x0000000000080947 */ /* 0x006fea0000800000 */
[----:B------:R-:W-:-:S07]  /*6230*/  MOV R0, 0x6250 ;  /* 0x0000625000007802 */ /* 0x000fce0000000f00 */
[----:B0-----:R-:W-:Y:S05]  /*6240*/  CALL.REL.NOINC `($__internal_9_$__cuda_sm20_div_rn_f64_full) ;  /* 0x000000a000447944 */ /* 0x001fea0003c00000 */
.L_x_575:
[----:B------:R-:W-:Y:S05]  /*6250*/  BSYNC.RECONVERGENT B0 ;  /* 0x0000000000007941 */ /* 0x000fea0003800200 */
.L_x_574:
[----:B------:R-:W-:Y:S01]  /*6260*/  UMOV UR4, 0x9999999a ;  /* 0x9999999a00047882 */ /* 0x000fe20000000000 */
[----:B------:R-:W-:Y:S01]  /*6270*/  UMOV UR5, 0x3fc99999 ;  /* 0x3fc9999900057882 */ /* 0x000fe20000000000 */
[----:B------:R-:W-:Y:S01]  /*6280*/  DMUL R26, R2, 0.5 ;  /* 0x3fe00000021a7828 */ /* 0x000fe20000000000 */
[----:B------:R-:W-:Y:S01]  /*6290*/  IMAD.MOV.U32 R31, RZ, RZ, 0x3bbb989d ;  /* 0x3bbb989dff1f7424 */ /* 0x000fe200078e00ff */
[----:B------:R-:W-:Y:S01]  /*62a0*/  DMUL R6, R6, -UR4 ;  /* 0x8000000406067c28 */ /* 0x000fe20008000000 */
[----:B------:R-:W-:Y:S01]  /*62b0*/  IMAD.MOV.U32 R33, RZ, RZ, 0x437c0000 ;  /* 0x437c0000ff217424 */ /* 0x000fe200078e00ff */
[----:B------:R-:W-:Y:S01]  /*62c0*/  DADD R4, R4, R4 ;  /* 0x0000000004047229 */ /* 0x000fe20000000004 */
[----:B------:R-:W-:Y:S01]  /*62d0*/  FSETP.NEU.AND P0, PT, R25, 1, PT ;  /* 0x3f8000001900780b */ /* 0x000fe20003f0d000 */
[----:B------:R-:W-:Y:S01]  /*62e0*/  DMUL R68, R68, UR4 ;  /* 0x0000000444447c28 */ /* 0x000fe20008000000 */
[----:B------:R-:W-:Y:S03]  /*62f0*/  BSSY.RECONVERGENT B0, `(.L_x_576) ;  /* 0x0000029000007945 */ /* 0x000fe60003800200 */
[----:B------:R-:W1:Y:S02]  /*6300*/  F2F.F32.F64 R26, R26 ;  /* 0x0000001a001a7310 */ /* 0x000e640000301000 */
[----:B------:R-:W-:-:S06]  /*6310*/  DFMA R4, -RZ, R2, R4 ;  /* 0x00000002ff04722b */ /* 0x000fcc0000000104 */
[----:B------:R-:W2:Y:S02]  /*6320*/  F2F.F32.F64 R6, R6 ;  /* 0x0000000600067310 */ /* 0x000ea40000301000 */
[----:B------:R-:W-:Y:S01]  /*6330*/  DMUL R4, R4, 0.25 ;  /* 0x3fd0000004047828 */ /* 0x000fe20000000000 */
[----:B-1----:R-:W-:-:S04]  /*6340*/  FFMA.SAT R28, R26, R31, 0.5 ;  /* 0x3f0000001a1c7423 */ /* 0x002fc8000000201f */
[----:B------:R-:W-:Y:S01]  /*6350*/  FFMA.RM R28, R28, R33, 12582913 ;  /* 0x4b4000011c1c7423 */ /* 0x000fe20000004021 */
[----:B--2---:R-:W-:-:S03]  /*6360*/  FFMA.SAT R0, R6, R31, 0.5 ;  /* 0x3f00000006007423 */ /* 0x004fc6000000201f */
[C---:B------:R-:W-:Y:S01]  /*6370*/  FADD R7, R28.reuse, -12583039 ;  /* 0xcb40007f1c077421 */ /* 0x040fe20000000000 */
[----:B------:R-:W-:Y:S02]  /*6380*/  IMAD.SHL.U32 R28, R28, 0x800000, RZ ;  /* 0x008000001c1c7824 */ /* 0x000fe400078e00ff */
[----:B------:R-:W-:Y:S01]  /*6390*/  FFMA.RM R0, R0, R33, 12582913 ;  /* 0x4b40000100007423 */ /* 0x000fe20000004021 */
[----:B------:R-:W-:-:S03]  /*63a0*/  FFMA R7, R26, 1.4426950216293334961, -R7 ;  /* 0x3fb8aa3b1a077823 */ /* 0x000fc60000000807 */
[----:B------:R-:W-:Y:S01]  /*63b0*/  FADD R29, R0, -12583039 ;  /* 0xcb40007f001d7421 */ /* 0x000fe20000000000 */
[----:B------:R-:W-:Y:S01]  /*63c0*/  FFMA R26, R26, 1.925963033500011079e-08, R7 ;  /* 0x32a570601a1a7823 */ /* 0x000fe20000000007 */
[----:B------:R-:W-:Y:S02]  /*63d0*/  IMAD.SHL.U32 R0, R0, 0x800000, RZ ;  /* 0x0080000000007824 */ /* 0x000fe400078e00ff */
[C---:B------:R-:W-:Y:S01]  /*63e0*/  FFMA R29, R6.reuse, 1.4426950216293334961, -R29 ;  /* 0x3fb8aa3b061d7823 */ /* 0x040fe2000000081d */
[----:B------:R-:W1:Y:S03]  /*63f0*/  MUFU.EX2 R27, R26 ;  /* 0x0000001a001b7308 */ /* 0x000e660000000800 */
[----:B------:R-:W-:-:S06]  /*6400*/  FFMA R29, R6, 1.925963033500011079e-08, R29 ;  /* 0x32a57060061d7823 */ /* 0x000fcc000000001d */
[----:B------:R-:W2:Y:S01]  /*6410*/  MUFU.EX2 R29, R29 ;  /* 0x0000001d001d7308 */ /* 0x000ea20000000800 */
[----:B-1----:R-:W-:Y:S01]  /*6420*/  FMUL R27, R28, R27 ;  /* 0x0000001b1c1b7220 */ /* 0x002fe20000400000 */
[----:B------:R-:W-:-:S06]  /*6430*/  IMAD.MOV.U32 R28, RZ, RZ, 0x3f800000 ;  /* 0x3f800000ff1c7424 */ /* 0x000fcc00078e00ff */
[----:B------:R-:W1:Y:S01]  /*6440*/  F2F.F64.F32 R2, R27 ;  /* 0x0000001b00027310 */ /* 0x000e620000201800 */
[----:B--2---:R-:W-:-:S07]  /*6450*/  FMUL R0, R0, R29 ;  /* 0x0000001d00007220 */ /* 0x004fce0000400000 */
[----:B------:R-:W2:Y:S01]  /*6460*/  F2F.F64.F32 R6, R0 ;  /* 0x0000000000067310 */ /* 0x000ea20000201800 */
[----:B-1----:R-:W-:Y:S02]  /*6470*/  DFMA R2, -R4, R2, RZ ;  /* 0x000000020402722b */ /* 0x002fe400000001ff */
[----:B--2---:R-:W-:-:S08]  /*6480*/  DMUL R68, R68, R6 ;  /* 0x0000000644447228 */ /* 0x004fd00000000000 */
[----:B------:R-:W-:-:S08]  /*6490*/  DMUL R68, R68, 20 ;  /* 0x4034000044447828 */ /* 0x000fd00000000000 */
[----:B------:R-:W-:-:S08]  /*64a0*/  DFMA R68, RZ, R6, R68 ;  /* 0x00000006ff44722b */ /* 0x000fd00000000044 */
[----:B------:R-:W-:-:S08]  /*64b0*/  DADD R2, R68, R2 ;  /* 0x0000000044027229 */ /* 0x000fd00000000002 */
[----:B------:R-:W-:Y:S01]  /*64c0*/  DFMA R36, RZ, R38, R2 ;  /* 0x00000026ff24722b */ /* 0x000fe20000000002 */
[----:B------:R-:W-:Y:S10]  /*64d0*/  @!P0 BRA `(.L_x_577) ;  /* 0x0000000000288947 */ /* 0x000ff40003800000 */
        /* <DEDUP_REMOVED lines=9> */
.L_x_578:
[----:B------:R-:W-:-:S07]  /*6570*/  FADD R28, R25, 2 ;  /* 0x40000000191c7421 */ /* 0x000fce0000000000 */
.L_x_577:
[----:B------:R-:W-:Y:S05]  /*6580*/  BSYNC.RECONVERGENT B0 ;  /* 0x0000000000007941 */ /* 0x000fea0003800200 */
.L_x_576:
[----:B------:R-:W-:Y:S01]  /*6590*/  FSETP.NEU.AND P0, PT, R25, 1, PT ;  /* 0x3f8000001900780b */ /* 0x000fe20003f0d000 */
[----:B------:R-:W-:Y:S01]  /*65a0*/  BSSY.RECONVERGENT B0, `(.L_x_579) ;  /* 0x0000010000007945 */ /* 0x000fe20003800200 */
[----:B------:R-:W-:-:S11]  /*65b0*/  IMAD.MOV.U32 R2, RZ, RZ, 0x3f800000 ;  /* 0x3f800000ff027424 */ /* 0x000fd600078e00ff */
[----:B------:R-:W-:Y:S05]  /*65c0*/  @!P0 BRA `(.L_x_580) ;  /* 0x0000000000348947 */ /* 0x000fea0003800000 */
        /* <DEDUP_REMOVED lines=10> */
.L_x_582:
[----:B------:R-:W-:Y:S01]  /*6670*/  FADD R2, R25, R25 ;  /* 0x0000001919027221 */ /* 0x000fe20000000000 */
[----:B------:R-:W-:Y:S06]  /*6680*/  BRA `(.L_x_580) ;  /* 0x0000000000047947 */ /* 0x000fec0003800000 */
.L_x_581:
[----:B------:R-:W-:-:S07]  /*6690*/  FADD R2, R25, 1 ;  /* 0x3f80000019027421 */ /* 0x000fce0000000000 */
.L_x_580:
[----:B------:R-:W-:Y:S05]  /*66a0*/  BSYNC.RECONVERGENT B0 ;  /* 0x0000000000007941 */ /* 0x000fea0003800200 */
.L_x_579:
[----:B------:R-:W1:Y:S01]  /*66b0*/  F2F.F64.F32 R2, R2 ;  /* 0x0000000200027310 */ /* 0x000e620000201800 */
[----:B------:R-:W-:Y:S01]  /*66c0*/  FSETP.GE.AND P0, PT, |R20|, 105615, PT ;  /* 0x47ce47801400780b */ /* 0x000fe20003f06200 */
[----:B------:R-:W-:Y:S01]  /*66d0*/  BSSY.RECONVERGENT B0, `(.L_x_583) ;  /* 0x0000040000007945 */ /* 0x000fe20003800200 */
[----:B------:R-:W-:Y:S01]  /*66e0*/  MOV R5, R14 ;  /* 0x0000000e00057202 */ /* 0x000fe20000000f00 */
[----:B------:R-:W-:-:S04]  /*66f0*/  IMAD.MOV.U32 R0, RZ, RZ, R15 ;  /* 0x000000ffff007224 */ /* 0x000fc800078e000f */
[----:B------:R-:W2:Y:S01]  /*6700*/  F2F.F64.F32 R28, R28 ;  /* 0x0000001c001c7310 */ /* 0x000ea20000201800 */
[----:B-1----:R-:W-:-:S08]  /*6710*/  DADD R26, R2, R2 ;  /* 0x00000000021a7229 */ /* 0x002fd00000000002 */
[----:B------:R-:W-:Y:S01]  /*6720*/  DFMA R26, RZ, R26, RZ ;  /* 0x0000001aff1a722b */ /* 0x000fe200000000ff */
[----:B--2---:R-:W-:Y:S10]  /*6730*/  @!P0 BRA `(.L_x_584) ;  /* 0x0000000000e48947 */ /* 0x004ff40003800000 */
        /* <DEDUP_REMOVED lines=11> */
.L_x_587:
        /* <DEDUP_REMOVED lines=12> */
.L_x_586:
        /* <DEDUP_REMOVED lines=32> */
.L_x_585:
[----:B------:R-:W-:Y:S01]  /*6ab0*/  FMUL R0, RZ, R20 ;  /* 0x00000014ff007220 */ /* 0x000fe20000400000 */
[----:B------:R-:W-:-:S07]  /*6ac0*/  IMAD.MOV.U32 R5, RZ, RZ, RZ ;  /* 0x000000ffff057224 */ /* 0x000fce00078e00ff */
.L_x_584:
[----:B------:R-:W-:Y:S05]  /*6ad0*/  BSYNC.RECONVERGENT B0 ;  /* 0x0000000000007941 */ /* 0x000fea0003800200 */
.L_x_583:
[----:B------:R-:W-:Y:S02]  /*6ae0*/  IMAD.MOV.U32 R23, RZ, RZ, 0x37cbac00 ;  /* 0x37cbac00ff177424 */ /* 0x000fe400078e00ff */
[----:B------:R-:W-:Y:S01]  /*6af0*/  FMUL R2, R0, R0 ;  /* 0x0000000000027220 */ /* 0x000fe20000400000 */
[C---:B------:R-:W-:Y:S01]  /*6b00*/  LOP3.LUT R4, R5.reuse, 0x1, RZ, 0xc0, !PT ;  /* 0x0000000105047812 */ /* 0x040fe200078ec0ff */
[----:B------:R-:W-:Y:S01]  /*6b10*/  IMAD.MOV.U32 R25, RZ, RZ, 0x3c0885e4 ;  /* 0x3c0885e4ff197424 */ /* 0x000fe200078e00ff */
[----:B------:R-:W-:Y:S01]  /*6b20*/  BSSY.RECONVERGENT B0, `(.L_x_588) ;  /* 0x0000049000007945 */ /* 0x000fe20003800200 */
[----:B------:R-:W-:Y:S01]  /*6b30*/  FFMA R3, R2, R23, -0.0013887860113754868507 ;  /* 0xbab607ed02037423 */ /* 0x000fe20000000017 */
[----:B------:R-:W-:Y:S01]  /*6b40*/  ISETP.NE.U32.AND P1, PT, R4, 0x1, PT ;  /* 0x000000010400780c */ /* 0x000fe20003f25070 */
[----:B------:R-:W-:Y:S02]  /*6b50*/  VIADD R4, R5, 0x1 ;  /* 0x0000000105047836 */ /* 0x000fe40000000000 */
[----:B------:R-:W-:Y:S01]  /*6b60*/  IMAD.MOV.U32 R30, RZ, RZ, 0x3e2aaaa8 ;  /* 0x3e2aaaa8ff1e7424 */ /* 0x000fe200078e00ff */
[----:B------:R-:W-:-:S02]  /*6b70*/  FSEL R3, R3, -0.00019574658654164522886, P1 ;  /* 0xb94d415303037808 */ /* 0x000fc40000800000 */
[----:B------:R-:W-:Y:S02]  /*6b80*/  FSEL R5, R25, 0.041666727513074874878, !P1 ;  /* 0x3d2aaabb19057808 */ /* 0x000fe40004800000 */
[----:B------:R-:W-:Y:S02]  /*6b90*/  LOP3.LUT P2, RZ, R4, 0x2, RZ, 0xc0, !PT ;  /* 0x0000000204ff7812 */ /* 0x000fe4000784c0ff */
[----:B------:R-:W-:Y:S01]  /*6ba0*/  FSEL R0, R0, 1, !P1 ;  /* 0x3f80000000007808 */ /* 0x000fe20004800000 */
[----:B------:R-:W-:Y:S01]  /*6bb0*/  FFMA R5, R2, R3, R5 ;  /* 0x0000000302057223 */ /* 0x000fe20000000005 */
[----:B------:R-:W-:-:S03]  /*6bc0*/  FSEL R4, -R30, -0.4999999701976776123, !P1 ;  /* 0xbeffffff1e047808 */ /* 0x000fc60004800100 */
[C---:B------:R-:W-:Y:S02]  /*6bd0*/  FFMA R3, R2.reuse, R0, RZ ;  /* 0x0000000002037223 */ /* 0x040fe400000000ff */
[----:B------:R-:W-:-:S04]  /*6be0*/  FFMA R4, R2, R5, R4 ;  /* 0x0000000502047223 */ /* 0x000fc80000000004 */
[----:B------:R-:W-:-:S04]  /*6bf0*/  FFMA R21, R3, R4, R0 ;  /* 0x0000000403157223 */ /* 0x000fc80000000000 */
[----:B------:R-:W-:Y:S01]  /*6c00*/  @P2 FADD R21, RZ, -R21 ;  /* 0x80000015ff152221 */ /* 0x000fe20000000000 */
[----:B------:R-:W-:Y:S06]  /*6c10*/  @!P0 BRA `(.L_x_589) ;  /* 0x0000000000e48947 */ /* 0x000fec0003800000 */
[----:B------:R-:W-:-:S13]  /*6c20*/  FSETP.NEU.AND P0, PT, |R20|, +INF , PT ;  /* 0x7f8000001400780b */ /* 0x000fda0003f0d200 */
[----:B------:R-:W-:Y:S05]  /*6c30*/  @!P0 BRA `(.L_x_590) ;  /* 0x0000000000d48947 */ /* 0x000fea0003800000 */
[----:B------:R-:W1:Y:S01]  /*6c40*/  LDCU.64 UR4, c[0x4][0x198] ;  /* 0x01003300ff0477ac */ /* 0x000e620008000a00 */
[----:B------:R-:W-:Y:S01]  /*6c50*/  SHF.L.U32 R2, R20, 0x8, RZ ;  /* 0x0000000814027819 */ /* 0x000fe200000006ff */
[----:B------:R-:W-:Y:S01]  /*6c60*/  BSSY.RECONVERGENT B1, `(.L_x_591) ;  /* 0x0000012000017945 */ /* 0x000fe20003800200 */
[----:B------:R-:W-:Y:S01]  /*6c70*/  CS2R R4, SRZ ;  /* 0x0000000000047805 */ /* 0x000fe2000001ff00 */
[----:B------:R-:W-:Y:S01]  /*6c80*/  IMAD.MOV.U32 R31, RZ, RZ, RZ ;  /* 0x000000ffff1f7224 */ /* 0x000fe200078e00ff */
[----:B------:R-:W-:Y:S01]  /*6c90*/  LOP3.LUT R33, R2, 0x80000000, RZ, 0xfc, !PT ;  /* 0x8000000002217812 */ /* 0x000fe200078efcff */
[----:B------:R-:W-:Y:S02]  /*6ca0*/  IMAD.MOV.U32 R0, RZ, RZ, R1 ;  /* 0x000000ffff007224 */ /* 0x000fe400078e0001 */
[----:B-1----:R-:W-:Y:S02]  /*6cb0*/  IMAD.U32 R6, RZ, RZ, UR4 ;  /* 0x00000004ff067e24 */ /* 0x002fe4000f8e00ff */
[----:B------:R-:W-:-:S07]  /*6cc0*/  IMAD.U32 R7, RZ, RZ, UR5 ;  /* 0x00000005ff077e24 */ /* 0x000fce000f8e00ff */
.L_x_592:
        /* <DEDUP_REMOVED lines=12> */
.L_x_591:
        /* <DEDUP_REMOVED lines=20> */
[C---:B------:R-:W-:Y:S02]  /*6ed0*/  LEA.HI R14, R5.reuse, R0, RZ, 0x1 ;  /* 0x00000000050e7211 */ /* 0x040fe400078f08ff */
[C---:B------:R-:W-:Y:S02]  /*6ee0*/  LOP3.LUT R6, R2.reuse, R3, RZ, 0x3c, !PT ;  /* 0x0000000302067212 */ /* 0x040fe400078e3cff */
[----:B------:R-:W-:Y:S01]  /*6ef0*/  LOP3.LUT R7, R2, R5, RZ, 0x3c, !PT ;  /* 0x0000000502077212 */ /* 0x000fe200078e3cff */
[----:B------:R-:W-:Y:S01]  /*6f00*/  IMAD.MOV R0, RZ, RZ, -R14 ;  /* 0x000000ffff007224 */ /* 0x000fe200078e0a0e */
[----:B------:R-:W-:-:S03]  /*6f10*/  LOP3.LUT R20, R5, R20, RZ, 0x3c, !PT ;  /* 0x0000001405147212 */ /* 0x000fc600078e3cff */
[----:B------:R-:W-:Y:S01]  /*6f20*/  @!P1 IMAD.MOV.U32 R14, RZ, RZ, R0 ;  /* 0x000000ffff0e9224 */ /* 0x000fe200078e0000 */
[----:B------:R-:W2:Y:S01]  /*6f30*/  I2F.F64.S64 R6, R6 ;  /* 0x0000000600067312 */ /* 0x000ea20000301c00 */
[----:B------:R-:W-:Y:S01]  /*6f40*/  ISETP.GE.AND P0, PT, R20, RZ, PT ;  /* 0x000000ff1400720c */ /* 0x000fe20003f06270 */
[----:B--2---:R-:W-:-:S10]  /*6f50*/  DMUL R2, R6, UR4 ;  /* 0x0000000406027c28 */ /* 0x004fd40008000000 */
[----:B------:R-:W2:Y:S02]  /*6f60*/  F2F.F32.F64 R2, R2 ;  /* 0x0000000200027310 */ /* 0x000ea40000301000 */
[----:B--2---:R-:W-:Y:S01]  /*6f70*/  FSEL R15, -R2, R2, !P0 ;  /* 0x00000002020f7208 */ /* 0x004fe20004000100 */
[----:B-1----:R-:W-:Y:S06]  /*6f80*/  BRA `(.L_x_589) ;  /* 0x0000000000087947 */ /* 0x002fec0003800000 */
.L_x_590:
[----:B------:R-:W-:Y:S01]  /*6f90*/  FMUL R15, RZ, R20 ;  /* 0x00000014ff0f7220 */ /* 0x000fe20000400000 */
[----:B------:R-:W-:-:S07]  /*6fa0*/  IMAD.MOV.U32 R14, RZ, RZ, RZ ;  /* 0x000000ffff0e7224 */ /* 0x000fce00078e00ff */
.L_x_589:
[----:B------:R-:W-:Y:S05]  /*6fb0*/  BSYNC.RECONVERGENT B0 ;  /* 0x0000000000007941 */ /* 0x000fea0003800200 */
.L_x_588:
[----:B------:R-:W-:Y:S01]  /*6fc0*/  FMUL R0, R15, R15 ;  /* 0x0000000f0f007220 */ /* 0x000fe20000400000 */
[C---:B------:R-:W-:Y:S01]  /*6fd0*/  LOP3.LUT R3, R14.reuse, 0x1, RZ, 0xc0, !PT ;  /* 0x000000010e037812 */ /* 0x040fe200078ec0ff */
[----:B------:R-:W-:Y:S01]  /*6fe0*/  IMAD.MOV.U32 R5, RZ, RZ, 0x3d2aaabb ;  /* 0x3d2aaabbff057424 */ /* 0x000fe200078e00ff */
[----:B------:R-:W-:Y:S01]  /*6ff0*/  LOP3.LUT P1, RZ, R14, 0x2, RZ, 0xc0, !PT ;  /* 0x000000020eff7812 */ /* 0x000fe2000782c0ff */
[----:B------:R-:W-:Y:S01]  /*7000*/  FFMA R2, R0, R23, -0.0013887860113754868507 ;  /* 0xbab607ed00027423 */ /* 0x000fe20000000017 */
[----:B------:R-:W-:Y:S01]  /*7010*/  ISETP.NE.U32.AND P0, PT, R3, 0x1, PT ;  /* 0x000000010300780c */ /* 0x000fe20003f05070 */
[----:B------:R-:W-:Y:S01]  /*7020*/  IMAD.MOV.U32 R4, RZ, RZ, 0x3effffff ;  /* 0x3effffffff047424 */ /* 0x000fe200078e00ff */
[----:B------:R-:W1:Y:S01]  /*7030*/  F2F.F64.F32 R20, R21 ;  /* 0x0000001500147310 */ /* 0x000e620000201800 */
[----:B------:R-:W-:Y:S01]  /*7040*/  BSSY.RECONVERGENT B0, `(.L_x_593) ;  /* 0x0000018000007945 */ /* 0x000fe20003800200 */
[----:B------:R-:W-:Y:S02]  /*7050*/  FSEL R3, R2, -0.00019574658654164522886, !P0 ;  /* 0xb94d415302037808 */ /* 0x000fe40004000000 */
[----:B------:R-:W-:-:S02]  /*7060*/  FSEL R5, R5, 0.0083327032625675201416, !P0 ;  /* 0x3c0885e405057808 */ /* 0x000fc40004000000 */
[----:B------:R-:W-:Y:S02]  /*7070*/  FSEL R15, R15, 1, P0 ;  /* 0x3f8000000f0f7808 */ /* 0x000fe40000000000 */
[----:B------:R-:W-:Y:S01]  /*7080*/  FSEL R4, -R4, -0.16666662693023681641, !P0 ;  /* 0xbe2aaaa804047808 */ /* 0x000fe20004000100 */
[C---:B------:R-:W-:Y:S01]  /*7090*/  FFMA R3, R0.reuse, R3, R5 ;  /* 0x0000000300037223 */ /* 0x040fe20000000005 */
[----:B------:R-:W-:Y:S01]  /*70a0*/  FSETP.NEU.AND P0, PT, R13, 1, PT ;  /* 0x3f8000000d00780b */ /* 0x000fe20003f0d000 */
[C---:B------:R-:W-:Y:S02]  /*70b0*/  FFMA R2, R0.reuse, R15, RZ ;  /* 0x0000000f00027223 */ /* 0x040fe400000000ff */
[----:B------:R-:W-:Y:S01]  /*70c0*/  FFMA R3, R0, R3, R4 ;  /* 0x0000000300037223 */ /* 0x000fe20000000004 */
[----:B------:R-:W-:-:S03]  /*70d0*/  IMAD.MOV.U32 R4, RZ, RZ, 0x3f800000 ;  /* 0x3f800000ff047424 */ /* 0x000fc600078e00ff */
[----:B------:R-:W-:-:S04]  /*70e0*/  FFMA R15, R2, R3, R15 ;  /* 0x00000003020f7223 */ /* 0x000fc8000000000f */
[----:B------:R-:W-:-:S06]  /*70f0*/  @P1 FADD R15, RZ, -R15 ;  /* 0x8000000fff0f1221 */ /* 0x000fcc0000000000 */
[----:B------:R-:W2:Y:S01]  /*7100*/  F2F.F64.F32 R14, R15 ;  /* 0x0000000f000e7310 */ /* 0x000ea20000201800 */
[----:B-1----:R-:W-:Y:S05]  /*7110*/  @!P0 BRA `(.L_x_594) ;  /* 0x0000000000288947 */ /* 0x002fea0003800000 */
        /* <DEDUP_REMOVED lines=9> */
.L_x_595:
[----:B------:R-:W-:-:S07]  /*71b0*/  FADD R4, R13, 2 ;  /* 0x400000000d047421 */ /* 0x000fce0000000000 */
.L_x_594:
[----:B------:R-:W-:Y:S05]  /*71c0*/  BSYNC.RECONVERGENT B0 ;  /* 0x0000000000007941 */ /* 0x000fea0003800200 */
.L_x_593:
[----:B------:R-:W-:Y:S01]  /*71d0*/  BSSY.RECONVERGENT B0, `(.L_x_596) ;  /* 0x0000010000007945 */ /* 0x000fe20003800200 */
[----:B------:R-:W-:-:S03]  /*71e0*/  IMAD.MOV.U32 R2, RZ, RZ, 0x3f800000 ;  /* 0x3f800000ff027424 */ /* 0x000fc600078e00ff */
        /* <DEDUP_REMOVED lines=11> */
.L_x_599:
[----:B------:R-:W-:Y:S01]  /*72a0*/  FADD R2, R13, R13 ;  /* 0x0000000d0d027221 */ /* 0x000fe20000000000 */
[----:B------:R-:W-:Y:S06]  /*72b0*/  BRA `(.L_x_597) ;  /* 0x0000000000047947 */ /* 0x000fec0003800000 */
.L_x_598:
[----:B------:R-:W-:-:S07]  /*72c0*/  FADD R2, R13, 1 ;  /* 0x3f8000000d027421 */ /* 0x000fce0000000000 */
.L_x_597:
[----:B------:R-:W-:Y:S05]  /*72d0*/  BSYNC.RECONVERGENT B0 ;  /* 0x0000000000007941 */ /* 0x000fea0003800200 */
.L_x_596:
[----:B------:R-:W1:Y:S01]  /*72e0*/  F2F.F64.F32 R2, R2 ;  /* 0x0000000200027310 */ /* 0x000e620000201800 */
[----:B------:R-:W-:Y:S01]  /*72f0*/  FSETP.GE.AND P0, PT, |R10|, 105615, PT ;  /* 0x47ce47800a00780b */ /* 0x000fe20003f06200 */
[----:B------:R-:W-:Y:S01]  /*7300*/  DADD R12, RZ, R28 ;  /* 0x00000000ff0c7229 */ /* 0x000fe2000000001c */
[----:B------:R-:W-:Y:S01]  /*7310*/  BSSY.RECONVERGENT B0, `(.L_x_600) ;  /* 0x0000040000007945 */ /* 0x000fe20003800200 */
[----:B------:R-:W-:-:S04]  /*7320*/  IMAD.MOV.U32 R0, RZ, RZ, R9 ;  /* 0x000000ffff007224 */ /* 0x000fc800078e0009 */
[----:B------:R-:W3:Y:S01]  /*7330*/  F2F.F64.F32 R4, R4 ;  /* 0x0000000400047310 */ /* 0x000ee20000201800 */
[----:B-1----:R-:W-:Y:S02]  /*7340*/  DFMA R26, R2, 2, R26 ;  /* 0x40000000021a782b */ /* 0x002fe4000000001a */
[----:B---3--:R-:W-:Y:S01]  /*7350*/  DADD R12, R12, R4 ;  /* 0x000000000c0c7229 */ /* 0x008fe20000000004 */
[----:B------:R-:W-:Y:S02]  /*7360*/  MOV R5, R8 ;  /* 0x0000000800057202 */ /* 0x000fe40000000f00 */
[----:B------:R-:W-:Y:S08]  /*7370*/  @!P0 BRA `(.L_x_601) ;  /* 0x0000000000e48947 */ /* 0x000ff00003800000 */
        /* <DEDUP_REMOVED lines=11> */
.L_x_604:
[----:B------:R1:W3:Y:S01]  /*7430*/  LDG.E.CONSTANT R2, desc[UR36][R6.64] ;  /* 0x0000002406027981 */ /* 0x0002e2000c1e9900 */
[----:B------:R-:W-:-:S05]  /*7440*/  VIADD R5, R5, 0x1 ;  /* 0x0000000105057836 */ /* 0x000fca0000000000 */
[----:B------:R-:W-:Y:S02]  /*7450*/  ISETP.NE.AND P1, PT, R5, 0x6, PT ;  /* 0x000000060500780c */ /* 0x000fe40003f25270 */
[----:B-1----:R-:W-:-:S05]  /*7460*/  IADD3 R6, P3, PT, R6, 0x4, RZ ;  /* 0x0000000406067810 */ /* 0x002fca0007f7e0ff */
[----:B------:R-:W-:Y:S02]  /*7470*/  IMAD.X R7, RZ, RZ, R7, P3 ;  /* 0x000000ffff077224 */ /* 0x000fe400018e0607 */
[----:B---3--:R-:W-:-:S03]  /*7480*/  IMAD.WIDE.U32 R2, R2, R31, RZ ;  /* 0x0000001f02027225 */ /* 0x008fc600078e00ff */
[----:B------:R-:W-:-:S05]  /*7490*/  IADD3 R11, P2, PT, R2, R4, RZ ;  /* 0x00000004020b7210 */ /* 0x000fca0007f5e0ff */
[----:B------:R1:W-:Y:S01]  /*74a0*/  STL [R0], R11 ;  /* 0x0000000b00007387 */ /* 0x0003e20000100800 */
[----:B------:R-:W-:Y:S02]  /*74b0*/  IMAD.X R4, R3, 0x1, R29, P2 ;  /* 0x0000000103047824 */ /* 0x000fe400010e061d */
[----:B-1----:R-:W-:Y:S01]  /*74c0*/  VIADD R0, R0, 0x4 ;  /* 0x0000000400007836 */ /* 0x002fe20000000000 */
[----:B------:R-:W-:Y:S06]  /*74d0*/  @P1 BRA `(.L_x_604) ;  /* 0xfffffffc00d41947 */ /* 0x000fec000383ffff */
[----:B------:R-:W-:Y:S05]  /*74e0*/  BSYNC.RECONVERGENT B1 ;  /* 0x0000000000017941 */ /* 0x000fea0003800200 */
.L_x_603:
[----:B------:R-:W-:Y:S01]  /*74f0*/  SHF.R.U32.HI R5, RZ, 0x17, R10 ;  /* 0x00000017ff057819 */ /* 0x000fe2000001160a */
[----:B------:R1:W-:Y:S03]  /*7500*/  STL [R1+0x18], R4 ;  /* 0x0000180401007387 */ /* 0x0003e60000100800 */
[C---:B------:R-:W-:Y:S02]  /*7510*/  LOP3.LUT R0, R5.reuse, 0xe0, RZ, 0xc0, !PT ;  /* 0x000000e005007812 */ /* 0x040fe400078ec0ff */
[----:B------:R-:W-:-:S03]  /*7520*/  LOP3.LUT P1, RZ, R5, 0x1f, RZ, 0xc0, !PT ;  /* 0x0000001f05ff7812 */ /* 0x000fc6000782c0ff */
[----:B------:R-:W-:-:S05]  /*7530*/  VIADD R0, R0, 0xffffff80 ;  /* 0xffffff8000007836 */ /* 0x000fca0000000000 */
[----:B------:R-:W-:-:S05]  /*7540*/  SHF.R.U32.HI R0, RZ, 0x5, R0 ;  /* 0x00000005ff007819 */ /* 0x000fca0000011600 */
[----:B------:R-:W-:-:S05]  /*7550*/  IMAD R11, R0, -0x4, R1 ;  /* 0xfffffffc000b7824 */ /* 0x000fca00078e0201 */
[----:B------:R-:W3:Y:S04]  /*7560*/  LDL R0, [R11+0x18] ;  /* 0x000018000b007983 */ /* 0x000ee80000100800 */
[----:B------:R-:W3:Y:S04]  /*7570*/  LDL R3, [R11+0x14] ;  /* 0x000014000b037983 */ /* 0x000ee80000100800 */
[----:B------:R-:W4:Y:S01]  /*7580*/  @P1 LDL R2, [R11+0x10] ;  /* 0x000010000b021983 */ /* 0x000f220000100800 */
[----:B------:R-:W-:Y:S01]  /*7590*/  LOP3.LUT R5, R5, 0x1f, RZ, 0xc0, !PT ;  /* 0x0000001f05057812 */ /* 0x000fe200078ec0ff */
        /* <DEDUP_REMOVED lines=21> */
.L_x_602:
[----:B------:R-:W-:Y:S01]  /*76f0*/  FMUL R0, RZ, R10 ;  /* 0x0000000aff007220 */ /* 0x000fe20000400000 */
[----:B------:R-:W-:-:S07]  /*7700*/  IMAD.MOV.U32 R5, RZ, RZ, RZ ;  /* 0x000000ffff057224 */ /* 0x000fce00078e00ff */
.L_x_601:
[----:B------:R-:W-:Y:S05]  /*7710*/  BSYNC.RECONVERGENT B0 ;  /* 0x0000000000007941 */ /* 0x000fea0003800200 */
.L_x_600:
[----:B------:R-:W-:Y:S01]  /*7720*/  FMUL R2, R0, R0 ;  /* 0x0000000000027220 */ /* 0x000fe20000400000 */
[C---:B------:R-:W-:Y:S01]  /*7730*/  LOP3.LUT R4, R5.reuse, 0x1, RZ, 0xc0, !PT ;  /* 0x0000000105047812 */ /* 0x040fe200078ec0ff */
[----:B------:R-:W-:Y:S02]  /*7740*/  BSSY.RECONVERGENT B0, `(.L_x_605) ;  /* 0x0000045000007945 */ /* 0x000fe40003800200 */
[----:B------:R-:W-:Y:S01]  /*7750*/  FFMA R3, R2, R23, -0.0013887860113754868507 ;  /* 0xbab607ed02037423 */ /* 0x000fe20000000017 */
[----:B------:R-:W-:Y:S01]  /*7760*/  ISETP.NE.U32.AND P1, PT, R4, 0x1, PT ;  /* 0x000000010400780c */ /* 0x000fe20003f25070 */
[----:B------:R-:W-:-:S03]  /*7770*/  VIADD R4, R5, 0x1 ;  /* 0x0000000105047836 */ /* 0x000fc60000000000 */
[----:B------:R-:W-:Y:S02]  /*7780*/  FSEL R3, R3, -0.00019574658654164522886, P1 ;  /* 0xb94d415303037808 */ /* 0x000fe40000800000 */
        /* <DEDUP_REMOVED lines=12> */
[----:B------:R-:W-:Y:S01]  /*7850*/  IMAD.SHL.U32 R2, R10, 0x100, RZ ;  /* 0x000001000a027824 */ /* 0x000fe200078e00ff */
[----:B------:R-:W-:Y:S01]  /*7860*/  BSSY.RECONVERGENT B1, `(.L_x_608) ;  /* 0x0000010000017945 */ /* 0x000fe20003800200 */
[----:B------:R-:W-:Y:S01]  /*7870*/  IMAD.MOV.U32 R4, RZ, RZ, RZ ;  /* 0x000000ffff047224 */ /* 0x000fe200078e00ff */
[----:B------:R-:W-:Y:S01]  /*7880*/  MOV R0, RZ ;  /* 0x000000ff00007202 */ /* 0x000fe20000000f00 */
[----:B------:R-:W-:Y:S01]  /*7890*/  IMAD.MOV.U32 R9, RZ, RZ, RZ ;  /* 0x000000ffff097224 */ /* 0x000fe200078e00ff */
[----:B------:R-:W-:-:S07]  /*78a0*/  LOP3.LUT R11, R2, 0x80000000, RZ, 0xfc, !PT ;  /* 0x80000000020b7812 */ /* 0x000fce00078efcff */
.L_x_609:
[----:B-1----:R-:W1:Y:S02]  /*78b0*/  LDC.64 R2, c[0x4][0x198] ;  /* 0x01006600ff027b82 */ /* 0x002e640000000a00 */
[----:B-1----:R-:W-:-:S06]  /*78c0*/  IMAD.WIDE.U32 R2, R0, 0x4, R2 ;  /* 0x0000000400027825 */ /* 0x002fcc00078e0002 */
[----:B------:R-:W3:Y:S01]  /*78d0*/  LDG.E.CONSTANT R2, desc[UR36][R2.64] ;  /* 0x0000002402027981 */ /* 0x000ee2000c1e9900 */
[C---:B------:R-:W-:Y:S02]  /*78e0*/  IMAD R5, R0.reuse, 0x4, R1 ;  /* 0x0000000400057824 */ /* 0x040fe400078e0201 */
[----:B------:R-:W-:-:S05]  /*78f0*/  VIADD R0, R0, 0x1 ;  /* 0x0000000100007836 */ /* 0x000fca0000000000 */
[----:B------:R-:W-:Y:S01]  /*7900*/  ISETP.NE.AND P0, PT, R0, 0x6, PT ;  /* 0x000000060000780c */ /* 0x000fe20003f05270 */
[----:B---3--:R-:W-:-:S03]  /*7910*/  IMAD.WIDE.U32 R6, R2, R11, RZ ;  /* 0x0000000b02067225 */ /* 0x008fc600078e00ff */
[----:B------:R-:W-:-:S05]  /*7920*/  IADD3 R6, P1, PT, R6, R4, RZ ;  /* 0x0000000406067210 */ /* 0x000fca0007f3e0ff */
[----:B------:R1:W-:Y:S01]  /*7930*/  STL [R5], R6 ;  /* 0x0000000605007387 */ /* 0x0003e20000100800 */
[----:B------:R-:W-:-:S03]  /*7940*/  IMAD.X R4, R7, 0x1, R9, P1 ;  /* 0x0000000107047824 */ /* 0x000fc600008e0609 */
[----:B------:R-:W-:Y:S05]  /*7950*/  @P0 BRA `(.L_x_609) ;  /* 0xfffffffc00d40947 */ /* 0x000fea000383ffff */
[----:B------:R-:W-:Y:S05]  /*7960*/  BSYNC.RECONVERGENT B1 ;  /* 0x0000000000017941 */ /* 0x000fea0003800200 */
.L_x_608:
[----:B-1----:R-:W-:Y:S01]  /*7970*/  SHF.R.U32.HI R5, RZ, 0x17, R10 ;  /* 0x00000017ff057819 */ /* 0x002fe2000001160a */
        /* <DEDUP_REMOVED lines=25> */
[----:B------:R-:W3:Y:S01]  /*7b10*/  I2F.F64.S64 R6, R6 ;  /* 0x0000000600067312 */ /* 0x000ee20000301c00 */
[----:B------:R-:W-:Y:S01]  /*7b20*/  ISETP.GE.AND P0, PT, R10, RZ, PT ;  /* 0x000000ff0a00720c */ /* 0x000fe20003f06270 */
[----:B---3--:R-:W-:-:S10]  /*7b30*/  DMUL R2, R6, UR4 ;  /* 0x0000000406027c28 */ /* 0x008fd40008000000 */
[----:B------:R-:W3:Y:S02]  /*7b40*/  F2F.F32.F64 R2, R2 ;  /* 0x0000000200027310 */ /* 0x000ee40000301000 */
[----:B---3--:R-:W-:Y:S01]  /*7b50*/  FSEL R9, -R2, R2, !P0 ;  /* 0x0000000202097208 */ /* 0x008fe20004000100 */
[----:B-1----:R-:W-:Y:S06]  /*7b60*/  BRA `(.L_x_606) ;  /* 0x0000000000087947 */ /* 0x002fec0003800000 */
.L_x_607:
[----:B------:R-:W-:Y:S01]  /*7b70*/  FMUL R9, RZ, R10 ;  /* 0x0000000aff097220 */ /* 0x000fe20000400000 */
[----:B------:R-:W-:-:S07]  /*7b80*/  IMAD.MOV.U32 R8, RZ, RZ, RZ ;  /* 0x000000ffff087224 */ /* 0x000fce00078e00ff */
.L_x_606:
[----:B------:R-:W-:Y:S05]  /*7b90*/  BSYNC.RECONVERGENT B0 ;  /* 0x0000000000007941 */ /* 0x000fea0003800200 */
.L_x_605:
[----:B------:R-:W-:Y:S01]  /*7ba0*/  FMUL R0, R9, R9 ;  /* 0x0000000909007220 */ /* 0x000fe20000400000 */
[C---:B------:R-:W-:Y:S01]  /*7bb0*/  LOP3.LUT R2, R8.reuse, 0x1, RZ, 0xc0, !PT ;  /* 0x0000000108027812 */ /* 0x040fe200078ec0ff */
[----:B------:R-:W-:Y:S01]  /*7bc0*/  DMUL R10, R12, 0.5 ;  /* 0x3fe000000c0a7828 */ /* 0x000fe20000000000 */
[----:B------:R-:W-:Y:S01]  /*7bd0*/  LOP3.LUT P1, RZ, R8, 0x2, RZ, 0xc0, !PT ;  /* 0x0000000208ff7812 */ /* 0x000fe2000782c0ff */
[----:B------:R-:W-:Y:S01]  /*7be0*/  FFMA R23, R0, R23, -0.0013887860113754868507 ;  /* 0xbab607ed00177423 */ /* 0x000fe20000000017 */
[----:B------:R-:W-:Y:S01]  /*7bf0*/  ISETP.NE.U32.AND P0, PT, R2, 0x1, PT ;  /* 0x000000010200780c */ /* 0x000fe20003f05070 */
[----:B------:R-:W-:Y:S01]  /*7c00*/  DADD R26, R26, R26 ;  /* 0x000000001a1a7229 */ /* 0x000fe2000000001a */
[----:B------:R-:W-:Y:S01]  /*7c10*/  UMOV UR4, 0x54442d18 ;  /* 0x54442d1800047882 */ /* 0x000fe20000000000 */
[----:B--2---:R-:W-:Y:S01]  /*7c20*/  DFMA R14, -RZ, R14, RZ ;  /* 0x0000000eff0e722b */ /* 0x004fe200000001ff */
[----:B------:R-:W-:Y:S01]  /*7c30*/  FSEL R25, R25, 0.041666727513074874878, P0 ;  /* 0x3d2aaabb19197808 */ /* 0x000fe20000000000 */
[----:B------:R-:W-:Y:S01]  /*7c40*/  DADD R6, RZ, R20 ;  /* 0x00000000ff067229 */ /* 0x000fe20000000014 */
[----:B------:R-:W-:Y:S01]  /*7c50*/  FSEL R23, R23, -0.00019574658654164522886, !P0 ;  /* 0xb94d415317177808 */ /* 0x000fe20004000000 */
[----:B------:R-:W1:Y:S01]  /*7c60*/  F2F.F32.F64 R11, R10 ;  /* 0x0000000a000b7310 */ /* 0x000e620000301000 */
[----:B------:R-:W-:Y:S01]  /*7c70*/  FSEL R3, -R30, -0.4999999701976776123, P0 ;  /* 0xbeffffff1e037808 */ /* 0x000fe20000000100 */
[----:B------:R-:W-:Y:S01]  /*7c80*/  DFMA R26, -RZ, R12, R26 ;  /* 0x0000000cff1a722b */ /* 0x000fe2000000011a */
[----:B------:R-:W-:Y:S01]  /*7c90*/  FSEL R9, R9, 1, P0 ;  /* 0x3f80000009097808 */ /* 0x000fe20000000000 */
[C---:B------:R-:W-:Y:S01]  /*7ca0*/  FFMA R23, R0.reuse, R23, R25 ;  /* 0x0000001700177223 */ /* 0x040fe20000000019 */
[----:B------:R-:W-:Y:S01]  /*7cb0*/  UMOV UR5, 0x401921fb ;  /* 0x401921fb00057882 */ /* 0x000fe20000000000 */
[----:B------:R-:W-:Y:S02]  /*7cc0*/  BSSY.RECONVERGENT B0, `(.L_x_610) ;  /* 0x0000017000007945 */ /* 0x000fe40003800200 */
[C---:B------:R-:W-:Y:S01]  /*7cd0*/  FFMA R3, R0.reuse, R23, R3 ;  /* 0x0000001700037223 */ /* 0x040fe20000000003 */
[----:B------:R-:W-:Y:S01]  /*7ce0*/  FFMA R0, R0, R9, RZ ;  /* 0x0000000900007223 */ /* 0x000fe200000000ff */
[----:B------:R-:W-:-:S03]  /*7cf0*/  DMUL R58, R26, 0.25 ;  /* 0x3fd000001a3a7828 */ /* 0x000fc60000000000 */
[----:B------:R-:W-:Y:S01]  /*7d00*/  FFMA R0, R0, R3, R9 ;  /* 0x0000000300007223 */ /* 0x000fe20000000009 */
[----:B-1----:R-:W-:Y:S01]  /*7d10*/  VIADD R8, R11, 0xf3000000 ;  /* 0xf30000000b087836 */ /* 0x002fe20000000000 */
[----:B------:R-:W1:Y:S02]  /*7d20*/  F2F.F64.F32 R2, R28 ;  /* 0x0000001c00027310 */ /* 0x000e640000201800 */
[----:B------:R-:W-:Y:S02]  /*7d30*/  @P1 FADD R0, RZ, -R0 ;  /* 0x80000000ff001221 */ /* 0x000fe40000000000 */
[----:B------:R-:W-:-:S04]  /*7d40*/  ISETP.GT.U32.AND P0, PT, R8, 0x727fffff, PT ;  /* 0x727fffff0800780c */ /* 0x000fc80003f04070 */
[----:B------:R-:W2:Y:S01]  /*7d50*/  F2F.F64.F32 R4, R0 ;  /* 0x0000000000047310 */ /* 0x000ea20000201800 */
[----:B-1----:R-:W-:-:S07]  /*7d60*/  DADD R6, R6, R2 ;  /* 0x0000000006067229 */ /* 0x002fce0000000002 */
[----:B------:R1:W3:Y:S01]  /*7d70*/  MUFU.RSQ R10, R11 ;  /* 0x0000000b000a7308 */ /* 0x0002e20000001400 */
[----:B--2---:R-:W-:Y:S01]  /*7d80*/  DFMA R4, R4, -UR4, R14 ;  /* 0x8000000404047c2b */ /* 0x004fe2000800000e */
[----:B------:R-:W-:Y:S10]  /*7d90*/  @!P0 BRA `(.L_x_611) ;  /* 0x0000000000148947 */ /* 0x000ff40003800000 */
[----:B------:R-:W-:Y:S01]  /*7da0*/  IMAD.MOV.U32 R0, RZ, RZ, R11 ;  /* 0x000000ffff007224 */ /* 0x000fe200078e000b */
[----:B------:R-:W-:-:S07]  /*7db0*/  MOV R50, 0x7dd0 ;  /* 0x00007dd000327802 */ /* 0x000fce0000000f00 */
[----:B01-3--:R-:W-:Y:S05]  /*7dc0*/  CALL.REL.NOINC `($__internal_11_$__cuda_sm20_sqrt_rn_f32_slowpath) ;  /* 0x0000008c00807944 */ /* 0x00bfea0003c00000 */
[----:B------:R-:W-:Y:S01]  /*7dd0*/  IMAD.MOV.U32 R2, RZ, RZ, R57 ;  /* 0x000000ffff027224 */ /* 0x000fe200078e0039 */
[----:B------:R-:W-:Y:S06]  /*7de0*/  BRA `(.L_x_612) ;  /* 0x0000000000107947 */ /* 0x000fec0003800000 */
.L_x_611:
[----:B---3--:R-:W-:Y:S01]  /*7df0*/  FMUL.FTZ R2, R11, R10 ;  /* 0x0000000a0b027220 */ /* 0x008fe20000410000 */
[----:B------:R-:W-:-:S03]  /*7e00*/  FMUL.FTZ R0, R10, 0.5 ;  /* 0x3f0000000a007820 */ /* 0x000fc60000410000 */
[----:B------:R-:W-:-:S04]  /*7e10*/  FFMA R3, -R2, R2, R11 ;  /* 0x0000000202037223 */ /* 0x000fc8000000010b */
[----:B------:R-:W-:-:S07]  /*7e20*/  FFMA R2, R3, R0, R2 ;  /* 0x0000000003027223 */ /* 0x000fce0000000002 */
.L_x_612:
[----:B------:R-:W-:Y:S05]  /*7e30*/  BSYNC.RECONVERGENT B0 ;  /* 0x0000000000007941 */ /* 0x000fea0003800200 */
.L_x_610:
[----:B------:R-:W2:Y:S01]  /*7e40*/  F2F.F64.F32 R2, R2 ;  /* 0x0000000200027310 */ /* 0x000ea20000201800 */
[----:B------:R-:W-:Y:S01]  /*7e50*/  IMAD.MOV.U32 R8, RZ, RZ, 0x1 ;  /* 0x00000001ff087424 */ /* 0x000fe200078e00ff */
[----:B------:R-:W-:Y:S01]  /*7e60*/  FSETP.GEU.AND P1, PT, |R59|, 6.5827683646048100446e-37, PT ;  /* 0x036000003b00780b */ /* 0x000fe20003f2e200 */
[----:B------:R-:W-:Y:S01]  /*7e70*/  BSSY.RECONVERGENT B0, `(.L_x_613) ;  /* 0x0000010000007945 */ /* 0x000fe20003800200 */
[----:B--2---:R-:W-:-:S06]  /*7e80*/  DADD R56, R2, R2 ;  /* 0x0000000002387229 */ /* 0x004fcc0000000002 */
[----:B------:R-:W1:Y:S02]  /*7e90*/  MUFU.RCP64H R9, R57 ;  /* 0x0000003900097308 */ /* 0x000e640000001800 */
[----:B-1----:R-:W-:-:S08]  /*7ea0*/  DFMA R10, -R56, R8, 1 ;  /* 0x3ff00000380a742b */ /* 0x002fd00000000108 */
[----:B------:R-:W-:-:S08]  /*7eb0*/  DFMA R10, R10, R10, R10 ;  /* 0x0000000a0a0a722b */ /* 0x000fd0000000000a */
[----:B------:R-:W-:-:S08]  /*7ec0*/  DFMA R10, R8, R10, R8 ;  /* 0x0000000a080a722b */ /* 0x000fd00000000008 */
[----:B------:R-:W-:-:S08]  /*7ed0*/  DFMA R8, -R56, R10, 1 ;  /* 0x3ff000003808742b */ /* 0x000fd0000000010a */
[----:B------:R-:W-:-:S08]  /*7ee0*/  DFMA R8, R10, R8, R10 ;  /* 0x000000080a08722b */ /* 0x000fd0000000000a */
[----:B------:R-:W-:-:S08]  /*7ef0*/  DMUL R68, R58, R8 ;  /* 0x000000083a447228 */ /* 0x000fd00000000000 */
[----:B------:R-:W-:-:S08]  /*7f00*/  DFMA R10, -R56, R68, R58 ;  /* 0x00000044380a722b */ /* 0x000fd0000000013a */
[----:B------:R-:W-:-:S10]  /*7f10*/  DFMA R68, R8, R10, R68 ;  /* 0x0000000a0844722b */ /* 0x000fd40000000044 */
[----:B------:R-:W-:-:S05]  /*7f20*/  FFMA R0, RZ, R57, R69 ;  /* 0x00000039ff007223 */ /* 0x000fca0000000045 */
[----:B------:R-:W-:-:S13]  /*7f30*/  FSETP.GT.AND P0, PT, |R0|, 1.469367938527859385e-39, PT ;  /* 0x001000000000780b */ /* 0x000fda0003f04200 */
[----:B------:R-:W-:Y:S05]  /*7f40*/  @P0 BRA P1, `(.L_x_614) ;  /* 0x0000000000080947 */ /* 0x000fea0000800000 */
[----:B------:R-:W-:-:S07]  /*7f50*/  MOV R0, 0x7f70 ;  /* 0x00007f7000007802 */ /* 0x000fce0000000f00 */
[----:B0-----:R-:W-:Y:S05]  /*7f60*/  CALL.REL.NOINC `($__internal_9_$__cuda_sm20_div_rn_f64_full) ;  /* 0x0000008000fc7944 */ /* 0x001fea0003c00000 */
.L_x_614:
[----:B------:R-:W-:Y:S05]  /*7f70*/  BSYNC.RECONVERGENT B0 ;  /* 0x0000000000007941 */ /* 0x000fea0003800200 */
.L_x_613:
[----:B------:R-:W-:Y:S01]  /*7f80*/  UMOV UR4, 0x9999999a ;  /* 0x9999999a00047882 */ /* 0x000fe20000000000 */
[----:B------:R-:W-:Y:S01]  /*7f90*/  UMOV UR5, 0x3fc99999 ;  /* 0x3fc9999900057882 */ /* 0x000fe20000000000 */
[----:B------:R-:W-:Y:S01]  /*7fa0*/  DMUL R8, R6, 0.5 ;  /* 0x3fe0000006087828 */ /* 0x000fe20000000000 */
[----:B------:R-:W-:Y:S01]  /*7fb0*/  IMAD.MOV.U32 R13, RZ, RZ, 0x3bbb989d ;  /* 0x3bbb989dff0d7424 */ /* 0x000fe200078e00ff */
[----:B------:R-:W-:Y:S01]  /*7fc0*/  DMUL R2, R2, -UR4 ;  /* 0x8000000402027c28 */ /* 0x000fe20008000000 */
[----:B------:R-:W-:Y:S01]  /*7fd0*/  IMAD.MOV.U32 R15, RZ, RZ, 0x437c0000 ;  /* 0x437c0000ff0f7424 */ /* 0x000fe200078e00ff */
[----:B------:R-:W-:Y:S02]  /*7fe0*/  DADD R4, R4, R4 ;  /* 0x0000000004047229 */ /* 0x000fe40000000004 */
[----:B------:R-:W-:Y:S01]  /*7ff0*/  DMUL R68, R68, UR4 ;  /* 0x0000000444447c28 */ /* 0x000fe20008000000 */
[----:B------:R-:W1:Y:S03]  /*8000*/  LDCU UR4, c[0x0][0x3b4] ;  /* 0x00007680ff0477ac */ /* 0x000e660008000800 */
[----:B------:R-:W2:Y:S02]  /*8010*/  F2F.F32.F64 R8, R8 ;  /* 0x0000000800087310 */ /* 0x000ea40000301000 */
[----:B------:R-:W-:-:S06]  /*8020*/  DFMA R4, -RZ, R6, R4 ;  /* 0x00000006ff04722b */ /* 0x000fcc0000000104 */
[----:B------:R-:W3:Y:S02]  /*8030*/  F2F.F32.F64 R2, R2 ;  /* 0x0000000200027310 */ /* 0x000ee40000301000 */
[----:B------:R-:W-:Y:S01]  /*8040*/  DMUL R4, R4, 0.25 ;  /* 0x3fd0000004047828 */ /* 0x000fe20000000000 */
[----:B--2---:R-:W-:Y:S01]  /*8050*/  FFMA.SAT R10, R8, R13, 0.5 ;  /* 0x3f000000080a7423 */ /* 0x004fe2000000200d */
[----:B-1----:R-:W-:-:S03]  /*8060*/  UISETP.GE.AND UP0, UPT, UR4, 0x1, UPT ;  /* 0x000000010400788c */ /* 0x002fc6000bf06270 */
[----:B------:R-:W-:Y:S01]  /*8070*/  FFMA.RM R10, R10, R15, 12582913 ;  /* 0x4b4000010a0a7423 */ /* 0x000fe2000000400f */
[----:B---3--:R-:W-:-:S03]  /*8080*/  FFMA.SAT R0, R2, R13, 0.5 ;  /* 0x3f00000002007423 */ /* 0x008fc6000000200d */
        /* <DEDUP_REMOVED lines=11> */
[----:B-1----:R-:W-:-:S07]  /*8140*/  FMUL R9, R10, R9 ;  /* 0x000000090a097220 */ /* 0x002fce0000400000 */
        /* <DEDUP_REMOVED lines=9> */
[----:B------:R-:W-:Y:S10]  /*81e0*/  BRA.U !UP0, `(.L_x_615) ;  /* 0x0000006d08887547 */ /* 0x000ff4000b800000 */
[----:B------:R-:W-:Y:S01]  /*81f0*/  BSSY.RECONVERGENT B6, `(.L_x_615) ;  /* 0x00006e1000067945 */ /* 0x000fe20003800200 */
[----:B------:R-:W-:Y:S01]  /*8200*/  IMAD R23, R22, UR4, RZ ;  /* 0x0000000416177c24 */ /* 0x000fe2000f8e02ff */
[----:B------:R-:W-:Y:S01]  /*8210*/  CS2R R32, SRZ ;  /* 0x0000000000207805 */ /* 0x000fe2000001ff00 */
[----:B------:R-:W-:Y:S01]  /*8220*/  IMAD.MOV.U32 R2, RZ, RZ, RZ ;  /* 0x000000ffff027224 */ /* 0x000fe200078e00ff */
[----:B------:R-:W-:Y:S01]  /*8230*/  CS2R R28, SRZ ;  /* 0x00000000001c7805 */ /* 0x000fe2000001ff00 */
[----:B------:R-:W-:Y:S01]  /*8240*/  IMAD.MOV.U32 R30, RZ, RZ, 0x0 ;  /* 0x00000000ff1e7424 */ /* 0x000fe200078e00ff */
[----:B------:R-:W-:Y:S01]  /*8250*/  MOV R26, 0x0 ;  /* 0x00000000001a7802 */ /* 0x000fe20000000f00 */
[----:B------:R-:W-:Y:S02]  /*8260*/  IMAD.MOV.U32 R31, RZ, RZ, 0x3ff00000 ;  /* 0x3ff00000ff1f7424 */ /* 0x000fe400078e00ff */
[----:B------:R-:W-:-:S07]  /*8270*/  IMAD.MOV.U32 R27, RZ, RZ, 0x3ff00000 ;  /* 0x3ff00000ff1b7424 */ /* 0x000fce00078e00ff */
.L_x_732:
        /* <DEDUP_REMOVED lines=24> */
[----:B0-----:R-:W-:Y:S05]  /*8400*/  CALL.REL.NOINC `($__internal_10_$__cuda_sm20_dsqrt_rn_f64_mediumpath_v1) ;  /* 0x0000008400407944 */ /* 0x001fea0003c00000 */
[----:B------:R-:W-:Y:S02]  /*8410*/  IMAD.MOV.U32 R6, RZ, RZ, R8 ;  /* 0x000000ffff067224 */ /* 0x000fe400078e0008 */
[----:B------:R-:W-:-:S07]  /*8420*/  IMAD.MOV.U32 R7, RZ, RZ, R9 ;  /* 0x000000ffff077224 */ /* 0x000fce00078e0009 */
.L_x_617:
[----:B------:R-:W-:Y:S05]  /*8430*/  BSYNC.RECONVERGENT B0 ;  /* 0x0000000000007941 */ /* 0x000fea0003800200 */
.L_x_616:
        /* <DEDUP_REMOVED lines=14> */
.L_x_636:
[----:B------:R-:W-:Y:S01]  /*8520*/  DFMA R56, -R54, R20, R46 ;  /* 0x000000143638722b */ /* 0x000fe2000000012e */
[----:B------:R-:W-:Y:S01]  /*8530*/  UMOV UR4, 0x54442d18 ;  /* 0x54442d1800047882 */ /* 0x000fe20000000000 */
[----:B------:R-:W-:Y:S01]  /*8540*/  UMOV UR5, 0x401921fb ;  /* 0x401921fb00057882 */ /* 0x000fe20000000000 */
[----:B------:R-:W-:Y:S05]  /*8550*/  BSSY.RECONVERGENT B3, `(.L_x_620) ;  /* 0x000001c000037945 */ /* 0x000fea0003800200 */
[----:B------:R-:W-:-:S08]  /*8560*/  DMUL R8, R56, UR4 ;  /* 0x0000000438087c28 */ /* 0x000fd00008000000 */
[----:B------:R-:W-:-:S14]  /*8570*/  DSETP.NEU.AND P0, PT, |R8|, +INF , PT ;  /* 0x7ff000000800742a */ /* 0x000fdc0003f0d200 */
[----:B------:R-:W-:Y:S01]  /*8580*/  @!P0 DMUL R62, RZ, R8 ;  /* 0x00000008ff3e8228 */ /* 0x000fe20000000000 */
        /* <DEDUP_REMOVED lines=21> */
[----:B0-----:R-:W-:Y:S05]  /*86e0*/  CALL.REL.NOINC `($_Z14optimizeKernelIN4util6AckleyILi2EEELi2ELj128EEvddPdPiS3_S3_ii$__internal_trig_reduction_slowpathd) ;  /* 0x00000084008c7944 */ /* 0x001fea0003c00000 */
.L_x_623:
[----:B------:R-:W-:Y:S05]  /*86f0*/  BSYNC.RECONVERGENT B4 ;  /* 0x0000000000047941 */ /* 0x000fea0003800200 */
.L_x_622:
[----:B------:R-:W-:-:S07]  /*8700*/  VIADD R0, R0, 0x1 ;  /* 0x0000000100007836 */ /* 0x000fce0000000000 */
.L_x_621:
[----:B------:R-:W-:Y:S05]  /*8710*/  BSYNC.RECONVERGENT B3 ;  /* 0x0000000000037941 */ /* 0x000fea0003800200 */
.L_x_620:
[----:B------:R-:W1:Y:S01]  /*8720*/  LDCU.64 UR4, c[0x4][0x1a8] ;  /* 0x01003500ff0477ac */ /* 0x000e620008000a00 */
[----:B------:R-:W-:-:S05]  /*8730*/  IMAD.SHL.U32 R3, R0, 0x40, RZ ;  /* 0x0000004000037824 */ /* 0x000fca00078e00ff */
[----:B------:R-:W-:-:S04]  /*8740*/  LOP3.LUT R3, R3, 0x40, RZ, 0xc0, !PT ;  /* 0x0000004003037812 */ /* 0x000fc800078ec0ff */
[----:B-1----:R-:W-:-:S04]  /*8750*/  IADD3 R48, P0, PT, R3, UR4, RZ ;  /* 0x0000000403307c10 */ /* 0x002fc8000ff1e0ff */
[----:B------:R-:W-:-:S05]  /*8760*/  IADD3.X R49, PT, PT, RZ, UR5, RZ, P0, !PT ;  /* 0x00000005ff317c10 */ /* 0x000fca00087fe4ff */
        /* <DEDUP_REMOVED lines=20> */
[----:B------:R-:W-:Y:S02]  /*88b0*/  DFMA R58, R58, R4, 1 ;  /* 0x3ff000003a3a742b */ /* 0x000fe40000000004 */
[----:B------:R-:W-:-:S08]  /*88c0*/  DFMA R4, -R52, R20, R44 ;  /* 0x000000143404722b */ /* 0x000fd0000000012c */
[C---:B------:R-:W-:Y:S01]  /*88d0*/  DMUL R10, R4.reuse, UR4 ;  /* 0x00000004040a7c28 */ /* 0x040fe20008000000 */
[----:B------:R-:W-:Y:S01]  /*88e0*/  FSEL R6, R58, R62, !P0 ;  /* 0x0000003e3a067208 */ /* 0x000fe20004000000 */
[----:B------:R-:W-:Y:S01]  /*88f0*/  DMUL R4, R4, R4 ;  /* 0x0000000404047228 */ /* 0x000fe20000000000 */
[----:B------:R-:W-:Y:S02]  /*8900*/  FSEL R7, R59, R63, !P0 ;  /* 0x0000003f3b077208 */ /* 0x000fe40004000000 */
[----:B------:R-:W-:-:S03]  /*8910*/  LOP3.LUT P0, RZ, R0, 0x2, RZ, 0xc0, !PT ;  /* 0x0000000200ff7812 */ /* 0x000fc6000780c0ff */
[----:B------:R-:W-:Y:S02]  /*8920*/  DSETP.NEU.AND P1, PT, |R10|, +INF , PT ;  /* 0x7ff000000a00742a */ /* 0x000fe40003f2d200 */
[----:B------:R-:W-:Y:S02]  /*8930*/  DADD R8, -RZ, -R6 ;  /* 0x00000000ff087229 */ /* 0x000fe40000000906 */
        /* <DEDUP_REMOVED lines=24> */
[----:B0-----:R-:W-:Y:S05]  /*8ac0*/  CALL.REL.NOINC `($_Z14optimizeKernelIN4util6AckleyILi2EEELi2ELj128EEvddPdPiS3_S3_ii$__internal_trig_reduction_slowpathd) ;  /* 0x0000008000947944 */ /* 0x001fea0003c00000 */
.L_x_627:
[----:B------:R-:W-:Y:S05]  /*8ad0*/  BSYNC.RECONVERGENT B4 ;  /* 0x0000000000047941 */ /* 0x000fea0003800200 */
.L_x_626:
[----:B------:R-:W-:Y:S01]  /*8ae0*/  VIADD R0, R0, 0x1 ;  /* 0x0000000100007836 */ /* 0x000fe20000000000 */
[----:B------:R-:W-:Y:S06]  /*8af0*/  BRA `(.L_x_628) ;  /* 0x0000000000087947 */ /* 0x000fec0003800000 */
.L_x_625:
[----:B------:R-:W-:Y:S01]  /*8b00*/  DMUL R62, RZ, R10 ;  /* 0x0000000aff3e7228 */ /* 0x000fe20000000000 */
[----:B------:R-:W-:-:S10]  /*8b10*/  IMAD.MOV.U32 R0, RZ, RZ, 0x1 ;  /* 0x00000001ff007424 */ /* 0x000fd400078e00ff */
.L_x_628:
[----:B------:R-:W-:Y:S05]  /*8b20*/  BSYNC.RECONVERGENT B3 ;  /* 0x0000000000037941 */ /* 0x000fea0003800200 */
.L_x_624:
        /* <DEDUP_REMOVED lines=14> */
[----:B------:R-:W-:-:S02]  /*8c10*/  DMUL R56, R56, 0.5 ;  /* 0x3fe0000038387828 */ /* 0x000fc40000000000 */
[----:B------:R-:W-:Y:S01]  /*8c20*/  FSEL R66, R66, -8.06006814911005101289e+34, !P0 ;  /* 0xf9785eba42427808 */ /* 0x000fe20004000000 */
[----:B------:R-:W-:Y:S01]  /*8c30*/  DADD R58, RZ, R58 ;  /* 0x00000000ff3a7229 */ /* 0x000fe2000000003a */
[----:B------:R-:W-:-:S06]  /*8c40*/  FSEL R67, -R3, 0.11223486810922622681, !P0 ;  /* 0x3de5db6503437808 */ /* 0x000fcc0004000100 */
[----:B--2---:R-:W-:-:S08]  /*8c50*/  DFMA R4, R48, R66, R4 ;  /* 0x000000423004722b */ /* 0x004fd00000000004 */
[----:B------:R-:W-:Y:S02]  /*8c60*/  DFMA R6, R48, R4, R6 ;  /* 0x000000043006722b */ /* 0x000fe40000000006 */
[----:B------:R-:W1:Y:S01]  /*8c70*/  MUFU.RSQ64H R5, R57 ;  /* 0x0000003900057308 */ /* 0x000e620000001c00 */
[----:B------:R-:W-:-:S05]  /*8c80*/  VIADD R4, R57, 0xfcb00000 ;  /* 0xfcb0000039047836 */ /* 0x000fca0000000000 */
[----:B---3--:R-:W-:-:S08]  /*8c90*/  DFMA R6, R48, R6, R8 ;  /* 0x000000063006722b */ /* 0x008fd00000000008 */
[----:B------:R-:W-:Y:S01]  /*8ca0*/  DFMA R6, R48, R6, R10 ;  /* 0x000000063006722b */ /* 0x000fe2000000000a */
[----:B------:R-:W-:Y:S01]  /*8cb0*/  IMAD.MOV.U32 R10, RZ, RZ, 0x0 ;  /* 0x00000000ff0a7424 */ /* 0x000fe200078e00ff */
[----:B-1----:R-:W-:Y:S01]  /*8cc0*/  DMUL R8, R4, R4 ;  /* 0x0000000404087228 */ /* 0x002fe20000000000 */
[----:B------:R-:W-:-:S05]  /*8cd0*/  IMAD.MOV.U32 R11, RZ, RZ, 0x3fd80000 ;  /* 0x3fd80000ff0b7424 */ /* 0x000fca00078e00ff */
[----:B----4-:R-:W-:Y:S02]  /*8ce0*/  DFMA R6, R48, R6, R12 ;  /* 0x000000063006722b */ /* 0x010fe4000000000c */
[----:B------:R-:W-:-:S06]  /*8cf0*/  DFMA R8, R56, -R8, 1 ;  /* 0x3ff000003808742b */ /* 0x000fcc0000000808 */
[----:B------:R-:W-:Y:S02]  /*8d00*/  DFMA R6, R48, R6, R14 ;  /* 0x000000063006722b */ /* 0x000fe4000000000e */
[----:B------:R-:W-:Y:S02]  /*8d10*/  DFMA R10, R8, R10, 0.5 ;  /* 0x3fe00000080a742b */ /* 0x000fe4000000000a */
[----:B------:R-:W-:-:S04]  /*8d20*/  DMUL R8, R4, R8 ;  /* 0x0000000804087228 */ /* 0x000fc80000000000 */
[----:B------:R-:W-:Y:S02]  /*8d30*/  DFMA R62, R6, R62, R62 ;  /* 0x0000003e063e722b */ /* 0x000fe4000000003e */
[----:B------:R-:W-:Y:S02]  /*8d40*/  DFMA R6, R48, R6, 1 ;  /* 0x3ff000003006742b */ /* 0x000fe40000000006 */
[----:B------:R-:W-:-:S08]  /*8d50*/  DFMA R12, R10, R8, R4 ;  /* 0x000000080a0c722b */ /* 0x000fd00000000004 */
        /* <DEDUP_REMOVED lines=8> */
[----:B------:R-:W-:Y:S02]  /*8de0*/  FSEL R6, R8, R6, !P0 ;  /* 0x0000000608067208 */ /* 0x000fe40004000000 */
[----:B------:R-:W-:Y:S01]  /*8df0*/  FSEL R7, R9, R7, !P0 ;  /* 0x0000000709077208 */ /* 0x000fe20004000000 */
[----:B------:R-:W-:Y:S01]  /*8e00*/  DFMA R8, R48, R10, R14 ;  /* 0x0000000a3008722b */ /* 0x000fe2000000000e */
[----:B------:R-:W-:-:S04]  /*8e10*/  ISETP.GE.U32.AND P0, PT, R4, 0x7ca00000, PT ;  /* 0x7ca000000400780c */ /* 0x000fc80003f06070 */
[----:B------:R-:W-:-:S09]  /*8e20*/  DADD R6, R58, R6 ;  /* 0x000000003a067229 */ /* 0x000fd20000000006 */
[----:B------:R-:W-:Y:S05]  /*8e30*/  @!P0 BRA `(.L_x_630) ;  /* 0x0000000000248947 */ /* 0x000fea0003800000 */
[----:B------:R-:W-:Y:S01]  /*8e40*/  IMAD.MOV.U32 R8, RZ, RZ, R12 ;  /* 0x000000ffff087224 */ /* 0x000fe200078e000c */
[----:B------:R-:W-:Y:S01]  /*8e50*/  MOV R10, R14 ;  /* 0x0000000e000a7202 */ /* 0x000fe20000000f00 */
[----:B------:R-:W-:Y:S01]  /*8e60*/  IMAD.MOV.U32 R58, RZ, RZ, R56 ;  /* 0x000000ffff3a7224 */ /* 0x000fe200078e0038 */
[----:B------:R-:W-:Y:S01]  /*8e70*/  MOV R0, 0x8ed0 ;  /* 0x00008ed000007802 */ /* 0x000fe20000000f00 */
[----:B------:R-:W-:Y:S02]  /*8e80*/  IMAD.MOV.U32 R59, RZ, RZ, R57 ;  /* 0x000000ffff3b7224 */ /* 0x000fe400078e0039 */
[----:B------:R-:W-:Y:S02]  /*8e90*/  IMAD.MOV.U32 R5, RZ, RZ, R49 ;  /* 0x000000ffff057224 */ /* 0x000fe400078e0031 */
[----:B------:R-:W-:Y:S02]  /*8ea0*/  IMAD.MOV.U32 R3, RZ, RZ, R15 ;  /* 0x000000ffff037224 */ /* 0x000fe400078e000f */
[----:B------:R-:W-:-:S07]  /*8eb0*/  IMAD.MOV.U32 R9, RZ, RZ, R11 ;  /* 0x000000ffff097224 */ /* 0x000fce00078e000b */
[----:B0-----:R-:W-:Y:S05]  /*8ec0*/  CALL.REL.NOINC `($__internal_10_$__cuda_sm20_dsqrt_rn_f64_mediumpath_v1) ;  /* 0x0000007800907944 */ /* 0x001fea0003c00000 */
.L_x_630:
[----:B------:R-:W-:Y:S05]  /*8ed0*/  BSYNC.RECONVERGENT B0 ;  /* 0x0000000000007941 */ /* 0x000fea0003800200 */
.L_x_629:
[----:B------:R-:W-:Y:S01]  /*8ee0*/  UMOV UR4, 0x9999999a ;  /* 0x9999999a00047882 */ /* 0x000fe20000000000 */
[----:B------:R-:W-:Y:S01]  /*8ef0*/  UMOV UR5, 0x3fc99999 ;  /* 0x3fc9999900057882 */ /* 0x000fe20000000000 */
[----:B------:R-:W-:Y:S01]  /*8f00*/  DMUL R4, R6, 0.5 ;  /* 0x3fe0000006047828 */ /* 0x000fe20000000000 */
[----:B------:R-:W-:Y:S01]  /*8f10*/  IMAD.MOV.U32 R10, RZ, RZ, 0x652b82fe ;  /* 0x652b82feff0a7424 */ /* 0x000fe200078e00ff */
[----:B------:R-:W-:Y:S01]  /*8f20*/  DMUL R8, R8, -UR4 ;  /* 0x8000000408087c28 */ /* 0x000fe20008000000 */
[----:B------:R-:W-:Y:S01]  /*8f30*/  IMAD.MOV.U32 R11, RZ, RZ, 0x3ff71547 ;  /* 0x3ff71547ff0b7424 */ /* 0x000fe200078e00ff */
[----:B------:R-:W-:Y:S01]  /*8f40*/  BSSY.RECONVERGENT B0, `(.L_x_631) ;  /* 0x000004b000007945 */ /* 0x000fe20003800200 */
[----:B------:R-:W-:Y:S02]  /*8f50*/  IMAD.MOV.U32 R48, RZ, RZ, -0x105c611 ;  /* 0xfefa39efff307424 */ /* 0x000fe400078e00ff */
[----:B------:R-:W-:Y:S02]  /*8f60*/  IMAD.MOV.U32 R49, RZ, RZ, 0x3fe62e42 ;  /* 0x3fe62e42ff317424 */ /* 0x000fe400078e00ff */
[-C--:B------:R-:W-:Y:S01]  /*8f70*/  DFMA R6, R4, R10.reuse, 6.75539944105574400000e+15 ;  /* 0x433800000406742b */ /* 0x080fe2000000000a */
[----:B------:R-:W-:Y:S01]  /*8f80*/  IMAD.MOV.U32 R58, RZ, RZ, 0x3b39803f ;  /* 0x3b39803fff3a7424 */ /* 0x000fe200078e00ff */
[----:B------:R-:W-:Y:S01]  /*8f90*/  DFMA R10, R8, R10, 6.75539944105574400000e+15 ;  /* 0x43380000080a742b */ /* 0x000fe2000000000a */
[----:B------:R-:W-:Y:S01]  /*8fa0*/  IMAD.MOV.U32 R59, RZ, RZ, 0x3c7abc9e ;  /* 0x3c7abc9eff3b7424 */ /* 0x000fe200078e00ff */
[----:B------:R-:W-:Y:S01]  /*8fb0*/  FSETP.GEU.AND P0, PT, |R9|, 4.1917929649353027344, PT ;  /* 0x4086232b0900780b */ /* 0x000fe20003f0e200 */
[----:B------:R-:W-:Y:S01]  /*8fc0*/  IMAD.MOV.U32 R62, RZ, RZ, 0x69ce2bdf ;  /* 0x69ce2bdfff3e7424 */ /* 0x000fe200078e00ff */
[----:B------:R-:W-:Y:S01]  /*8fd0*/  FSETP.GEU.AND P2, PT, |R5|, 4.1917929649353027344, PT ;  /* 0x4086232b0500780b */ /* 0x000fe20003f4e200 */
[----:B------:R-:W-:Y:S01]  /*8fe0*/  IMAD.MOV.U32 R63, RZ, RZ, 0x3e5ade15 ;  /* 0x3e5ade15ff3f7424 */ /* 0x000fe200078e00ff */
[----:B------:R-:W-:-:S02]  /*8ff0*/  DADD R12, R6, -6.75539944105574400000e+15 ;  /* 0xc3380000060c7429 */ /* 0x000fc40000000000 */
[----:B------:R-:W-:-:S06]  /*9000*/  DADD R14, R10, -6.75539944105574400000e+15 ;  /* 0xc33800000a0e7429 */ /* 0x000fcc0000000000 */
[-C--:B------:R-:W-:Y:S02]  /*9010*/  DFMA R56, R12, -R48.reuse, R4 ;  /* 0x800000300c38722b */ /* 0x080fe40000000004 */
[----:B------:R-:W-:-:S06]  /*9020*/  DFMA R48, R14, -R48, R8 ;  /* 0x800000300e30722b */ /* 0x000fcc0000000008 */
[-C--:B------:R-:W-:Y:S02]  /*9030*/  DFMA R12, R12, -R58.reuse, R56 ;  /* 0x8000003a0c0c722b */ /* 0x080fe40000000038 */
[----:B------:R-:W-:Y:S01]  /*9040*/  DFMA R14, R14, -R58, R48 ;  /* 0x8000003a0e0e722b */ /* 0x000fe20000000030 */
[----:B------:R-:W-:Y:S02]  /*9050*/  IMAD.MOV.U32 R48, RZ, RZ, -0x35dec16 ;  /* 0xfca213eaff307424 */ /* 0x000fe400078e00ff */
[----:B------:R-:W-:Y:S02]  /*9060*/  IMAD.MOV.U32 R49, RZ, RZ, 0x3e928af3 ;  /* 0x3e928af3ff317424 */ /* 0x000fe400078e00ff */
[----:B------:R-:W-:Y:S02]  /*9070*/  IMAD.MOV.U32 R58, RZ, RZ, 0x62401315 ;  /* 0x62401315ff3a7424 */ /* 0x000fe400078e00ff */
[----:B------:R-:W-:Y:S02]  /*9080*/  IMAD.MOV.U32 R59, RZ, RZ, 0x3ec71dee ;  /* 0x3ec71deeff3b7424 */ /* 0x000fe400078e00ff */
[----:B------:R-:W-:-:S02]  /*9090*/  DFMA R56, R12, R62, R48 ;  /* 0x0000003e0c38722b */ /* 0x000fc40000000030 */
[----:B------:R-:W-:-:S06]  /*90a0*/  DFMA R48, R14, R62, R48 ;  /* 0x0000003e0e30722b */ /* 0x000fcc0000000030 */
[--C-:B------:R-:W-:Y:S02]  /*90b0*/  DFMA R56, R12, R56, R58.reuse ;  /* 0x000000380c38722b */ /* 0x100fe4000000003a */
[----:B------:R-:W-:Y:S01]  /*90c0*/  DFMA R48, R14, R48, R58 ;  /* 0x000000300e30722b */ /* 0x000fe2000000003a */
[----:B------:R-:W-:Y:S02]  /*90d0*/  IMAD.MOV.U32 R58, RZ, RZ, 0x7c89eb71 ;  /* 0x7c89eb71ff3a7424 */ /* 0x000fe400078e00ff */
[----:B------:R-:W-:-:S06]  /*90e0*/  IMAD.MOV.U32 R59, RZ, RZ, 0x3efa0199 ;  /* 0x3efa0199ff3b7424 */ /* 0x000fcc00078e00ff */
[--C-:B------:R-:W-:Y:S02]  /*90f0*/  DFMA R56, R12, R56, R58.reuse ;  /* 0x000000380c38722b */ /* 0x100fe4000000003a */
[----:B------:R-:W-:Y:S01]  /*9100*/  DFMA R48, R14, R48, R58 ;  /* 0x000000300e30722b */ /* 0x000fe2000000003a */
[----:B------:R-:W-:Y:S02]  /*9110*/  IMAD.MOV.U32 R58, RZ, RZ, 0x14761f65 ;  /* 0x14761f65ff3a7424 */ /* 0x000fe400078e00ff */
[----:B------:R-:W-:-:S06]  /*9120*/  IMAD.MOV.U32 R59, RZ, RZ, 0x3f2a01a0 ;  /* 0x3f2a01a0ff3b7424 */ /* 0x000fcc00078e00ff */
[--C-:B------:R-:W-:Y:S02]  /*9130*/  DFMA R56, R12, R56, R58.reuse ;  /* 0x000000380c38722b */ /* 0x100fe4000000003a */
[----:B------:R-:W-:Y:S01]  /*9140*/  DFMA R48, R14, R48, R58 ;  /* 0x000000300e30722b */ /* 0x000fe2000000003a */
[----:B------:R-:W-:Y:S01]  /*9150*/  IMAD.MOV.U32 R58, RZ, RZ, 0x1852b7af ;  /* 0x1852b7afff3a7424 */ /* 0x000fe200078e00ff */
[----:B------:R-:W-:-:S06]  /*9160*/  MOV R59, 0x3f56c16c ;  /* 0x3f56c16c003b7802 */ /* 0x000fcc0000000f00 */
        /* <DEDUP_REMOVED lines=17> */
[----:B------:R-:W-:-:S06]  /*9280*/  DFMA R48, R14, R48, R58 ;  /* 0x000000300e30722b */ /* 0x000fcc000000003a */
[----:B------:R-:W-:Y:S02]  /*9290*/  DFMA R56, R12, R56, 1 ;  /* 0x3ff000000c38742b */ /* 0x000fe40000000038 */
[----:B------:R-:W-:-:S06]  /*92a0*/  DFMA R48, R14, R48, 1 ;  /* 0x3ff000000e30742b */ /* 0x000fcc0000000030 */
[----:B------:R-:W-:Y:S02]  /*92b0*/  DFMA R56, R12, R56, 1 ;  /* 0x3ff000000c38742b */ /* 0x000fe40000000038 */
[----:B------:R-:W-:-:S08]  /*92c0*/  DFMA R48, R14, R48, 1 ;  /* 0x3ff000000e30742b */ /* 0x000fd00000000030 */
[----:B------:R-:W-:Y:S02]  /*92d0*/  IMAD R15, R6, 0x100000, R57 ;  /* 0x00100000060f7824 */ /* 0x000fe400078e0239 */
[----:B------:R-:W-:Y:S02]  /*92e0*/  IMAD R13, R10, 0x100000, R49 ;  /* 0x001000000a0d7824 */ /* 0x000fe400078e0231 */
        /* <DEDUP_REMOVED lines=16> */
.L_x_632:
[----:B------:R-:W-:Y:S05]  /*93f0*/  BSYNC.RECONVERGENT B0 ;  /* 0x0000000000007941 */ /* 0x000fea0003800200 */
.L_x_631:
[----:B------:R-:W-:Y:S04]  /*9400*/  BSSY.RECONVERGENT B0, `(.L_x_633) ;  /* 0x000000f000007945 */ /* 0x000fe80003800200 */
[----:B------:R-:W-:Y:S05]  /*9410*/  @!P2 BRA `(.L_x_634) ;  /* 0x000000000034a947 */ /* 0x000fea0003800000 */
        /* <DEDUP_REMOVED lines=10> */
[----:B------:R-:W-:Y:S02]  /*94c0*/  @!P1 LEA R7, R6, 0x3ff00000, 0x14 ;  /* 0x3ff0000006079811 */ /* 0x000fe400078ea0ff */
[----:B------:R-:W-:-:S06]  /*94d0*/  @!P1 MOV R6, RZ ;  /* 0x000000ff00069202 */ /* 0x000fcc0000000f00 */
[----:B------:R-:W-:-:S11]  /*94e0*/  @!P1 DMUL R14, R4, R6 ;  /* 0x00000006040e9228 */ /* 0x000fd60000000000 */
.L_x_634:
[----:B------:R-:W-:Y:S05]  /*94f0*/  BSYNC.RECONVERGENT B0 ;  /* 0x0000000000007941 */ /* 0x000fea0003800200 */
.L_x_633:
[----:B------:R-:W-:Y:S01]  /*9500*/  DFMA R12, R12, -20, -R14 ;  /* 0xc03400000c0c782b */ /* 0x000fe2000000080e */
[----:B------:R-:W-:Y:S01]  /*9510*/  UMOV UR4, 0x33333333 ;  /* 0x3333333300047882 */ /* 0x000fe20000000000 */
[----:B------:R-:W-:Y:S02]  /*9520*/  UMOV UR5, 0x3fd33333 ;  /* 0x3fd3333300057882 */ /* 0x000fe40000000000 */
[----:B------:R-:W-:-:S04]  /*9530*/  DMUL R4, R20, UR4 ;  /* 0x0000000414047c28 */ /* 0x000fc80008000000 */
[----:B------:R-:W-:-:S04]  /*9540*/  DADD R12, R12, 20 ;  /* 0x403400000c0c7429 */ /* 0x000fc80000000000 */
[----:B------:R-:W-:-:S04]  /*9550*/  DFMA R4, R50, R4, R16 ;  /* 0x000000043204722b */ /* 0x000fc80000000010 */
[----:B------:R-:W-:-:S08]  /*9560*/  DADD R12, R42, R12 ;  /* 0x000000002a0c7229 */ /* 0x000fd0000000000c */
[----:B------:R-:W-:-:S14]  /*9570*/  DSETP.GTU.AND P0, PT, R12, R4, PT ;  /* 0x000000040c00722a */ /* 0x000fdc0003f0c000 */
[----:B------:R-:W-:Y:S05]  /*9580*/  @!P0 BRA `(.L_x_635) ;  /* 0x0000000000108947 */ /* 0x000fea0003800000 */
[----:B------:R-:W-:Y:S01]  /*9590*/  VIADD R60, R60, 0x1 ;  /* 0x000000013c3c7836 */ /* 0x000fe20000000000 */
[----:B------:R-:W-:-:S04]  /*95a0*/  DMUL R20, R20, 0.5 ;  /* 0x3fe0000014147828 */ /* 0x000fc80000000000 */
[----:B------:R-:W-:-:S13]  /*95b0*/  ISETP.NE.AND P0, PT, R60, 0x14, PT ;  /* 0x000000143c00780c */ /* 0x000fda0003f05270 */
[----:B------:R-:W-:Y:S05]  /*95c0*/  @P0 BRA `(.L_x_636) ;  /* 0xffffffec00d40947 */ /* 0x000fea000383ffff */
.L_x_635:
[----:B------:R-:W-:Y:S05]  /*95d0*/  BSYNC.RECONVERGENT B2 ;  /* 0x0000000000027941 */ /* 0x000fea0003800200 */
.L_x_619:
        /* <DEDUP_REMOVED lines=15> */
.L_x_639:
[----:B------:R-:W-:Y:S02]  /*96d0*/  IMAD.MOV.U32 R20, RZ, RZ, -0x2d0e5604 ;  /* 0xd2f1a9fcff147424 */ /* 0x000fe400078e00ff */
[----:B------:R-:W-:-:S07]  /*96e0*/  IMAD.MOV.U32 R21, RZ, RZ, 0x3f50624d ;  /* 0x3f50624dff157424 */ /* 0x000fce00078e00ff */
.L_x_638:
[----:B------:R-:W-:Y:S05]  /*96f0*/  BSYNC.RECONVERGENT B7 ;  /* 0x0000000000077941 */ /* 0x000fea0003800200 */
.L_x_637:
[-C--:B------:R-:W-:Y:S01]  /*9700*/  DFMA R54, -R54, R20.reuse, R46 ;  /* 0x000000143636722b */ /* 0x080fe2000000012e */
[----:B------:R-:W-:Y:S01]  /*9710*/  UMOV UR4, 0x54442d18 ;  /* 0x54442d1800047882 */ /* 0x000fe20000000000 */
[----:B------:R-:W-:Y:S01]  /*9720*/  UMOV UR5, 0x401921fb ;  /* 0x401921fb00057882 */ /* 0x000fe20000000000 */
[----:B------:R-:W-:Y:S01]  /*9730*/  DFMA R52, -R52, R20, R44 ;  /* 0x000000143434722b */ /* 0x000fe2000000012c */
[----:B------:R-:W-:Y:S04]  /*9740*/  BSSY.RECONVERGENT B2, `(.L_x_640) ;  /* 0x000001f000027945 */ /* 0x000fe80003800200 */
[----:B------:R-:W-:Y:S02]  /*9750*/  DMUL R56, R54, UR4 ;  /* 0x0000000436387c28 */ /* 0x000fe40008000000 */
[----:B------:R-:W-:-:S02]  /*9760*/  DADD R20, -R46, R54 ;  /* 0x000000002e147229 */ /* 0x000fc40000000136 */
[----:B------:R-:W-:-:S04]  /*9770*/  DADD R14, -R44, R52 ;  /* 0x000000002c0e7229 */ /* 0x000fc80000000134 */
        /* <DEDUP_REMOVED lines=25> */
.L_x_643:
[----:B------:R-:W-:Y:S05]  /*9910*/  BSYNC.RECONVERGENT B3 ;  /* 0x0000000000037941 */ /* 0x000fea0003800200 */
.L_x_642:
[----:B------:R-:W-:-:S07]  /*9920*/  VIADD R0, R0, 0x1 ;  /* 0x0000000100007836 */ /* 0x000fce0000000000 */
.L_x_641:
[----:B------:R-:W-:Y:S05]  /*9930*/  BSYNC.RECONVERGENT B2 ;  /* 0x0000000000027941 */ /* 0x000fea0003800200 */
.L_x_640:
        /* <DEDUP_REMOVED lines=16> */
[----:B------:R-:W-:Y:S01]  /*9a40*/  FSEL R60, R60, -8.06006814911005101289e+34, !P0 ;  /* 0xf9785eba3c3c7808 */ /* 0x000fe20004000000 */
[----:B-1----:R-:W-:Y:S01]  /*9a50*/  DMUL R12, R52, UR4 ;  /* 0x00000004340c7c28 */ /* 0x002fe20008000000 */
[----:B------:R-:W-:-:S07]  /*9a60*/  FSEL R61, -R3, 0.11223486810922622681, !P0 ;  /* 0x3de5db65033d7808 */ /* 0x000fce0004000100 */
[----:B------:R-:W-:Y:S02]  /*9a70*/  DSETP.NEU.AND P1, PT, |R12|, +INF , PT ;  /* 0x7ff000000c00742a */ /* 0x000fe40003f2d200 */
        /* <DEDUP_REMOVED lines=8> */
[----:B------:R-:W-:-:S08]  /*9b00*/  DMUL R58, R52, R52 ;  /* 0x00000034343a7228 */ /* 0x000fd00000000000 */
[----:B------:R-:W-:Y:S01]  /*9b10*/  FSEL R4, R4, R62, !P0 ;  /* 0x0000003e04047208 */ /* 0x000fe20004000000 */
[----:B------:R-:W-:Y:S01]  /*9b20*/  DFMA R58, R54, R54, R58 ;  /* 0x00000036363a722b */ /* 0x000fe2000000003a */
[----:B------:R-:W-:Y:S02]  /*9b30*/  FSEL R5, R5, R63, !P0 ;  /* 0x0000003f05057208 */ /* 0x000fe40004000000 */
[----:B------:R-:W-:-:S04]  /*9b40*/  LOP3.LUT P0, RZ, R0, 0x2, RZ, 0xc0, !PT ;  /* 0x0000000200ff7812 */ /* 0x000fc8000780c0ff */
[----:B------:R-:W-:-:S10]  /*9b50*/  DADD R6, -RZ, -R4 ;  /* 0x00000000ff067229 */ /* 0x000fd40000000904 */
        /* <DEDUP_REMOVED lines=24> */
.L_x_647:
[----:B------:R-:W-:Y:S05]  /*9ce0*/  BSYNC.RECONVERGENT B3 ;  /* 0x0000000000037941 */ /* 0x000fea0003800200 */
.L_x_646:
[----:B------:R-:W-:Y:S01]  /*9cf0*/  VIADD R0, R0, 0x1 ;  /* 0x0000000100007836 */ /* 0x000fe20000000000 */
[----:B------:R-:W-:Y:S06]  /*9d00*/  BRA `(.L_x_648) ;  /* 0x0000000000087947 */ /* 0x000fec0003800000 */
.L_x_645:
[----:B------:R-:W-:Y:S01]  /*9d10*/  DMUL R62, RZ, R12 ;  /* 0x0000000cff3e7228 */ /* 0x000fe20000000000 */
[----:B------:R-:W-:-:S10]  /*9d20*/  MOV R0, 0x1 ;  /* 0x0000000100007802 */ /* 0x000fd40000000f00 */
.L_x_648:
[----:B------:R-:W-:Y:S05]  /*9d30*/  BSYNC.RECONVERGENT B2 ;  /* 0x0000000000027941 */ /* 0x000fea0003800200 */
.L_x_644:
        /* <DEDUP_REMOVED lines=56> */
[----:B0-----:R-:W-:Y:S05]  /*a0c0*/  CALL.REL.NOINC `($__internal_10_$__cuda_sm20_dsqrt_rn_f64_mediumpath_v1) ;  /* 0x0000006800107944 */ /* 0x001fea0003c00000 */
.L_x_650:
[----:B------:R-:W-:Y:S05]  /*a0d0*/  BSYNC.RECONVERGENT B0 ;  /* 0x0000000000007941 */ /* 0x000fea0003800200 */
.L_x_649:
[----:B------:R-:W1:Y:S01]  /*a0e0*/  F2F.F32.F64 R3, R54 ;  /* 0x0000003600037310 */ /* 0x000e620000301000 */
[----:B------:R-:W-:Y:S01]  /*a0f0*/  DMUL R4, R6, 0.5 ;  /* 0x3fe0000006047828 */ /* 0x000fe20000000000 */
[----:B------:R-:W-:Y:S01]  /*a100*/  UMOV UR4, 0x9999999a ;  /* 0x9999999a00047882 */ /* 0x000fe20000000000 */
[----:B------:R-:W-:Y:S01]  /*a110*/  UMOV UR5, 0x3fc99999 ;  /* 0x3fc9999900057882 */ /* 0x000fe20000000000 */
[----:B------:R-:W-:Y:S01]  /*a120*/  IMAD.MOV.U32 R10, RZ, RZ, 0x652b82fe ;  /* 0x652b82feff0a7424 */ /* 0x000fe200078e00ff */
[----:B------:R-:W-:Y:S01]  /*a130*/  DMUL R6, R8, -UR4 ;  /* 0x8000000408067c28 */ /* 0x000fe20008000000 */
[----:B------:R-:W-:Y:S01]  /*a140*/  IMAD.MOV.U32 R11, RZ, RZ, 0x3ff71547 ;  /* 0x3ff71547ff0b7424 */ /* 0x000fe200078e00ff */
[----:B------:R-:W-:Y:S01]  /*a150*/  MOV R62, 0x3b39803f ;  /* 0x3b39803f003e7802 */ /* 0x000fe20000000f00 */
[----:B------:R-:W-:Y:S01]  /*a160*/  IMAD.MOV.U32 R58, RZ, RZ, -0x105c611 ;  /* 0xfefa39efff3a7424 */ /* 0x000fe200078e00ff */
[----:B------:R-:W-:Y:S01]  /*a170*/  BSSY.RECONVERGENT B0, `(.L_x_651) ;  /* 0x000007c000007945 */ /* 0x000fe20003800200 */
[----:B------:R-:W-:Y:S01]  /*a180*/  IMAD.MOV.U32 R59, RZ, RZ, 0x3fe62e42 ;  /* 0x3fe62e42ff3b7424 */ /* 0x000fe200078e00ff */
[----:B------:R-:W-:Y:S01]  /*a190*/  FSETP.GEU.AND P4, PT, |R5|, 4.1917929649353027344, PT ;  /* 0x4086232b0500780b */ /* 0x000fe20003f8e200 */
[-C--:B------:R-:W-:Y:S01]  /*a1a0*/  DFMA R8, R4, R10.reuse, 6.75539944105574400000e+15 ;  /* 0x433800000408742b */ /* 0x080fe2000000000a */
[----:B------:R-:W-:Y:S01]  /*a1b0*/  IMAD.MOV.U32 R63, RZ, RZ, 0x3c7abc9e ;  /* 0x3c7abc9eff3f7424 */ /* 0x000fe200078e00ff */
[----:B------:R-:W-:Y:S01]  /*a1c0*/  DFMA R10, R6, R10, 6.75539944105574400000e+15 ;  /* 0x43380000060a742b */ /* 0x000fe2000000000a */
[C---:B-1----:R-:W-:Y:S01]  /*a1d0*/  FMUL R0, |R3|.reuse, 16777216 ;  /* 0x4b80000003007820 */ /* 0x042fe20000400200 */
[----:B------:R-:W-:Y:S01]  /*a1e0*/  FSETP.GEU.AND P0, PT, |R3|, 1.175494350822287508e-38, PT ;  /* 0x008000000300780b */ /* 0x000fe20003f0e200 */
[----:B------:R-:W-:Y:S01]  /*a1f0*/  IMAD.MOV.U32 R64, RZ, RZ, 0x69ce2bdf ;  /* 0x69ce2bdfff407424 */ /* 0x000fe200078e00ff */
[----:B------:R-:W-:Y:S01]  /*a200*/  FSETP.GEU.AND P1, PT, |R7|, 4.1917929649353027344, PT ;  /* 0x4086232b0700780b */ /* 0x000fe20003f2e200 */
[----:B------:R-:W-:Y:S01]  /*a210*/  IMAD.MOV.U32 R65, RZ, RZ, 0x3e5ade15 ;  /* 0x3e5ade15ff417424 */ /* 0x000fe200078e00ff */
[----:B------:R-:W-:Y:S01]  /*a220*/  DADD R50, R8, -6.75539944105574400000e+15 ;  /* 0xc338000008327429 */ /* 0x000fe20000000000 */
[----:B------:R-:W-:Y:S01]  /*a230*/  FSEL R0, R0, |R3|, !P0 ;  /* 0x4000000300007208 */ /* 0x000fe20004000000 */
[----:B------:R-:W-:Y:S01]  /*a240*/  DADD R48, R10, -6.75539944105574400000e+15 ;  /* 0xc33800000a307429 */ /* 0x000fe20000000000 */
[----:B------:R-:W-:-:S02]  /*a250*/  IMAD.MOV.U32 R66, RZ, RZ, -0x35dec16 ;  /* 0xfca213eaff427424 */ /* 0x000fc400078e00ff */
[----:B------:R-:W-:Y:S02]  /*a260*/  IMAD.MOV.U32 R67, RZ, RZ, 0x3e928af3 ;  /* 0x3e928af3ff437424 */ /* 0x000fe400078e00ff */
[----:B------:R-:W-:Y:S01]  /*a270*/  VIADD R25, R0, 0xc0cafb0d ;  /* 0xc0cafb0d00197836 */ /* 0x000fe20000000000 */
[-C--:B------:R-:W-:Y:S01]  /*a280*/  DFMA R60, R50, -R58.reuse, R4 ;  /* 0x8000003a323c722b */ /* 0x080fe20000000004 */
[----:B------:R-:W-:Y:S01]  /*a290*/  IMAD.MOV.U32 R68, RZ, RZ, 0x14761f65 ;  /* 0x14761f65ff447424 */ /* 0x000fe200078e00ff */
[----:B------:R-:W-:Y:S01]  /*a2a0*/  DFMA R58, R48, -R58, R6 ;  /* 0x8000003a303a722b */ /* 0x000fe20000000006 */
[----:B------:R-:W-:Y:S01]  /*a2b0*/  IMAD.MOV.U32 R69, RZ, RZ, 0x3f2a01a0 ;  /* 0x3f2a01a0ff457424 */ /* 0x000fe200078e00ff */
[----:B------:R-:W-:-:S04]  /*a2c0*/  LOP3.LUT R71, R25, 0xff800000, RZ, 0xc0, !PT ;  /* 0xff80000019477812 */ /* 0x000fc800078ec0ff */
[-C--:B------:R-:W-:Y:S01]  /*a2d0*/  DFMA R50, R50, -R62.reuse, R60 ;  /* 0x8000003e3232722b */ /* 0x080fe2000000003c */
[----:B------:R-:W-:Y:S01]  /*a2e0*/  IMAD.IADD R0, R0, 0x1, -R71 ;  /* 0x0000000100007824 */ /* 0x000fe200078e0a47 */
[----:B------:R-:W-:Y:S01]  /*a2f0*/  DFMA R48, R48, -R62, R58 ;  /* 0x8000003e3030722b */ /* 0x000fe2000000003a */
[----:B------:R-:W-:Y:S01]  /*a300*/  I2FP.F32.S32 R71, R71 ;  /* 0x0000004700477245 */ /* 0x000fe20000201400 */
[----:B------:R-:W-:Y:S02]  /*a310*/  IMAD.MOV.U32 R62, RZ, RZ, 0x62401315 ;  /* 0x62401315ff3e7424 */ /* 0x000fe400078e00ff */
[----:B------:R-:W-:Y:S01]  /*a320*/  FADD R25, R0, 1 ;  /* 0x3f80000000197421 */ /* 0x000fe20000000000 */
[----:B------:R-:W-:Y:S01]  /*a330*/  IMAD.MOV.U32 R63, RZ, RZ, 0x3ec71dee ;  /* 0x3ec71deeff3f7424 */ /* 0x000fe200078e00ff */
[-CC-:B------:R-:W-:Y:S02]  /*a340*/  DFMA R60, R50, R64.reuse, R66.reuse ;  /* 0x00000040323c722b */ /* 0x180fe40000000042 */
[----:B------:R-:W-:-:S02]  /*a350*/  DFMA R58, R48, R64, R66 ;  /* 0x00000040303a722b */ /* 0x000fc40000000042 */
[----:B------:R-:W1:Y:S01]  /*a360*/  MUFU.RCP R25, R25 ;  /* 0x0000001900197308 */ /* 0x000e620000001000 */
[----:B------:R-:W-:Y:S02]  /*a370*/  IMAD.MOV.U32 R64, RZ, RZ, 0x7c89eb71 ;  /* 0x7c89eb71ff407424 */ /* 0x000fe400078e00ff */
[----:B------:R-:W-:Y:S01]  /*a380*/  FADD R67, R0, -1 ;  /* 0xbf80000000437421 */ /* 0x000fe20000000000 */
[----:B------:R-:W-:Y:S01]  /*a390*/  IMAD.MOV.U32 R65, RZ, RZ, 0x3efa0199 ;  /* 0x3efa0199ff417424 */ /* 0x000fe200078e00ff */
[--C-:B------:R-:W-:Y:S02]  /*a3a0*/  DFMA R60, R50, R60, R62.reuse ;  /* 0x0000003c323c722b */ /* 0x100fe4000000003e */
[----:B------:R-:W-:Y:S01]  /*a3b0*/  FADD R0, R67, R67 ;  /* 0x0000004343007221 */ /* 0x000fe20000000000 */
[----:B------:R-:W-:-:S05]  /*a3c0*/  DFMA R58, R48, R58, R62 ;  /* 0x0000003a303a722b */ /* 0x000fca000000003e */
[----:B------:R-:W-:-:S03]  /*a3d0*/  DFMA R62, R50, R60, R64 ;  /* 0x0000003c323e722b */ /* 0x000fc60000000040 */
[----:B------:R-:W-:Y:S01]  /*a3e0*/  DFMA R60, R48, R58, R64 ;  /* 0x0000003a303c722b */ /* 0x000fe20000000040 */
[----:B-1----:R-:W-:Y:S01]  /*a3f0*/  FMUL R0, R25, R0 ;  /* 0x0000000019007220 */ /* 0x002fe20000400000 */
[----:B------:R-:W-:-:S03]  /*a400*/  FSEL R64, RZ, -24, P0 ;  /* 0xc1c00000ff407808 */ /* 0x000fc60000000000 */
[----:B------:R-:W-:Y:S01]  /*a410*/  FADD R65, R67, -R0 ;  /* 0x8000000043417221 */ /* 0x000fe20000000000 */
[--C-:B------:R-:W-:Y:S01]  /*a420*/  DFMA R58, R50, R62, R68.reuse ;  /* 0x0000003e323a722b */ /* 0x100fe20000000044 */
[----:B------:R-:W-:Y:S01]  /*a430*/  FFMA R71, R71, 1.1920928955078125e-07, R64 ;  /* 0x3400000047477823 */ /* 0x000fe20000000040 */
[----:B------:R-:W-:Y:S02]  /*a440*/  IMAD.MOV.U32 R62, RZ, RZ, 0x1852b7af ;  /* 0x1852b7afff3e7424 */ /* 0x000fe400078e00ff */
[----:B------:R-:W-:Y:S01]  /*a450*/  FADD R66, R65, R65 ;  /* 0x0000004141427221 */ /* 0x000fe20000000000 */
[----:B------:R-:W-:Y:S01]  /*a460*/  IMAD.MOV.U32 R63, RZ, RZ, 0x3f56c16c ;  /* 0x3f56c16cff3f7424 */ /* 0x000fe200078e00ff */
[----:B------:R-:W-:Y:S01]  /*a470*/  DFMA R68, R48, R60, R68 ;  /* 0x0000003c3044722b */ /* 0x000fe20000000044 */
[----:B------:R-:W-:Y:S02]  /*a480*/  IMAD.MOV.U32 R64, RZ, RZ, 0x11122322 ;  /* 0x11122322ff407424 */ /* 0x000fe400078e00ff */
[----:B------:R-:W-:Y:S01]  /*a490*/  FMUL R61, R0, R0 ;  /* 0x00000000003d7220 */ /* 0x000fe20000400000 */
[----:B------:R-:W-:-:S02]  /*a4a0*/  IMAD.MOV.U32 R60, RZ, RZ, 0x3a2c32e4 ;  /* 0x3a2c32e4ff3c7424 */ /* 0x000fc400078e00ff */
[----:B------:R-:W-:Y:S01]  /*a4b0*/  FFMA R70, R67, -R0, R66 ;  /* 0x8000000043467223 */ /* 0x000fe20000000042 */
[--C-:B------:R-:W-:Y:S01]  /*a4c0*/  DFMA R66, R50, R58, R62.reuse ;  /* 0x0000003a3242722b */ /* 0x100fe2000000003e */
[----:B------:R-:W-:Y:S02]  /*a4d0*/  IMAD.MOV.U32 R65, RZ, RZ, 0x3f811111 ;  /* 0x3f811111ff417424 */ /* 0x000fe400078e00ff */
[----:B------:R-:W-:Y:S01]  /*a4e0*/  FFMA R58, R0, 1.4426950216293334961, R71 ;  /* 0x3fb8aa3b003a7823 */ /* 0x000fe20000000047 */
[----:B------:R-:W-:Y:S01]  /*a4f0*/  FFMA R72, R61, R60, 0.0032181653659790754318 ;  /* 0x3b52e7db3d487423 */ /* 0x000fe2000000003c */
[----:B------:R-:W-:Y:S01]  /*a500*/  DFMA R62, R48, R68, R62 ;  /* 0x00000044303e722b */ /* 0x000fe2000000003e */
[----:B------:R-:W-:Y:S01]  /*a510*/  FMUL R70, R25, R70 ;  /* 0x0000004619467220 */ /* 0x000fe20000400000 */
[----:B------:R-:W-:Y:S01]  /*a520*/  FADD R71, R71, -R58 ;  /* 0x8000003a47477221 */ /* 0x000fe20000000000 */
[----:B------:R-:W-:Y:S01]  /*a530*/  FFMA R72, R61, R72, 0.018033718690276145935 ;  /* 0x3c93bb733d487423 */ /* 0x000fe20000000048 */
[----:B------:R-:W-:Y:S01]  /*a540*/  DFMA R66, R50, R66, R64 ;  /* 0x000000423242722b */ /* 0x000fe20000000040 */
[----:B------:R-:W-:-:S02]  /*a550*/  IMAD.MOV.U32 R68, RZ, RZ, 0x555502a1 ;  /* 0x555502a1ff447424 */ /* 0x000fc400078e00ff */
[----:B------:R-:W-:Y:S01]  /*a560*/  FFMA R71, R0, 1.4426950216293334961, R71 ;  /* 0x3fb8aa3b00477823 */ /* 0x000fe20000000047 */
[C---:B------:R-:W-:Y:S01]  /*a570*/  FFMA R72, R61.reuse, R72, 0.12022458761930465698 ;  /* 0x3df6384f3d487423 */ /* 0x040fe20000000048 */
[----:B------:R-:W-:Y:S01]  /*a580*/  MOV R69, 0x3fa55555 ;  /* 0x3fa5555500457802 */ /* 0x000fe20000000f00 */
[----:B------:R-:W-:Y:S01]  /*a590*/  DFMA R62, R48, R62, R64 ;  /* 0x0000003e303e722b */ /* 0x000fe20000000040 */
[----:B------:R-:W-:Y:S01]  /*a5a0*/  FFMA R71, R70, 1.4426950216293334961, R71 ;  /* 0x3fb8aa3b46477823 */ /* 0x000fe20000000047 */
[----:B------:R-:W-:Y:S01]  /*a5b0*/  FMUL R61, R61, R72 ;  /* 0x000000483d3d7220 */ /* 0x000fe20000400000 */
[----:B------:R-:W-:Y:S02]  /*a5c0*/  IMAD.MOV.U32 R64, RZ, RZ, 0x55555511 ;  /* 0x55555511ff407424 */ /* 0x000fe400078e00ff */
[----:B------:R-:W-:Y:S01]  /*a5d0*/  FFMA R71, R0, 1.9251366722983220825e-08, R71 ;  /* 0x32a55e3400477823 */ /* 0x000fe20000000047 */
[----:B------:R-:W-:Y:S01]  /*a5e0*/  FMUL R25, R61, 3 ;  /* 0x404000003d197820 */ /* 0x000fe20000400000 */
[--C-:B------:R-:W-:Y:S01]  /*a5f0*/  DFMA R66, R50, R66, R68.reuse ;  /* 0x000000423242722b */ /* 0x100fe20000000044 */
[----:B------:R-:W-:Y:S01]  /*a600*/  IMAD.MOV.U32 R65, RZ, RZ, 0x3fc55555 ;  /* 0x3fc55555ff417424 */ /* 0x000fe200078e00ff */
[----:B------:R-:W-:Y:S01]  /*a610*/  DFMA R62, R48, R62, R68 ;  /* 0x0000003e303e722b */ /* 0x000fe20000000044 */
[----:B------:R-:W-:Y:S01]  /*a620*/  FFMA R25, R70, R25, R71 ;  /* 0x0000001946197223 */ /* 0x000fe20000000047 */
[----:B------:R-:W-:-:S02]  /*a630*/  IMAD.MOV.U32 R68, RZ, RZ, 0xb ;  /* 0x0000000bff447424 */ /* 0x000fc400078e00ff */
[----:B------:R-:W-:Y:S02]  /*a640*/  IMAD.MOV.U32 R69, RZ, RZ, 0x3fe00000 ;  /* 0x3fe00000ff457424 */ /* 0x000fe400078e00ff */
[----:B------:R-:W-:Y:S01]  /*a650*/  FFMA R25, R0, R61, R25 ;  /* 0x0000003d00197223 */ /* 0x000fe20000000019 */
[--C-:B------:R-:W-:Y:S02]  /*a660*/  DFMA R66, R50, R66, R64.reuse ;  /* 0x000000423242722b */ /* 0x100fe40000000040 */
[----:B------:R-:W-:Y:S01]  /*a670*/  DFMA R62, R48, R62, R64 ;  /* 0x0000003e303e722b */ /* 0x000fe20000000040 */
[----:B------:R-:W-:-:S04]  /*a680*/  FADD R61, R58, R25 ;  /* 0x000000193a3d7221 */ /* 0x000fc80000000000 */
[C---:B------:R-:W-:Y:S01]  /*a690*/  FMUL R0, R61.reuse, 2 ;  /* 0x400000003d007820 */ /* 0x040fe20000400000 */
[--C-:B------:R-:W-:Y:S01]  /*a6a0*/  DFMA R66, R50, R66, R68.reuse ;  /* 0x000000423242722b */ /* 0x100fe20000000044 */
[----:B------:R-:W-:Y:S01]  /*a6b0*/  FADD R64, -R58, R61 ;  /* 0x0000003d3a407221 */ /* 0x000fe20000000100 */
[----:B------:R-:W-:Y:S01]  /*a6c0*/  DFMA R62, R48, R62, R68 ;  /* 0x0000003e303e722b */ /* 0x000fe20000000044 */
[----:B------:R-:W1:Y:S01]  /*a6d0*/  FRND R59, R0 ;  /* 0x00000000003b7307 */ /* 0x000e620000201000 */
[----:B------:R-:W-:Y:S01]  /*a6e0*/  FMUL R58, R61, 1 ;  /* 0x3f8000003d3a7820 */ /* 0x000fe20000400000 */
[----:B------:R-:W-:Y:S01]  /*a6f0*/  FADD R64, R25, -R64 ;  /* 0x8000004019407221 */ /* 0x000fe20000000000 */
[C---:B------:R-:W-:Y:S02]  /*a700*/  FFMA R25, R61.reuse, 2, -R0 ;  /* 0x400000003d197823 */ /* 0x040fe40000000800 */
[----:B------:R-:W-:Y:S01]  /*a710*/  DFMA R66, R50, R66, 1 ;  /* 0x3ff000003242742b */ /* 0x000fe20000000042 */
[----:B------:R-:W-:Y:S01]  /*a720*/  FADD R61, R61, -R58 ;  /* 0x8000003a3d3d7221 */ /* 0x000fe20000000000 */
[----:B------:R-:W-:Y:S01]  /*a730*/  DFMA R62, R48, R62, 1 ;  /* 0x3ff00000303e742b */ /* 0x000fe2000000003e */
[----:B------:R-:W2:Y:S01]  /*a740*/  FRND R65, R58 ;  /* 0x0000003a00417307 */ /* 0x000ea20000201000 */
[C---:B------:R-:W-:Y:S01]  /*a750*/  FFMA R25, R64.reuse, 2, R25 ;  /* 0x4000000040197823 */ /* 0x040fe20000000019 */
[----:B------:R-:W-:-:S03]  /*a760*/  FADD R61, R64, R61 ;  /* 0x0000003d403d7221 */ /* 0x000fc60000000000 */
[----:B------:R-:W-:Y:S01]  /*a770*/  DFMA R50, R50, R66, 1 ;  /* 0x3ff000003232742b */ /* 0x000fe20000000042 */
[----:B-1----:R-:W-:Y:S01]  /*a780*/  FADD R66, R0, -R59 ;  /* 0x8000003b00427221 */ /* 0x002fe20000000000 */
[----:B------:R-:W-:Y:S01]  /*a790*/  FSETP.GT.AND P0, PT, R59, RZ, PT ;  /* 0x000000ff3b00720b */ /* 0x000fe20003f04000 */
[----:B------:R-:W-:Y:S01]  /*a7a0*/  DFMA R62, R48, R62, 1 ;  /* 0x3ff00000303e742b */ /* 0x000fe2000000003e */
[----:B------:R1:W3:Y:S01]  /*a7b0*/  F2I.NTZ R59, R0 ;  /* 0x00000000003b7305 */ /* 0x0002e20000203100 */
[----:B------:R-:W-:Y:S01]  /*a7c0*/  FADD R66, R25, R66 ;  /* 0x0000004219427221 */ /* 0x000fe20000000000 */
[----:B------:R-:W-:Y:S01]  /*a7d0*/  IMAD.MOV.U32 R25, RZ, RZ, 0x391fcb8e ;  /* 0x391fcb8eff197424 */ /* 0x000fe200078e00ff */
[----:B--2---:R-:W-:Y:S01]  /*a7e0*/  FSETP.GT.AND P3, PT, R65, RZ, PT ;  /* 0x000000ff4100720b */ /* 0x004fe20003f64000 */
[----:B------:R-:W-:Y:S02]  /*a7f0*/  FADD R64, R58, -R65 ;  /* 0x800000413a407221 */ /* 0x000fe40000000000 */
[----:B------:R-:W-:-:S03]  /*a800*/  FFMA R65, R66, R25, 0.0013391353422775864601 ;  /* 0x3aaf85ed42417423 */ /* 0x000fc60000000019 */
[----:B------:R-:W-:Y:S02]  /*a810*/  IMAD R49, R10, 0x100000, R63 ;  /* 0x001000000a317824 */ /* 0x000fe400078e023f */
[----:B------:R-:W-:Y:S01]  /*a820*/  FADD R64, R61, R64 ;  /* 0x000000403d407221 */ /* 0x000fe20000000000 */
[----:B------:R-:W-:Y:S02]  /*a830*/  IMAD R61, R8, 0x100000, R51 ;  /* 0x00100000083d7824 */ /* 0x000fe400078e0233 */
[----:B------:R-:W-:Y:S01]  /*a840*/  FFMA R65, R66, R65, 0.0096188392490148544312 ;  /* 0x3c1d985642417423 */ /* 0x000fe20000000041 */
[----:B------:R-:W-:Y:S01]  /*a850*/  IMAD.MOV.U32 R48, RZ, RZ, R62 ;  /* 0x000000ffff307224 */ /* 0x000fe200078e003e */
[----:B-1-3--:R-:W-:Y:S06]  /*a860*/  @!P1 BRA `(.L_x_652) ;  /* 0x0000000000309947 */ /* 0x00afec0003800000 */
        /* <DEDUP_REMOVED lines=12> */
.L_x_652:
[----:B------:R-:W-:Y:S05]  /*a930*/  BSYNC.RECONVERGENT B0 ;  /* 0x0000000000007941 */ /* 0x000fea0003800200 */
.L_x_651:
[----:B------:R-:W-:Y:S01]  /*a940*/  BSSY.RECONVERGENT B0, `(.L_x_653) ;  /* 0x0000012000007945 */ /* 0x000fe20003800200 */
[----:B------:R-:W-:Y:S01]  /*a950*/  FFMA R11, R64, R25, 0.0013391353422775864601 ;  /* 0x3aaf85ed400b7423 */ /* 0x000fe20000000019 */
[----:B------:R-:W-:Y:S01]  /*a960*/  FFMA R65, R66, R65, 0.055503588169813156128 ;  /* 0x3d6357bb42417423 */ /* 0x000fe20000000041 */
[----:B------:R-:W-:Y:S02]  /*a970*/  IMAD.MOV.U32 R6, RZ, RZ, R50 ;  /* 0x000000ffff067224 */ /* 0x000fe400078e0032 */
[----:B------:R-:W-:Y:S01]  /*a980*/  IMAD.MOV.U32 R7, RZ, RZ, R61 ;  /* 0x000000ffff077224 */ /* 0x000fe200078e003d */
[----:B------:R-:W-:Y:S06]  /*a990*/  @!P4 BRA `(.L_x_654) ;  /* 0x000000000030c947 */ /* 0x000fec0003800000 */
[----:B------:R-:W-:Y:S01]  /*a9a0*/  FSETP.GEU.AND P2, PT, |R5|, 4.2275390625, PT ;  /* 0x408748000500780b */ /* 0x000fe20003f4e200 */
[C---:B------:R-:W-:Y:S02]  /*a9b0*/  DADD R62, R4.reuse, +INF ;  /* 0x7ff00000043e7429 */ /* 0x040fe40000000000 */
[----:B------:R-:W-:-:S08]  /*a9c0*/  DSETP.GEU.AND P1, PT, R4, RZ, PT ;  /* 0x000000ff0400722a */ /* 0x000fd00003f2e000 */
[----:B------:R-:W-:Y:S02]  /*a9d0*/  FSEL R7, R63, RZ, P1 ;  /* 0x000000ff3f077208 */ /* 0x000fe40000800000 */
[----:B------:R-:W-:-:S04]  /*a9e0*/  @!P2 LEA.HI R6, R8, R8, RZ, 0x1 ;  /* 0x000000080806a211 */ /* 0x000fc800078f08ff */
[----:B------:R-:W-:Y:S02]  /*a9f0*/  @!P2 SHF.R.S32.HI R5, RZ, 0x1, R6 ;  /* 0x00000001ff05a819 */ /* 0x000fe40000011406 */
[----:B------:R-:W-:-:S03]  /*aa00*/  FSEL R6, R62, RZ, P1 ;  /* 0x000000ff3e067208 */ /* 0x000fc60000800000 */
[----:B------:R-:W-:Y:S02]  /*aa10*/  @!P2 IMAD.IADD R4, R8, 0x1, -R5 ;  /* 0x000000010804a824 */ /* 0x000fe400078e0a05 */
[----:B------:R-:W-:-:S03]  /*aa20*/  @!P2 IMAD R51, R5, 0x100000, R51 ;  /* 0x001000000533a824 */ /* 0x000fc600078e0233 */
[----:B------:R-:W-:Y:S01]  /*aa30*/  @!P2 LEA R5, R4, 0x3ff00000, 0x14 ;  /* 0x3ff000000405a811 */ /* 0x000fe200078ea0ff */
[----:B------:R-:W-:-:S06]  /*aa40*/  @!P2 IMAD.MOV.U32 R4, RZ, RZ, RZ ;  /* 0x000000ffff04a224 */ /* 0x000fcc00078e00ff */
[----:B------:R-:W-:-:S11]  /*aa50*/  @!P2 DMUL R6, R50, R4 ;  /* 0x000000043206a228 */ /* 0x000fd60000000000 */
.L_x_654:
[----:B------:R-:W-:Y:S05]  /*aa60*/  BSYNC.RECONVERGENT B0 ;  /* 0x0000000000007941 */ /* 0x000fea0003800200 */
.L_x_653:
[----:B------:R-:W-:Y:S01]  /*aa70*/  FFMA R11, R64, R11, 0.0096188392490148544312 ;  /* 0x3c1d9856400b7423 */ /* 0x000fe2000000000b */
[C---:B------:R-:W-:Y:S01]  /*aa80*/  FSETP.GT.AND P1, PT, |R58|.reuse, 152, PT ;  /* 0x431800003a00780b */ /* 0x040fe20003f24200 */
[----:B------:R-:W-:Y:S01]  /*aa90*/  DFMA R6, R48, -20, -R6 ;  /* 0xc03400003006782b */ /* 0x000fe20000000806 */
[----:B------:R-:W-:Y:S01]  /*aaa0*/  FSETP.GEU.AND P2, PT, R58, RZ, PT ;  /* 0x000000ff3a00720b */ /* 0x000fe20003f4e000 */
[----:B------:R-:W-:Y:S01]  /*aab0*/  FFMA R11, R64, R11, 0.055503588169813156128 ;  /* 0x3d6357bb400b7423 */ /* 0x000fe2000000000b */
[----:B------:R-:W1:Y:S01]  /*aac0*/  F2I.NTZ R58, R58 ;  /* 0x0000003a003a7305 */ /* 0x000e620000203100 */
[----:B------:R-:W-:Y:S01]  /*aad0*/  FFMA R65, R66, R65, 0.24022644758224487305 ;  /* 0x3e75fdec42417423 */ /* 0x000fe20000000041 */
[----:B------:R-:W-:Y:S01]  /*aae0*/  SEL R5, RZ, 0x83000000, P3 ;  /* 0x83000000ff057807 */ /* 0x000fe20001800000 */
[----:B------:R-:W-:Y:S01]  /*aaf0*/  FFMA R11, R64, R11, 0.24022644758224487305 ;  /* 0x3e75fdec400b7423 */ /* 0x000fe2000000000b */
[----:B------:R-:W-:Y:S01]  /*ab00*/  SEL R4, RZ, 0x83000000, P0 ;  /* 0x83000000ff047807 */ /* 0x000fe20000000000 */
[----:B------:R-:W-:Y:S01]  /*ab10*/  FFMA R65, R66, R65, 0.69314718246459960938 ;  /* 0x3f31721842417423 */ /* 0x000fe20000000041 */
[----:B------:R-:W-:Y:S01]  /*ab20*/  FSETP.NEU.AND P3, PT, R3, 1, PT ;  /* 0x3f8000000300780b */ /* 0x000fe20003f6d000 */
[----:B------:R-:W-:Y:S01]  /*ab30*/  FFMA R11, R64, R11, 0.69314718246459960938 ;  /* 0x3f317218400b7423 */ /* 0x000fe2000000000b */
[----:B------:R-:W-:Y:S01]  /*ab40*/  FSETP.GT.AND P0, PT, |R0|, 152, PT ;  /* 0x431800000000780b */ /* 0x000fe20003f04200 */
[----:B------:R-:W-:Y:S01]  /*ab50*/  IMAD R59, R59, 0x800000, -R4 ;  /* 0x008000003b3b7824 */ /* 0x000fe200078e0a04 */
[----:B------:R-:W-:Y:S01]  /*ab60*/  DADD R6, R6, 20 ;  /* 0x4034000006067429 */ /* 0x000fe20000000000 */
[----:B------:R-:W-:Y:S01]  /*ab70*/  FFMA R65, R66, R65, 1 ;  /* 0x3f80000042417423 */ /* 0x000fe20000000041 */
[----:B------:R-:W-:-:S02]  /*ab80*/  VIADD R4, R4, 0x7f000000 ;  /* 0x7f00000004047836 */ /* 0x000fc40000000000 */
[----:B------:R-:W-:Y:S01]  /*ab90*/  FFMA R11, R64, R11, 1 ;  /* 0x3f800000400b7423 */ /* 0x000fe2000000000b */
[----:B------:R-:W-:Y:S01]  /*aba0*/  VIADD R8, R5, 0x7f000000 ;  /* 0x7f00000005087836 */ /* 0x000fe20000000000 */
[----:B-1----:R-:W-:Y:S01]  /*abb0*/  LEA R5, R58, -R5, 0x17 ;  /* 0x800000053a057211 */ /* 0x002fe200078eb8ff */
[----:B------:R-:W-:Y:S01]  /*abc0*/  FMUL R4, R65, R4 ;  /* 0x0000000441047220 */ /* 0x000fe20000400000 */
[----:B------:R-:W-:Y:S01]  /*abd0*/  FSETP.GEU.AND P4, PT, R0, RZ, PT ;  /* 0x000000ff0000720b */ /* 0x000fe20003f8e000 */
[----:B------:R-:W-:Y:S01]  /*abe0*/  FMUL R8, R11, R8 ;  /* 0x000000080b087220 */ /* 0x000fe20000400000 */
[----:B------:R-:W-:Y:S01]  /*abf0*/  BSSY.RECONVERGENT B0, `(.L_x_655) ;  /* 0x000000f000007945 */ /* 0x000fe20003800200 */
[----:B------:R-:W-:Y:S01]  /*ac00*/  DADD R48, R42, R6 ;  /* 0x000000002a307229 */ /* 0x000fe20000000006 */
[----:B------:R-:W-:Y:S01]  /*ac10*/  FMUL R4, R4, R59 ;  /* 0x0000003b04047220 */ /* 0x000fe20000400000 */
[----:B------:R-:W-:Y:S01]  /*ac20*/  FMUL R5, R8, R5 ;  /* 0x0000000508057220 */ /* 0x000fe20000400000 */
[----:B------:R-:W-:Y:S01]  /*ac30*/  IMAD.MOV.U32 R64, RZ, RZ, 0x3f800000 ;  /* 0x3f800000ff407424 */ /* 0x000fe200078e00ff */
[----:B------:R-:W-:Y:S01]  /*ac40*/  @P0 FSEL R4, RZ, +INF , !P4 ;  /* 0x7f800000ff040808 */ /* 0x000fe20006000000 */
        /* <DEDUP_REMOVED lines=9> */
.L_x_656:
[----:B------:R-:W-:Y:S05]  /*ace0*/  BSYNC.RECONVERGENT B0 ;  /* 0x0000000000007941 */ /* 0x000fea0003800200 */
.L_x_655:
        /* <DEDUP_REMOVED lines=14> */
.L_x_658:
[----:B------:R-:W-:Y:S05]  /*add0*/  BSYNC.RECONVERGENT B0 ;  /* 0x0000000000007941 */ /* 0x000fea0003800200 */
.L_x_657:
[----:B------:R-:W1:Y:S01]  /*ade0*/  F2F.F32.F64 R6, R56 ;  /* 0x0000003800067310 */ /* 0x000e620000301000 */
[----:B------:R-:W-:Y:S07]  /*adf0*/  BSSY.RECONVERGENT B0, `(.L_x_659) ;  /* 0x0000046000007945 */ /* 0x000fee0003800200 */
[----:B------:R-:W2:Y:S01]  /*ae00*/  F2F.F64.F32 R50, R0 ;  /* 0x0000000000327310 */ /* 0x000ea20000201800 */
[C---:B-1----:R-:W-:Y:S01]  /*ae10*/  FMUL R9, R6.reuse, 0.63661974668502807617 ;  /* 0x3f22f98306097820 */ /* 0x042fe20000400000 */
[----:B------:R-:W-:-:S06]  /*ae20*/  FSETP.GE.AND P0, PT, |R6|, 105615, PT ;  /* 0x47ce47800600780b */ /* 0x000fcc0003f06200 */
[----:B------:R-:W1:Y:S01]  /*ae30*/  F2I.NTZ R9, R9 ;  /* 0x0000000900097305 */ /* 0x000e620000203100 */
[----:B--2---:R-:W-:Y:S01]  /*ae40*/  DFMA R50, R50, 2, RZ ;  /* 0x400000003232782b */ /* 0x004fe200000000ff */
[----:B-1----:R-:W-:-:S05]  /*ae50*/  I2FP.F32.S32 R7, R9 ;  /* 0x0000000900077245 */ /* 0x002fca0000201400 */
[----:B------:R-:W-:-:S04]  /*ae60*/  FFMA R8, R7, -1.5707962512969970703, R6 ;  /* 0xbfc90fda07087823 */ /* 0x000fc80000000006 */
[----:B------:R-:W-:-:S04]  /*ae70*/  FFMA R8, R7, -7.5497894158615963534e-08, R8 ;  /* 0xb3a2216807087823 */ /* 0x000fc80000000008 */
[----:B------:R-:W-:Y:S01]  /*ae80*/  FFMA R7, R7, -5.3903029534742383927e-15, R8 ;  /* 0xa7c234c507077823 */ /* 0x000fe20000000008 */
[----:B------:R-:W-:-:S03]  /*ae90*/  IMAD.MOV.U32 R8, RZ, RZ, R9 ;  /* 0x000000ffff087224 */ /* 0x000fc600078e0009 */
[----:B------:R-:W-:Y:S01]  /*aea0*/  IMAD.MOV.U32 R10, RZ, RZ, R7 ;  /* 0x000000ffff0a7224 */ /* 0x000fe200078e0007 */
        /* <DEDUP_REMOVED lines=15> */
.L_x_662:
        /* <DEDUP_REMOVED lines=12> */
.L_x_661:
        /* <DEDUP_REMOVED lines=16> */
[C---:B------:R-:W-:Y:S02]  /*b160*/  SHF.L.W.U32.HI R11, R9.reuse, 0x2, R0 ;  /* 0x00000002090b7819 */ /* 0x040fe40000010e00 */
[----:B------:R-:W-:Y:S02]  /*b170*/  SHF.L.U32 R9, R9, 0x2, RZ ;  /* 0x0000000209097819 */ /* 0x000fe400000006ff */
[----:B------:R-:W-:-:S02]  /*b180*/  SHF.R.S32.HI R10, RZ, 0x1f, R11 ;  /* 0x0000001fff0a7819 */ /* 0x000fc4000001140b */
[----:B------:R-:W-:Y:S02]  /*b190*/  SHF.R.U32.HI R0, RZ, 0x1e, R0 ;  /* 0x0000001eff007819 */ /* 0x000fe40000011600 */
[C---:B------:R-:W-:Y:S02]  /*b1a0*/  LOP3.LUT R58, R10.reuse, R9, RZ, 0x3c, !PT ;  /* 0x000000090a3a7212 */ /* 0x040fe400078e3cff */
[----:B------:R-:W-:Y:S02]  /*b1b0*/  LOP3.LUT R59, R10, R11, RZ, 0x3c, !PT ;  /* 0x0000000b0a3b7212 */ /* 0x000fe400078e3cff */
[C---:B------:R-:W-:Y:S02]  /*b1c0*/  LEA.HI R9, R11.reuse, R0, RZ, 0x1 ;  /* 0x000000000b097211 */ /* 0x040fe400078f08ff */
[----:B------:R-:W-:Y:S02]  /*b1d0*/  LOP3.LUT R10, R11, R6, RZ, 0x3c, !PT ;  /* 0x000000060b0a7212 */ /* 0x000fe400078e3cff */
[----:B------:R-:W1:Y:S01]  /*b1e0*/  I2F.F64.S64 R58, R58 ;  /* 0x0000003a003a7312 */ /* 0x000e620000301c00 */
[----:B------:R-:W-:Y:S01]  /*b1f0*/  IMAD.MOV R0, RZ, RZ, -R9 ;  /* 0x000000ffff007224 */ /* 0x000fe200078e0a09 */
[----:B------:R-:W-:-:S03]  /*b200*/  ISETP.GE.AND P1, PT, R10, RZ, PT ;  /* 0x000000ff0a00720c */ /* 0x000fc60003f26270 */
[----:B------:R-:W-:Y:S01]  /*b210*/  @!P0 IMAD.MOV.U32 R9, RZ, RZ, R0 ;  /* 0x000000ffff098224 */ /* 0x000fe200078e0000 */
[----:B-1----:R-:W-:-:S10]  /*b220*/  DMUL R56, R58, UR4 ;  /* 0x000000043a387c28 */ /* 0x002fd40008000000 */
[----:B------:R-:W1:Y:S02]  /*b230*/  F2F.F32.F64 R56, R56 ;  /* 0x0000003800387310 */ /* 0x000e640000301000 */
[----:B-1----:R-:W-:-:S07]  /*b240*/  FSEL R10, -R56, R56, !P1 ;  /* 0x00000038380a7208 */ /* 0x002fce0004800100 */
.L_x_660:
[----:B------:R-:W-:Y:S05]  /*b250*/  BSYNC.RECONVERGENT B0 ;  /* 0x0000000000007941 */ /* 0x000fea0003800200 */
.L_x_659:
[----:B------:R-:W-:Y:S02]  /*b260*/  IMAD.MOV.U32 R69, RZ, RZ, 0x37cbac00 ;  /* 0x37cbac00ff457424 */ /* 0x000fe400078e00ff */
[----:B------:R-:W-:Y:S01]  /*b270*/  FMUL R11, R10, R10 ;  /* 0x0000000a0a0b7220 */ /* 0x000fe20000400000 */
[----:B------:R-:W-:Y:S01]  /*b280*/  LOP3.LUT R56, R9, 0x1, RZ, 0xc0, !PT ;  /* 0x0000000109387812 */ /* 0x000fe200078ec0ff */
[----:B------:R-:W-:Y:S01]  /*b290*/  IMAD.MOV.U32 R68, RZ, RZ, 0x3c0885e4 ;  /* 0x3c0885e4ff447424 */ /* 0x000fe200078e00ff */
[----:B------:R-:W-:Y:S01]  /*b2a0*/  BSSY.RECONVERGENT B0, `(.L_x_663) ;  /* 0x0000047000007945 */ /* 0x000fe20003800200 */
[----:B------:R-:W-:Y:S01]  /*b2b0*/  FFMA R0, R11, R69, -0.0013887860113754868507 ;  /* 0xbab607ed0b007423 */ /* 0x000fe20000000045 */
[----:B------:R-:W-:Y:S01]  /*b2c0*/  VIADD R9, R9, 0x1 ;  /* 0x0000000109097836 */ /* 0x000fe20000000000 */
[----:B------:R-:W-:Y:S01]  /*b2d0*/  ISETP.NE.U32.AND P0, PT, R56, 0x1, PT ;  /* 0x000000013800780c */ /* 0x000fe20003f05070 */
[----:B------:R-:W-:-:S03]  /*b2e0*/  IMAD.MOV.U32 R67, RZ, RZ, 0x3e2aaaa8 ;  /* 0x3e2aaaa8ff437424 */ /* 0x000fc600078e00ff */
[----:B------:R-:W-:Y:S02]  /*b2f0*/  FSEL R56, R0, -0.00019574658654164522886, P0 ;  /* 0xb94d415300387808 */ /* 0x000fe40000000000 */
[----:B------:R-:W-:Y:S02]  /*b300*/  FSEL R58, R68, 0.041666727513074874878, !P0 ;  /* 0x3d2aaabb443a7808 */ /* 0x000fe40004000000 */
[----:B------:R-:W-:Y:S02]  /*b310*/  LOP3.LUT P1, RZ, R9, 0x2, RZ, 0xc0, !PT ;  /* 0x0000000209ff7812 */ /* 0x000fe4000782c0ff */
[----:B------:R-:W-:Y:S01]  /*b320*/  FSEL R0, R10, 1, !P0 ;  /* 0x3f8000000a007808 */ /* 0x000fe20004000000 */
[----:B------:R-:W-:Y:S01]  /*b330*/  FFMA R56, R11, R56, R58 ;  /* 0x000000380b387223 */ /* 0x000fe2000000003a */
[----:B------:R-:W-:Y:S02]  /*b340*/  FSEL R9, -R67, -0.4999999701976776123, !P0 ;  /* 0xbeffffff43097808 */ /* 0x000fe40004000100 */
[----:B------:R-:W-:Y:S01]  /*b350*/  FSETP.GE.AND P0, PT, |R6|, 105615, PT ;  /* 0x47ce47800600780b */ /* 0x000fe20003f06200 */
[----:B------:R-:W-:-:S02]  /*b360*/  FFMA R61, R11, R0, RZ ;  /* 0x000000000b3d7223 */ /* 0x000fc400000000ff */
[----:B------:R-:W-:Y:S01]  /*b370*/  FFMA R9, R11, R56, R9 ;  /* 0x000000380b097223 */ /* 0x000fe20000000009 */
[----:B------:R-:W-:-:S03]  /*b380*/  IMAD.MOV.U32 R11, RZ, RZ, R8 ;  /* 0x000000ffff0b7224 */ /* 0x000fc600078e0008 */
[----:B------:R-:W-:Y:S01]  /*b390*/  FFMA R61, R61, R9, R0 ;  /* 0x000000093d3d7223 */ /* 0x000fe20000000000 */
[----:B------:R-:W-:-:S03]  /*b3a0*/  IMAD.MOV.U32 R0, RZ, RZ, R7 ;  /* 0x000000ffff007224 */ /* 0x000fc600078e0007 */
[----:B------:R-:W-:Y:S02]  /*b3b0*/  @P1 FADD R61, RZ, -R61 ;  /* 0x8000003dff3d1221 */ /* 0x000fe40000000000 */
[----:B------:R-:W-:Y:S05]  /*b3c0*/  @!P0 BRA `(.L_x_664) ;  /* 0x0000000000d08947 */ /* 0x000fea0003800000 */
[----:B------:R-:W-:-:S13]  /*b3d0*/  FSETP.NEU.AND P0, PT, |R6|, +INF , PT ;  /* 0x7f8000000600780b */ /* 0x000fda0003f0d200 */
[----:B------:R-:W-:Y:S01]  /*b3e0*/  @!P0 FMUL R0, RZ, R6 ;  /* 0x00000006ff008220 */ /* 0x000fe20000400000 */
[----:B------:R-:W-:Y:S01]  /*b3f0*/  @!P0 IMAD.MOV.U32 R11, RZ, RZ, RZ ;  /* 0x000000ffff0b8224 */ /* 0x000fe200078e00ff */
[----:B------:R-:W-:Y:S06]  /*b400*/  @!P0 BRA `(.L_x_664) ;  /* 0x0000000000c08947 */ /* 0x000fec0003800000 */
[----:B------:R-:W-:Y:S01]  /*b410*/  IMAD.SHL.U32 R9, R6, 0x100, RZ ;  /* 0x0000010006097824 */ /* 0x000fe200078e00ff */
[----:B------:R-:W-:Y:S01]  /*b420*/  BSSY.RECONVERGENT B1, `(.L_x_665) ;  /* 0x000000f000017945 */ /* 0x000fe20003800200 */
[----:B------:R-:W-:Y:S01]  /*b430*/  CS2R R56, SRZ ;  /* 0x0000000000387805 */ /* 0x000fe2000001ff00 */
[----:B------:R-:W-:Y:S02]  /*b440*/  IMAD.MOV.U32 R0, RZ, RZ, RZ ;  /* 0x000000ffff007224 */ /* 0x000fe400078e00ff */
[----:B------:R-:W-:-:S07]  /*b450*/  LOP3.LUT R63, R9, 0x80000000, RZ, 0xfc, !PT ;  /* 0x80000000093f7812 */ /* 0x000fce00078efcff */
.L_x_666:
        /* <DEDUP_REMOVED lines=12> */
.L_x_665:
        /* <DEDUP_REMOVED lines=8> */
[----:B-1----:R-:W3:Y:S04]  /*b5a0*/  LDL R9, [R57+0x14] ;  /* 0x0000140039097983 */ /* 0x002ee80000100800 */
        /* <DEDUP_REMOVED lines=17> */
[----:B------:R-:W-:-:S04]  /*b6c0*/  IMAD.MOV R0, RZ, RZ, -R11 ;  /* 0x000000ffff007224 */ /* 0x000fc800078e0a0b */
[----:B------:R-:W-:Y:S01]  /*b6d0*/  @!P1 IMAD.MOV.U32 R11, RZ, RZ, R0 ;  /* 0x000000ffff0b9224 */ /* 0x000fe200078e0000 */
[----:B--2---:R-:W-:-:S10]  /*b6e0*/  DMUL R56, R58, UR4 ;  /* 0x000000043a387c28 */ /* 0x004fd40008000000 */
[----:B------:R-:W1:Y:S02]  /*b6f0*/  F2F.F32.F64 R56, R56 ;  /* 0x0000003800387310 */ /* 0x000e640000301000 */
[----:B-1----:R-:W-:-:S07]  /*b700*/  FSEL R0, -R56, R56, !P0 ;  /* 0x0000003838007208 */ /* 0x002fce0004000100 */
.L_x_664:
[----:B------:R-:W-:Y:S05]  /*b710*/  BSYNC.RECONVERGENT B0 ;  /* 0x0000000000007941 */ /* 0x000fea0003800200 */
.L_x_663:
[----:B------:R-:W1:Y:S01]  /*b720*/  F2F.F32.F64 R9, R52 ;  /* 0x0000003400097310 */ /* 0x000e620000301000 */
[----:B------:R-:W-:Y:S01]  /*b730*/  LOP3.LUT P1, RZ, R11, 0x2, RZ, 0xc0, !PT ;  /* 0x000000020bff7812 */ /* 0x000fe2000782c0ff */
[----:B------:R-:W-:Y:S01]  /*b740*/  BSSY.RECONVERGENT B0, `(.L_x_667) ;  /* 0x0000055000007945 */ /* 0x000fe20003800200 */
[C---:B-1----:R-:W-:Y:S01]  /*b750*/  FMUL R10, |R9|.reuse, 16777216 ;  /* 0x4b800000090a7820 */ /* 0x042fe20000400200 */
[----:B------:R-:W-:-:S04]  /*b760*/  FSETP.GEU.AND P0, PT, |R9|, 1.175494350822287508e-38, PT ;  /* 0x008000000900780b */ /* 0x000fc80003f0e200 */
[----:B------:R-:W-:-:S04]  /*b770*/  FSEL R10, R10, |R9|, !P0 ;  /* 0x400000090a0a7208 */ /* 0x000fc80004000000 */
[----:B------:R-:W-:-:S04]  /*b780*/  IADD3 R56, PT, PT, R10, -0x3f3504f3, RZ ;  /* 0xc0cafb0d0a387810 */ /* 0x000fc80007ffe0ff */
        /* <DEDUP_REMOVED lines=20> */
[----:B------:R-:W-:Y:S01]  /*b8d0*/  FFMA R60, R57, R60, 0.12022458761930465698 ;  /* 0x3df6384f393c7423 */ /* 0x000fe2000000003c */
[----:B------:R-:W-:Y:S02]  /*b8e0*/  LOP3.LUT R58, R11, 0x1, RZ, 0xc0, !PT ;  /* 0x000000010b3a7812 */ /* 0x000fe400078ec0ff */
[----:B------:R-:W-:Y:S01]  /*b8f0*/  FFMA R10, R63, 1.4426950216293334961, R10 ;  /* 0x3fb8aa3b3f0a7823 */ /* 0x000fe2000000000a */
[----:B------:R-:W-:Y:S01]  /*b900*/  FMUL R60, R57, R60 ;  /* 0x0000003c393c7220 */ /* 0x000fe20000400000 */
[----:B------:R-:W-:Y:S02]  /*b910*/  ISETP.NE.U32.AND P0, PT, R58, 0x1, PT ;  /* 0x000000013a00780c */ /* 0x000fe40003f05070 */
[----:B------:R-:W-:Y:S01]  /*b920*/  FFMA R10, R59, 1.9251366722983220825e-08, R10 ;  /* 0x32a55e343b0a7823 */ /* 0x000fe2000000000a */
[----:B------:R-:W-:Y:S01]  /*b930*/  FMUL R56, R60, 3 ;  /* 0x404000003c387820 */ /* 0x000fe20000400000 */
[----:B------:R-:W-:-:S03]  /*b940*/  FSEL R11, -R67, -0.4999999701976776123, P0 ;  /* 0xbeffffff430b7808 */ /* 0x000fc60000000100 */
[----:B------:R-:W-:Y:S01]  /*b950*/  FFMA R63, R63, R56, R10 ;  /* 0x000000383f3f7223 */ /* 0x000fe2000000000a */
[C---:B------:R-:W-:Y:S01]  /*b960*/  FMUL R10, R0.reuse, R0 ;  /* 0x00000000000a7220 */ /* 0x040fe20000400000 */
[----:B------:R-:W-:Y:S02]  /*b970*/  FSEL R0, R0, 1, P0 ;  /* 0x3f80000000007808 */ /* 0x000fe40000000000 */
[----:B------:R-:W-:-:S04]  /*b980*/  FFMA R60, R59, R60, R63 ;  /* 0x0000003c3b3c7223 */ /* 0x000fc8000000003f */
[----:B------:R-:W-:-:S04]  /*b990*/  FADD R56, R65, R60 ;  /* 0x0000003c41387221 */ /* 0x000fc80000000000 */
[----:B------:R-:W-:Y:S01]  /*b9a0*/  FMUL R57, R56, 2 ;  /* 0x4000000038397820 */ /* 0x000fe20000400000 */
[----:B------:R-:W-:-:S03]  /*b9b0*/  FADD R65, -R65, R56 ;  /* 0x0000003841417221 */ /* 0x000fc60000000100 */
[----:B------:R-:W1:Y:S01]  /*b9c0*/  FRND R66, R57 ;  /* 0x0000003900427307 */ /* 0x000e620000201000 */
[----:B------:R-:W-:Y:S01]  /*b9d0*/  FADD R62, R60, -R65 ;  /* 0x800000413c3e7221 */ /* 0x000fe20000000000 */
[----:B------:R-:W-:Y:S01]  /*b9e0*/  FFMA R59, R56, 2, -R57 ;  /* 0x40000000383b7823 */ /* 0x000fe20000000839 */
[----:B------:R-:W-:-:S03]  /*b9f0*/  FSETP.GEU.AND P2, PT, R57, RZ, PT ;  /* 0x000000ff3900720b */ /* 0x000fc60003f4e000 */
[----:B------:R-:W-:Y:S01]  /*ba00*/  FFMA R60, R62, 2, R59 ;  /* 0x400000003e3c7823 */ /* 0x000fe2000000003b */
[----:B------:R-:W-:Y:S01]  /*ba10*/  FFMA R59, R10, R69, -0.0013887860113754868507 ;  /* 0xbab607ed0a3b7423 */ /* 0x000fe20000000045 */
[----:B------:R-:W2:Y:S04]  /*ba20*/  F2I.NTZ R58, R57 ;  /* 0x00000039003a7305 */ /* 0x000ea80000203100 */
[----:B------:R-:W-:Y:S01]  /*ba30*/  FSEL R59, R59, -0.00019574658654164522886, !P0 ;  /* 0xb94d41533b3b7808 */ /* 0x000fe20004000000 */
[----:B-1----:R-:W-:-:S04]  /*ba40*/  FADD R63, R57, -R66 ;  /* 0x80000042393f7221 */ /* 0x002fc80000000000 */
[----:B------:R-:W-:Y:S01]  /*ba50*/  FADD R70, R60, R63 ;  /* 0x0000003f3c467221 */ /* 0x000fe20000000000 */
[----:B------:R-:W-:Y:S01]  /*ba60*/  FSEL R63, R68, 0.041666727513074874878, P0 ;  /* 0x3d2aaabb443f7808 */ /* 0x000fe20000000000 */
[----:B------:R-:W1:Y:S01]  /*ba70*/  F2F.F64.F32 R60, R61 ;  /* 0x0000003d003c7310 */ /* 0x000e620000201800 */
[----:B------:R-:W-:Y:S01]  /*ba80*/  FSETP.GT.AND P0, PT, R66, RZ, PT ;  /* 0x000000ff4200720b */ /* 0x000fe20003f04000 */
[----:B------:R-:W-:Y:S02]  /*ba90*/  FFMA R65, R70, R25, 0.0013391353422775864601 ;  /* 0x3aaf85ed46417423 */ /* 0x000fe40000000019 */
[----:B------:R-:W-:Y:S01]  /*baa0*/  FFMA R59, R10, R59, R63 ;  /* 0x0000003b0a3b7223 */ /* 0x000fe2000000003f */
[----:B------:R-:W-:Y:S01]  /*bab0*/  SEL R63, RZ, 0x83000000, P0 ;  /* 0x83000000ff3f7807 */ /* 0x000fe20000000000 */
[----:B------:R-:W-:Y:S01]  /*bac0*/  FFMA R65, R70, R65, 0.0096188392490148544312 ;  /* 0x3c1d985646417423 */ /* 0x000fe20000000041 */
[----:B------:R-:W-:Y:S01]  /*bad0*/  FSETP.GT.AND P0, PT, |R57|, 152, PT ;  /* 0x431800003900780b */ /* 0x000fe20003f04200 */
[C---:B------:R-:W-:Y:S01]  /*bae0*/  FFMA R59, R10.reuse, R59, R11 ;  /* 0x0000003b0a3b7223 */ /* 0x040fe2000000000b */
[----:B------:R-:W-:Y:S01]  /*baf0*/  FFMA R11, R10, R0, RZ ;  /* 0x000000000a0b7223 */ /* 0x000fe200000000ff */
[----:B------:R-:W-:-:S03]  /*bb00*/  FFMA R65, R70, R65, 0.055503588169813156128 ;  /* 0x3d6357bb46417423 */ /* 0x000fc60000000041 */
[----:B------:R-:W-:Y:S01]  /*bb10*/  FFMA R59, R11, R59, R0 ;  /* 0x0000003b0b3b7223 */ /* 0x000fe20000000000 */
[C---:B------:R-:W-:Y:S01]  /*bb20*/  FFMA R65, R70.reuse, R65, 0.24022644758224487305 ;  /* 0x3e75fdec46417423 */ /* 0x040fe20000000041 */
[----:B------:R-:W-:Y:S02]  /*bb30*/  VIADD R0, R63, 0x7f000000 ;  /* 0x7f0000003f007836 */ /* 0x000fe40000000000 */
[----:B------:R-:W-:Y:S01]  /*bb40*/  @P1 FADD R59, RZ, -R59 ;  /* 0x8000003bff3b1221 */ /* 0x000fe20000000000 */
[----:B------:R-:W-:Y:S01]  /*bb50*/  FSETP.NEU.AND P1, PT, R9, 1, PT ;  /* 0x3f8000000900780b */ /* 0x000fe20003f2d000 */
[----:B------:R-:W-:Y:S01]  /*bb60*/  FFMA R65, R70, R65, 0.69314718246459960938 ;  /* 0x3f31721846417423 */ /* 0x000fe20000000041 */
[----:B--2---:R-:W-:-:S03]  /*bb70*/  IMAD R63, R58, 0x800000, -R63 ;  /* 0x008000003a3f7824 */ /* 0x004fc600078e0a3f */
[----:B------:R-:W2:Y:S01]  /*bb80*/  F2F.F64.F32 R58, R59 ;  /* 0x0000003b003a7310 */ /* 0x000ea20000201800 */
[----:B------:R-:W-:-:S04]  /*bb90*/  FFMA R65, R70, R65, 1 ;  /* 0x3f80000046417423 */ /* 0x000fc80000000041 */
[----:B------:R-:W-:-:S04]  /*bba0*/  FMUL R0, R65, R0 ;  /* 0x0000000041007220 */ /* 0x000fc80000400000 */
[----:B------:R-:W-:Y:S01]  /*bbb0*/  FMUL R10, R0, R63 ;  /* 0x0000003f000a7220 */ /* 0x000fe20000400000 */
[----:B------:R-:W-:Y:S01]  /*bbc0*/  IMAD.MOV.U32 R0, RZ, RZ, 0x3f800000 ;  /* 0x3f800000ff007424 */ /* 0x000fe200078e00ff */
[----:B------:R-:W-:Y:S01]  /*bbd0*/  @P0 FSEL R10, RZ, +INF , !P2 ;  /* 0x7f800000ff0a0808 */ /* 0x000fe20005000000 */
[----:B-1----:R-:W-:Y:S06]  /*bbe0*/  @!P1 BRA `(.L_x_668) ;  /* 0x0000000000289947 */ /* 0x002fec0003800000 */
        /* <DEDUP_REMOVED lines=9> */
.L_x_669:
[----:B------:R-:W-:-:S07]  /*bc80*/  FADD R0, R9, 2 ;  /* 0x4000000009007421 */ /* 0x000fce0000000000 */
.L_x_668:
[----:B------:R-:W-:Y:S05]  /*bc90*/  BSYNC.RECONVERGENT B0 ;  /* 0x0000000000007941 */ /* 0x000fea0003800200 */
.L_x_667:
[C---:B------:R-:W-:Y:S01]  /*bca0*/  FMUL R11, R56.reuse, 1 ;  /* 0x3f800000380b7820 */ /* 0x040fe20000400000 */
        /* <DEDUP_REMOVED lines=9> */
[----:B------:R-:W1:Y:S01]  /*bd40*/  F2I.NTZ R57, R11 ;  /* 0x0000000b00397305 */ /* 0x000e620000203100 */
[----:B------:R-:W-:Y:S01]  /*bd50*/  FSETP.GT.AND P0, PT, |R11|, 152, PT ;  /* 0x431800000b00780b */ /* 0x000fe20003f04200 */
[----:B------:R-:W-:Y:S02]  /*bd60*/  FFMA R25, R56, R25, 0.0013391353422775864601 ;  /* 0x3aaf85ed38197423 */ /* 0x000fe40000000019 */
[----:B------:R-:W-:Y:S02]  /*bd70*/  VIADD R66, R62, 0x7f000000 ;  /* 0x7f0000003e427836 */ /* 0x000fe40000000000 */
[----:B------:R-:W-:-:S04]  /*bd80*/  FFMA R25, R56, R25, 0.0096188392490148544312 ;  /* 0x3c1d985638197423 */ /* 0x000fc80000000019 */
[----:B------:R-:W-:-:S04]  /*bd90*/  FFMA R25, R56, R25, 0.055503588169813156128 ;  /* 0x3d6357bb38197423 */ /* 0x000fc80000000019 */
[----:B------:R-:W-:Y:S01]  /*bda0*/  FFMA R25, R56, R25, 0.24022644758224487305 ;  /* 0x3e75fdec38197423 */ /* 0x000fe20000000019 */
[----:B-1----:R-:W-:-:S03]  /*bdb0*/  IMAD R62, R57, 0x800000, -R62 ;  /* 0x00800000393e7824 */ /* 0x002fc600078e0a3e */
[----:B------:R-:W-:-:S04]  /*bdc0*/  FFMA R25, R56, R25, 0.69314718246459960938 ;  /* 0x3f31721838197423 */ /* 0x000fc80000000019 */
[----:B------:R-:W-:-:S04]  /*bdd0*/  FFMA R25, R56, R25, 1 ;  /* 0x3f80000038197423 */ /* 0x000fc80000000019 */
[----:B------:R-:W-:-:S04]  /*bde0*/  FMUL R25, R25, R66 ;  /* 0x0000004219197220 */ /* 0x000fc80000400000 */
[----:B------:R-:W-:Y:S01]  /*bdf0*/  FMUL R11, R25, R62 ;  /* 0x0000003e190b7220 */ /* 0x000fe20000400000 */
[----:B------:R-:W-:Y:S01]  /*be00*/  IMAD.MOV.U32 R25, RZ, RZ, 0x3f800000 ;  /* 0x3f800000ff197424 */ /* 0x000fe200078e00ff */
        /* <DEDUP_REMOVED lines=12> */
.L_x_673:
[----:B------:R-:W-:Y:S01]  /*bed0*/  FADD R25, R9, R9 ;  /* 0x0000000909197221 */ /* 0x000fe20000000000 */
[----:B------:R-:W-:Y:S06]  /*bee0*/  BRA `(.L_x_671) ;  /* 0x0000000000047947 */ /* 0x000fec0003800000 */
.L_x_672:
[----:B------:R-:W-:-:S07]  /*bef0*/  FADD R25, R9, 1 ;  /* 0x3f80000009197421 */ /* 0x000fce0000000000 */
.L_x_671:
[----:B------:R-:W-:Y:S05]  /*bf00*/  BSYNC.RECONVERGENT B0 ;  /* 0x0000000000007941 */ /* 0x000fea0003800200 */
.L_x_670:
[----:B------:R-:W1:Y:S01]  /*bf10*/  F2F.F32.F64 R12, R12 ;  /* 0x0000000c000c7310 */ /* 0x000e620000301000 */
[----:B------:R-:W-:Y:S07]  /*bf20*/  BSSY.RECONVERGENT B0, `(.L_x_674) ;  /* 0x0000048000007945 */ /* 0x000fee0003800200 */
[----:B------:R-:W3:Y:S01]  /*bf30*/  F2F.F64.F32 R56, R64 ;  /* 0x0000004000387310 */ /* 0x000ee20000201800 */
[----:B-1----:R-:W-:-:S07]  /*bf40*/  FMUL R65, R12, 0.63661974668502807617 ;  /* 0x3f22f9830c417820 */ /* 0x002fce0000400000 */
[----:B------:R-:W1:Y:S01]  /*bf50*/  F2F.F64.F32 R70, R25 ;  /* 0x0000001900467310 */ /* 0x000e620000201800 */
[----:B------:R-:W-:Y:S01]  /*bf60*/  FSETP.GE.AND P2, PT, |R12|, 105615, PT ;  /* 0x47ce47800c00780b */ /* 0x000fe20003f46200 */
[----:B---3--:R-:W-:-:S06]  /*bf70*/  DADD R72, RZ, R56 ;  /* 0x00000000ff487229 */ /* 0x008fcc0000000038 */
[----:B------:R-:W3:Y:S01]  /*bf80*/  F2I.NTZ R74, R65 ;  /* 0x00000041004a7305 */ /* 0x000ee20000203100 */
[----:B-1----:R-:W-:-:S07]  /*bf90*/  DADD R56, R70, R70 ;  /* 0x0000000046387229 */ /* 0x002fce0000000046 */
[----:B------:R-:W1:Y:S01]  /*bfa0*/  F2F.F64.F32 R62, R0 ;  /* 0x00000000003e7310 */ /* 0x000e620000201800 */
[----:B---3--:R-:W-:Y:S01]  /*bfb0*/  I2FP.F32.S32 R75, R74 ;  /* 0x0000004a004b7245 */ /* 0x008fe20000201400 */
[----:B------:R-:W-:Y:S01]  /*bfc0*/  DFMA R64, RZ, R56, R50 ;  /* 0x00000038ff40722b */ /* 0x000fe20000000032 */
[----:B------:R-:W-:-:S03]  /*bfd0*/  IMAD.MOV.U32 R25, RZ, RZ, R74 ;  /* 0x000000ffff197224 */ /* 0x000fc600078e004a */
[----:B------:R-:W-:Y:S01]  /*bfe0*/  FFMA R66, R75, -1.5707962512969970703, R12 ;  /* 0xbfc90fda4b427823 */ /* 0x000fe2000000000c */
[----:B-1----:R-:W-:-:S03]  /*bff0*/  DADD R62, R72, R62 ;  /* 0x00000000483e7229 */ /* 0x002fc6000000003e */
[----:B------:R-:W-:-:S04]  /*c000*/  FFMA R66, R75, -7.5497894158615963534e-08, R66 ;  /* 0xb3a221684b427823 */ /* 0x000fc80000000042 */
[----:B------:R-:W-:-:S04]  /*c010*/  FFMA R13, R75, -5.3903029534742383927e-15, R66 ;  /* 0xa7c234c54b0d7823 */ /* 0x000fc80000000042 */
[----:B------:R-:W-:Y:S01]  /*c020*/  IMAD.MOV.U32 R0, RZ, RZ, R13 ;  /* 0x000000ffff007224 */ /* 0x000fe200078e000d */
[----:B------:R-:W-:Y:S06]  /*c030*/  @!P2 BRA `(.L_x_675) ;  /* 0x0000000000d8a947 */ /* 0x000fec0003800000 */
[----:B------:R-:W-:-:S13]  /*c040*/  FSETP.NEU.AND P0, PT, |R12|, +INF , PT ;  /* 0x7f8000000c00780b */ /* 0x000fda0003f0d200 */
[----:B------:R-:W-:Y:S05]  /*c050*/  @!P0 BRA `(.L_x_676) ;  /* 0x0000000000c88947 */ /* 0x000fea0003800000 */
[----:B------:R-:W-:Y:S01]  /*c060*/  IMAD.SHL.U32 R50, R12, 0x100, RZ ;  /* 0x000001000c327824 */ /* 0x000fe200078e00ff */
[----:B------:R-:W-:Y:S01]  /*c070*/  BSSY.RECONVERGENT B1, `(.L_x_677) ;  /* 0x0000010000017945 */ /* 0x000fe20003800200 */
[----:B------:R-:W-:Y:S02]  /*c080*/  IMAD.MOV.U32 R56, RZ, RZ, RZ ;  /* 0x000000ffff387224 */ /* 0x000fe400078e00ff */
[----:B------:R-:W-:Y:S01]  /*c090*/  IMAD.MOV.U32 R73, RZ, RZ, RZ ;  /* 0x000000ffff497224 */ /* 0x000fe200078e00ff */
[----:B------:R-:W-:Y:S01]  /*c0a0*/  LOP3.LUT R75, R50, 0x80000000, RZ, 0xfc, !PT ;  /* 0x80000000324b7812 */ /* 0x000fe200078efcff */
[----:B------:R-:W-:-:S07]  /*c0b0*/  IMAD.MOV.U32 R0, RZ, RZ, RZ ;  /* 0x000000ffff007224 */ /* 0x000fce00078e00ff */
.L_x_678:
[----:B-1----:R-:W1:Y:S02]  /*c0c0*/  LDC.64 R50, c[0x4][0x198] ;  /* 0x01006600ff327b82 */ /* 0x002e640000000a00 */
[----:B-1----:R-:W-:-:S05]  /*c0d0*/  IMAD.WIDE.U32 R70, R0, 0x4, R50 ;  /* 0x0000000400467825 */ /* 0x002fca00078e0032 */
        /* <DEDUP_REMOVED lines=10> */
.L_x_677:
[----:B-1----:R-:W-:Y:S01]  /*c180*/  SHF.R.U32.HI R57, RZ, 0x17, R12 ;  /* 0x00000017ff397819 */ /* 0x002fe2000001160c */
[----:B------:R1:W-:Y:S03]  /*c190*/  STL [R1+0x18], R56 ;  /* 0x0000183801007387 */ /* 0x0003e60000100800 */
[C---:B------:R-:W-:Y:S02]  /*c1a0*/  LOP3.LUT R0, R57.reuse, 0xe0, RZ, 0xc0, !PT ;  /* 0x000000e039007812 */ /* 0x040fe400078ec0ff */
[----:B------:R-:W-:Y:S02]  /*c1b0*/  LOP3.LUT P0, RZ, R57, 0x1f, RZ, 0xc0, !PT ;  /* 0x0000001f39ff7812 */ /* 0x000fe4000780c0ff */
[----:B------:R-:W-:-:S04]  /*c1c0*/  IADD3 R0, PT, PT, R0, -0x80, RZ ;  /* 0xffffff8000007810 */ /* 0x000fc80007ffe0ff */
[----:B------:R-:W-:-:S05]  /*c1d0*/  SHF.R.U32.HI R0, RZ, 0x5, R0 ;  /* 0x00000005ff007819 */ /* 0x000fca0000011600 */
[----:B------:R-:W-:-:S05]  /*c1e0*/  IMAD R66, R0, -0x4, R1 ;  /* 0xfffffffc00427824 */ /* 0x000fca00078e0201 */
[----:B------:R-:W3:Y:S04]  /*c1f0*/  LDL R0, [R66+0x18] ;  /* 0x0000180042007983 */ /* 0x000ee80000100800 */
[----:B------:R-:W3:Y:S04]  /*c200*/  LDL R51, [R66+0x14] ;  /* 0x0000140042337983 */ /* 0x000ee80000100800 */
[----:B------:R-:W4:Y:S01]  /*c210*/  @P0 LDL R50, [R66+0x10] ;  /* 0x0000100042320983 */ /* 0x000f220000100800 */
[----:B------:R-:W-:Y:S01]  /*c220*/  LOP3.LUT R57, R57, 0x1f, RZ, 0xc0, !PT ;  /* 0x0000001f39397812 */ /* 0x000fe200078ec0ff */
[----:B------:R-:W-:Y:S01]  /*c230*/  UMOV UR4, 0x54442d19 ;  /* 0x54442d1900047882 */ /* 0x000fe20000000000 */
[----:B------:R-:W-:-:S02]  /*c240*/  UMOV UR5, 0x3bf921fb ;  /* 0x3bf921fb00057882 */ /* 0x000fc40000000000 */
[-C--:B---3--:R-:W-:Y:S02]  /*c250*/  @P0 SHF.L.W.U32.HI R0, R51, R57.reuse, R0 ;  /* 0x0000003933000219 */ /* 0x088fe40000010e00 */
[----:B----4-:R-:W-:Y:S02]  /*c260*/  @P0 SHF.L.W.U32.HI R51, R50, R57, R51 ;  /* 0x0000003932330219 */ /* 0x010fe40000010e33 */
[----:B------:R-:W-:Y:S02]  /*c270*/  ISETP.GE.AND P0, PT, R12, RZ, PT ;  /* 0x000000ff0c00720c */ /* 0x000fe40003f06270 */
[C-C-:B------:R-:W-:Y:S01]  /*c280*/  SHF.L.W.U32.HI R57, R51.reuse, 0x2, R0.reuse ;  /* 0x0000000233397819 */ /* 0x140fe20000010e00 */
[----:B------:R-:W-:Y:S01]  /*c290*/  IMAD.SHL.U32 R51, R51, 0x4, RZ ;  /* 0x0000000433337824 */ /* 0x000fe200078e00ff */
[----:B------:R-:W-:Y:S02]  /*c2a0*/  SHF.R.U32.HI R0, RZ, 0x1e, R0 ;  /* 0x0000001eff007819 */ /* 0x000fe40000011600 */
[----:B------:R-:W-:-:S02]  /*c2b0*/  SHF.R.S32.HI R50, RZ, 0x1f, R57 ;  /* 0x0000001fff327819 */ /* 0x000fc40000011439 */
[C---:B------:R-:W-:Y:S02]  /*c2c0*/  LEA.HI R74, R57.reuse, R0, RZ, 0x1 ;  /* 0x00000000394a7211 */ /* 0x040fe400078f08ff */
[C---:B------:R-:W-:Y:S02]  /*c2d0*/  LOP3.LUT R70, R50.reuse, R51, RZ, 0x3c, !PT ;  /* 0x0000003332467212 */ /* 0x040fe400078e3cff */
[----:B------:R-:W-:Y:S01]  /*c2e0*/  LOP3.LUT R71, R50, R57, RZ, 0x3c, !PT ;  /* 0x0000003932477212 */ /* 0x000fe200078e3cff */
[----:B------:R-:W-:Y:S01]  /*c2f0*/  IMAD.MOV R0, RZ, RZ, -R74 ;  /* 0x000000ffff007224 */ /* 0x000fe200078e0a4a */
[----:B-1----:R-:W-:-:S03]  /*c300*/  LOP3.LUT R56, R57, R12, RZ, 0x3c, !PT ;  /* 0x0000000c39387212 */ /* 0x002fc600078e3cff */
[----:B------:R-:W-:Y:S01]  /*c310*/  @!P0 IMAD.MOV.U32 R74, RZ, RZ, R0 ;  /* 0x000000ffff4a8224 */ /* 0x000fe200078e0000 */
[----:B------:R-:W1:Y:S01]  /*c320*/  I2F.F64.S64 R70, R70 ;  /* 0x0000004600467312 */ /* 0x000e620000301c00 */
[----:B------:R-:W-:Y:S01]  /*c330*/  ISETP.GE.AND P3, PT, R56, RZ, PT ;  /* 0x000000ff3800720c */ /* 0x000fe20003f66270 */
[----:B-1----:R-:W-:-:S10]  /*c340*/  DMUL R50, R70, UR4 ;  /* 0x0000000446327c28 */ /* 0x002fd40008000000 */
[----:B------:R-:W1:Y:S02]  /*c350*/  F2F.F32.F64 R50, R50 ;  /* 0x0000003200327310 */ /* 0x000e640000301000 */
[----:B-1----:R-:W-:Y:S01]  /*c360*/  FSEL R0, -R50, R50, !P3 ;  /* 0x0000003232007208 */ /* 0x002fe20005800100 */
[----:B------:R-:W-:Y:S06]  /*c370*/  BRA `(.L_x_675) ;  /* 0x0000000000087947 */ /* 0x000fec0003800000 */
.L_x_676:
[----:B------:R-:W-:Y:S01]  /*c380*/  FMUL R0, RZ, R12 ;  /* 0x0000000cff007220 */ /* 0x000fe20000400000 */
[----:B------:R-:W-:-:S07]  /*c390*/  IMAD.MOV.U32 R74, RZ, RZ, RZ ;  /* 0x000000ffff4a7224 */ /* 0x000fce00078e00ff */
.L_x_675:
[----:B------:R-:W-:Y:S05]  /*c3a0*/  BSYNC.RECONVERGENT B0 ;  /* 0x0000000000007941 */ /* 0x000fea0003800200 */
.L_x_674:
[----:B------:R-:W-:Y:S01]  /*c3b0*/  FMUL R50, R0, R0 ;  /* 0x0000000000327220 */ /* 0x000fe20000400000 */
[----:B------:R-:W-:Y:S01]  /*c3c0*/  LOP3.LUT R56, R74, 0x1, RZ, 0xc0, !PT ;  /* 0x000000014a387812 */ /* 0x000fe200078ec0ff */
        /* <DEDUP_REMOVED lines=25> */
.L_x_683:
        /* <DEDUP_REMOVED lines=12> */
.L_x_682:
[----:B------:R-:W-:Y:S01]  /*c620*/  SHF.R.U32.HI R56, RZ, 0x17, R12 ;  /* 0x00000017ff387819 */ /* 0x000fe2000001160c */
[----:B------:R3:W-:Y:S03]  /*c630*/  STL [R1+0x18], R66 ;  /* 0x0000184201007387 */ /* 0x0007e60000100800 */
[C---:B------:R-:W-:Y:S02]  /*c640*/  LOP3.LUT R0, R56.reuse, 0xe0, RZ, 0xc0, !PT ;  /* 0x000000e038007812 */ /* 0x040fe400078ec0ff */
[----:B------:R-:W-:-:S03]  /*c650*/  LOP3.LUT P0, RZ, R56, 0x1f, RZ, 0xc0, !PT ;  /* 0x0000001f38ff7812 */ /* 0x000fc6000780c0ff */
[----:B------:R-:W-:-:S05]  /*c660*/  VIADD R0, R0, 0xffffff80 ;  /* 0xffffff8000007836 */ /* 0x000fca0000000000 */
[----:B------:R-:W-:-:S05]  /*c670*/  SHF.R.U32.HI R0, RZ, 0x5, R0 ;  /* 0x00000005ff007819 */ /* 0x000fca0000011600 */
[----:B-1----:R-:W-:-:S05]  /*c680*/  IMAD R71, R0, -0x4, R1 ;  /* 0xfffffffc00477824 */ /* 0x002fca00078e0201 */
[----:B------:R-:W4:Y:S04]  /*c690*/  LDL R0, [R71+0x18] ;  /* 0x0000180047007983 */ /* 0x000f280000100800 */
[----:B------:R-:W4:Y:S04]  /*c6a0*/  LDL R51, [R71+0x14] ;  /* 0x0000140047337983 */ /* 0x000f280000100800 */
[----:B------:R-:W5:Y:S01]  /*c6b0*/  @P0 LDL R50, [R71+0x10] ;  /* 0x0000100047320983 */ /* 0x000f620000100800 */
[----:B------:R-:W-:Y:S01]  /*c6c0*/  LOP3.LUT R56, R56, 0x1f, RZ, 0xc0, !PT ;  /* 0x0000001f38387812 */ /* 0x000fe200078ec0ff */
[----:B------:R-:W-:Y:S01]  /*c6d0*/  UMOV UR4, 0x54442d19 ;  /* 0x54442d1900047882 */ /* 0x000fe20000000000 */
[----:B------:R-:W-:Y:S01]  /*c6e0*/  UMOV UR5, 0x3bf921fb ;  /* 0x3bf921fb00057882 */ /* 0x000fe20000000000 */
[----:B------:R-:W-:-:S02]  /*c6f0*/  ISETP.GE.AND P3, PT, R12, RZ, PT ;  /* 0x000000ff0c00720c */ /* 0x000fc40003f66270 */
[-C--:B----4-:R-:W-:Y:S02]  /*c700*/  @P0 SHF.L.W.U32.HI R0, R51, R56.reuse, R0 ;  /* 0x0000003833000219 */ /* 0x090fe40000010e00 */
[----:B-----5:R-:W-:-:S04]  /*c710*/  @P0 SHF.L.W.U32.HI R51, R50, R56, R51 ;  /* 0x0000003832330219 */ /* 0x020fc80000010e33 */
        /* <DEDUP_REMOVED lines=10> */
[----:B------:R-:W-:-:S04]  /*c7c0*/  IMAD.MOV R0, RZ, RZ, -R57 ;  /* 0x000000ffff007224 */ /* 0x000fc800078e0a39 */
[----:B------:R-:W-:Y:S01]  /*c7d0*/  @!P3 IMAD.MOV.U32 R57, RZ, RZ, R0 ;  /* 0x000000ffff39b224 */ /* 0x000fe200078e0000 */
[----:B-1----:R-:W-:-:S10]  /*c7e0*/  DMUL R72, R50, UR4 ;  /* 0x0000000432487c28 */ /* 0x002fd40008000000 */
[----:B------:R-:W1:Y:S02]  /*c7f0*/  F2F.F32.F64 R72, R72 ;  /* 0x0000004800487310 */ /* 0x000e640000301000 */
[----:B-1----:R-:W-:Y:S01]  /*c800*/  FSEL R0, -R72, R72, !P0 ;  /* 0x0000004848007208 */ /* 0x002fe20004000100 */
[----:B---3--:R-:W-:Y:S06]  /*c810*/  BRA `(.L_x_680) ;  /* 0x0000000000087947 */ /* 0x008fec0003800000 */
.L_x_681:
[----:B------:R-:W-:Y:S01]  /*c820*/  FMUL R0, RZ, R12 ;  /* 0x0000000cff007220 */ /* 0x000fe20000400000 */
[----:B------:R-:W-:-:S07]  /*c830*/  MOV R57, RZ ;  /* 0x000000ff00397202 */ /* 0x000fce0000000f00 */
.L_x_680:
[----:B------:R-:W-:Y:S05]  /*c840*/  BSYNC.RECONVERGENT B0 ;  /* 0x0000000000007941 */ /* 0x000fea0003800200 */
.L_x_679:
[----:B------:R-:W-:Y:S01]  /*c850*/  FMUL R56, R0, R0 ;  /* 0x0000000000387220 */ /* 0x000fe20000400000 */
[C---:B------:R-:W-:Y:S01]  /*c860*/  LOP3.LUT R50, R57.reuse, 0x1, RZ, 0xc0, !PT ;  /* 0x0000000139327812 */ /* 0x040fe200078ec0ff */
[----:B------:R-:W-:Y:S01]  /*c870*/  DADD R64, R64, R64 ;  /* 0x0000000040407229 */ /* 0x000fe20000000040 */
[----:B------:R-:W-:Y:S01]  /*c880*/  LOP3.LUT P3, RZ, R57, 0x2, RZ, 0xc0, !PT ;  /* 0x0000000239ff7812 */ /* 0x000fe2000786c0ff */
[----:B------:R-:W-:Y:S01]  /*c890*/  FFMA R69, R56, R69, -0.0013887860113754868507 ;  /* 0xbab607ed38457423 */ /* 0x000fe20000000045 */
[----:B------:R-:W-:Y:S01]  /*c8a0*/  ISETP.NE.U32.AND P0, PT, R50, 0x1, PT ;  /* 0x000000013200780c */ /* 0x000fe20003f05070 */
[----:B------:R-:W-:Y:S01]  /*c8b0*/  DMUL R50, R62, 0.5 ;  /* 0x3fe000003e327828 */ /* 0x000fe20000000000 */
[----:B------:R-:W-:Y:S01]  /*c8c0*/  UMOV UR4, 0x54442d18 ;  /* 0x54442d1800047882 */ /* 0x000fe20000000000 */
[----:B------:R-:W-:Y:S01]  /*c8d0*/  UMOV UR5, 0x401921fb ;  /* 0x401921fb00057882 */ /* 0x000fe20000000000 */
[----:B------:R-:W-:Y:S01]  /*c8e0*/  FSEL R71, R68, 0.041666727513074874878, P0 ;  /* 0x3d2aaabb44477808 */ /* 0x000fe20000000000 */
[----:B--2---:R-:W-:Y:S01]  /*c8f0*/  DFMA R58, R58, -UR4, RZ ;  /* 0x800000043a3a7c2b */ /* 0x004fe200080000ff */
[----:B------:R-:W-:Y:S01]  /*c900*/  FSEL R69, R69, -0.00019574658654164522886, !P0 ;  /* 0xb94d415345457808 */ /* 0x000fe20004000000 */
[----:B------:R1:W2:Y:S01]  /*c910*/  F2F.F32.F64 R73, R50 ;  /* 0x0000003200497310 */ /* 0x0002a20000301000 */
[----:B------:R-:W-:Y:S01]  /*c920*/  FSEL R67, -R67, -0.4999999701976776123, P0 ;  /* 0xbeffffff43437808 */ /* 0x000fe20000000100 */
[----:B------:R-:W-:Y:S01]  /*c930*/  DADD R60, RZ, R60 ;  /* 0x00000000ff3c7229 */ /* 0x000fe2000000003c */
[----:B------:R-:W-:Y:S01]  /*c940*/  FSEL R0, R0, 1, P0 ;  /* 0x3f80000000007808 */ /* 0x000fe20000000000 */
[C---:B------:R-:W-:Y:S01]  /*c950*/  FFMA R69, R56.reuse, R69, R71 ;  /* 0x0000004538457223 */ /* 0x040fe20000000047 */
[----:B------:R-:W-:Y:S03]  /*c960*/  BSSY.RECONVERGENT B0, `(.L_x_684) ;  /* 0x0000019000007945 */ /* 0x000fe60003800200 */
[C---:B------:R-:W-:Y:S01]  /*c970*/  FFMA R67, R56.reuse, R69, R67 ;  /* 0x0000004538437223 */ /* 0x040fe20000000043 */
[----:B------:R-:W-:Y:S01]  /*c980*/  FFMA R57, R56, R0, RZ ;  /* 0x0000000038397223 */ /* 0x000fe200000000ff */
[----:B------:R-:W3:Y:S01]  /*c990*/  F2F.F64.F32 R70, R70 ;  /* 0x0000004600467310 */ /* 0x000ee20000201800 */
[----:B-1----:R-:W-:-:S02]  /*c9a0*/  DFMA R50, -RZ, R62, R64 ;  /* 0x0000003eff32722b */ /* 0x002fc40000000140 */
[----:B------:R-:W-:Y:S01]  /*c9b0*/  FFMA R57, R57, R67, R0 ;  /* 0x0000004339397223 */ /* 0x000fe20000000000 */
[----:B--2---:R-:W-:-:S03]  /*c9c0*/  VIADD R0, R73, 0xf3000000 ;  /* 0xf300000049007836 */ /* 0x004fc60000000000 */
[----:B------:R-:W-:Y:S01]  /*c9d0*/  @P3 FADD R57, RZ, -R57 ;  /* 0x80000039ff393221 */ /* 0x000fe20000000000 */
[----:B------:R1:W2:Y:S01]  /*c9e0*/  MUFU.RSQ R68, R73 ;  /* 0x0000004900447308 */ /* 0x0002a20000001400 */
[----:B------:R-:W-:Y:S02]  /*c9f0*/  FSETP.NEU.AND P3, PT, R3, 1, PT ;  /* 0x3f8000000300780b */ /* 0x000fe40003f6d000 */
[----:B------:R-:W-:Y:S01]  /*ca00*/  ISETP.GT.U32.AND P0, PT, R0, 0x727fffff, PT ;  /* 0x727fffff0000780c */ /* 0x000fe20003f04070 */
[----:B---3--:R-:W-:-:S04]  /*ca10*/  DADD R62, R60, R70 ;  /* 0x000000003c3e7229 */ /* 0x008fc80000000046 */
[----:B------:R-:W3:Y:S02]  /*ca20*/  F2F.F64.F32 R56, R57 ;  /* 0x0000003900387310 */ /* 0x000ee40000201800 */
[----:B---3--:R-:W-:Y:S02]  /*ca30*/  DFMA R64, -RZ, R56, R58 ;  /* 0x00000038ff40722b */ /* 0x008fe4000000013a */
[----:B------:R-:W-:-:S04]  /*ca40*/  DMUL R58, R50, 0.25 ;  /* 0x3fd00000323a7828 */ /* 0x000fc80000000000 */
[----:B-12---:R-:W-:Y:S07]  /*ca50*/  @!P0 BRA `(.L_x_685) ;  /* 0x0000000000148947 */ /* 0x006fee0003800000 */
[----:B------:R-:W-:Y:S01]  /*ca60*/  IMAD.MOV.U32 R0, RZ, RZ, R73 ;  /* 0x000000ffff007224 */ /* 0x000fe200078e0049 */
[----:B------:R-:W-:-:S07]  /*ca70*/  MOV R50, 0xca90 ;  /* 0x0000ca9000327802 */ /* 0x000fce0000000f00 */
[----:B0-----:R-:W-:Y:S05]  /*ca80*/  CALL.REL.NOINC `($__internal_11_$__cuda_sm20_sqrt_rn_f32_slowpath) ;  /* 0x0000004000507944 */ /* 0x001fea0003c00000 */
[----:B------:R-:W-:Y:S01]  /*ca90*/  IMAD.MOV.U32 R66, RZ, RZ, R57 ;  /* 0x000000ffff427224 */ /* 0x000fe200078e0039 */
[----:B------:R-:W-:Y:S06]  /*caa0*/  BRA `(.L_x_686) ;  /* 0x0000000000107947 */ /* 0x000fec0003800000 */
.L_x_685:
[----:B------:R-:W-:Y:S01]  /*cab0*/  FMUL.FTZ R66, R73, R68 ;  /* 0x0000004449427220 */ /* 0x000fe20000410000 */
[----:B------:R-:W-:-:S03]  /*cac0*/  FMUL.FTZ R0, R68, 0.5 ;  /* 0x3f00000044007820 */ /* 0x000fc60000410000 */
[----:B------:R-:W-:-:S04]  /*cad0*/  FFMA R51, -R66, R66, R73 ;  /* 0x0000004242337223 */ /* 0x000fc80000000149 */
[----:B------:R-:W-:-:S07]  /*cae0*/  FFMA R66, R51, R0, R66 ;  /* 0x0000000033427223 */ /* 0x000fce0000000042 */
.L_x_686:
[----:B------:R-:W-:Y:S05]  /*caf0*/  BSYNC.RECONVERGENT B0 ;  /* 0x0000000000007941 */ /* 0x000fea0003800200 */
.L_x_684:
[----:B------:R-:W1:Y:S01]  /*cb00*/  F2F.F64.F32 R66, R66 ;  /* 0x0000004200427310 */ /* 0x000e620000201800 */
[----:B------:R-:W-:Y:S01]  /*cb10*/  IMAD.MOV.U32 R50, RZ, RZ, 0x1 ;  /* 0x00000001ff327424 */ /* 0x000fe200078e00ff */
[----:B------:R-:W-:Y:S01]  /*cb20*/  FSETP.GEU.AND P4, PT, |R59|, 6.5827683646048100446e-37, PT ;  /* 0x036000003b00780b */ /* 0x000fe20003f8e200 */
[----:B------:R-:W-:Y:S01]  /*cb30*/  BSSY.RECONVERGENT B0, `(.L_x_687) ;  /* 0x0000010000007945 */ /* 0x000fe20003800200 */
[----:B-1----:R-:W-:-:S06]  /*cb40*/  DADD R56, R66, R66 ;  /* 0x0000000042387229 */ /* 0x002fcc0000000042 */
        /* <DEDUP_REMOVED lines=14> */
.L_x_688:
[----:B------:R-:W-:Y:S05]  /*cc30*/  BSYNC.RECONVERGENT B0 ;  /* 0x0000000000007941 */ /* 0x000fea0003800200 */
.L_x_687:
[----:B------:R-:W-:Y:S01]  /*cc40*/  UMOV UR4, 0x9999999a ;  /* 0x9999999a00047882 */ /* 0x000fe20000000000 */
[----:B------:R-:W-:Y:S01]  /*cc50*/  UMOV UR5, 0x3fc99999 ;  /* 0x3fc9999900057882 */ /* 0x000fe20000000000 */
[----:B------:R-:W-:Y:S01]  /*cc60*/  DMUL R50, R62, 0.5 ;  /* 0x3fe000003e327828 */ /* 0x000fe20000000000 */
[----:B------:R-:W-:Y:S01]  /*cc70*/  IMAD.MOV.U32 R59, RZ, RZ, 0x3bbb989d ;  /* 0x3bbb989dff3b7424 */ /* 0x000fe200078e00ff */
[----:B------:R-:W-:Y:S01]  /*cc80*/  DMUL R66, R66, -UR4 ;  /* 0x8000000442427c28 */ /* 0x000fe20008000000 */
[----:B------:R-:W-:Y:S01]  /*cc90*/  IMAD.MOV.U32 R61, RZ, RZ, 0x437c0000 ;  /* 0x437c0000ff3d7424 */ /* 0x000fe200078e00ff */
[----:B------:R-:W-:Y:S01]  /*cca0*/  DADD R64, R64, R64 ;  /* 0x0000000040407229 */ /* 0x000fe20000000040 */
[----:B------:R-:W-:Y:S01]  /*ccb0*/  BSSY.RECONVERGENT B0, `(.L_x_689) ;  /* 0x000002a000007945 */ /* 0x000fe20003800200 */
[----:B------:R-:W-:-:S04]  /*ccc0*/  DMUL R68, R68, UR4 ;  /* 0x0000000444447c28 */ /* 0x000fc80008000000 */
        /* <DEDUP_REMOVED lines=14> */
[----:B------:R-:W-:-:S03]  /*cdb0*/  FFMA R57, R66, 1.4426950216293334961, -R57 ;  /* 0x3fb8aa3b42397823 */ /* 0x000fc60000000839 */
[----:B------:R-:W1:Y:S01]  /*cdc0*/  MUFU.EX2 R59, R59 ;  /* 0x0000003b003b7308 */ /* 0x000e620000000800 */
[----:B------:R-:W-:-:S07]  /*cdd0*/  FFMA R57, R66, 1.925963033500011079e-08, R57 ;  /* 0x32a5706042397823 */ /* 0x000fce0000000039 */
[----:B------:R-:W2:Y:S01]  /*cde0*/  MUFU.EX2 R57, R57 ;  /* 0x0000003900397308 */ /* 0x000ea20000000800 */
[----:B-1----:R-:W-:Y:S01]  /*cdf0*/  FMUL R58, R56, R59 ;  /* 0x0000003b383a7220 */ /* 0x002fe20000400000 */
[----:B--2---:R-:W-:-:S06]  /*ce00*/  FMUL R0, R0, R57 ;  /* 0x0000003900007220 */ /* 0x004fcc0000400000 */
[----:B------:R-:W1:Y:S08]  /*ce10*/  F2F.F64.F32 R56, R58 ;  /* 0x0000003a00387310 */ /* 0x000e700000201800 */
[----:B------:R-:W2:Y:S01]  /*ce20*/  F2F.F64.F32 R50, R0 ;  /* 0x0000000000327310 */ /* 0x000ea20000201800 */
[----:B-1----:R-:W-:Y:S01]  /*ce30*/  DFMA R56, -R64, R56, RZ ;  /* 0x000000384038722b */ /* 0x002fe200000001ff */
[----:B------:R-:W-:Y:S01]  /*ce40*/  IMAD.MOV.U32 R65, RZ, RZ, 0x3f800000 ;  /* 0x3f800000ff417424 */ /* 0x000fe200078e00ff */
        /* <DEDUP_REMOVED lines=15> */
.L_x_691:
[----:B------:R-:W-:-:S07]  /*cf40*/  FADD R65, R3, 2 ;  /* 0x4000000003417421 */ /* 0x000fce0000000000 */
.L_x_690:
[----:B------:R-:W-:Y:S05]  /*cf50*/  BSYNC.RECONVERGENT B0 ;  /* 0x0000000000007941 */ /* 0x000fea0003800200 */
.L_x_689:
        /* <DEDUP_REMOVED lines=13> */
.L_x_695:
[----:B------:R-:W-:Y:S01]  /*d030*/  FADD R4, R3, R3 ;  /* 0x0000000303047221 */ /* 0x000fe20000000000 */
[----:B------:R-:W-:Y:S06]  /*d040*/  BRA `(.L_x_693) ;  /* 0x0000000000047947 */ /* 0x000fec0003800000 */
.L_x_694:
[----:B------:R-:W-:-:S07]  /*d050*/  FADD R4, R3, 1 ;  /* 0x3f80000003047421 */ /* 0x000fce0000000000 */
.L_x_693:
[----:B------:R-:W-:Y:S05]  /*d060*/  BSYNC.RECONVERGENT B0 ;  /* 0x0000000000007941 */ /* 0x000fea0003800200 */
.L_x_692:
[----:B------:R-:W1:Y:S01]  /*d070*/  F2F.F64.F32 R4, R4 ;  /* 0x0000000400047310 */ /* 0x000e620000201800 */
[----:B------:R-:W-:Y:S01]  /*d080*/  FSETP.GE.AND P0, PT, |R6|, 105615, PT ;  /* 0x47ce47800600780b */ /* 0x000fe20003f06200 */
[----:B------:R-:W-:Y:S01]  /*d090*/  BSSY.RECONVERGENT B0, `(.L_x_696) ;  /* 0x000003b000007945 */ /* 0x000fe20003800200 */
[----:B------:R-:W-:Y:S01]  /*d0a0*/  IMAD.MOV.U32 R0, RZ, RZ, R7 ;  /* 0x000000ffff007224 */ /* 0x000fe200078e0007 */
[----:B-1----:R-:W-:Y:S01]  /*d0b0*/  DADD R50, R4, R4 ;  /* 0x0000000004327229 */ /* 0x002fe20000000004 */
[----:B------:R-:W-:-:S07]  /*d0c0*/  IMAD.MOV.U32 R5, RZ, RZ, R8 ;  /* 0x000000ffff057224 */ /* 0x000fce00078e0008 */
[----:B------:R-:W-:Y:S02]  /*d0d0*/  DFMA R50, RZ, R50, RZ ;  /* 0x00000032ff32722b */ /* 0x000fe400000000ff */
[----:B------:R-:W-:Y:S09]  /*d0e0*/  @!P0 BRA `(.L_x_697) ;  /* 0x0000000000d48947 */ /* 0x000ff20003800000 */
[----:B------:R-:W-:-:S13]  /*d0f0*/  FSETP.NEU.AND P3, PT, |R6|, +INF , PT ;  /* 0x7f8000000600780b */ /* 0x000fda0003f6d200 */
[----:B------:R-:W-:Y:S05]  /*d100*/  @!P3 BRA `(.L_x_698) ;  /* 0x0000000000c4b947 */ /* 0x000fea0003800000 */
[----:B------:R-:W-:Y:S01]  /*d110*/  IMAD.SHL.U32 R3, R6, 0x100, RZ ;  /* 0x0000010006037824 */ /* 0x000fe200078e00ff */
[----:B------:R-:W-:Y:S01]  /*d120*/  BSSY.RECONVERGENT B1, `(.L_x_699) ;  /* 0x000000f000017945 */ /* 0x000fe20003800200 */
[----:B------:R-:W-:Y:S01]  /*d130*/  CS2R R56, SRZ ;  /* 0x0000000000387805 */ /* 0x000fe2000001ff00 */
[----:B------:R-:W-:Y:S02]  /*d140*/  IMAD.MOV.U32 R0, RZ, RZ, RZ ;  /* 0x000000ffff007224 */ /* 0x000fe400078e00ff */
[----:B------:R-:W-:-:S07]  /*d150*/  LOP3.LUT R61, R3, 0x80000000, RZ, 0xfc, !PT ;  /* 0x80000000033d7812 */ /* 0x000fce00078efcff */
.L_x_700:
[----:B-1----:R-:W1:Y:S02]  /*d160*/  LDC.64 R4, c[0x4][0x198] ;  /* 0x01006600ff047b82 */ /* 0x002e640000000a00 */
[----:B-1----:R-:W-:-:S06]  /*d170*/  IMAD.WIDE.U32 R4, R0, 0x4, R4 ;  /* 0x0000000400047825 */ /* 0x002fcc00078e0004 */
[----:B------:R-:W2:Y:S01]  /*d180*/  LDG.E.CONSTANT R4, desc[UR36][R4.64] ;  /* 0x0000002404047981 */ /* 0x000ea2000c1e9900 */
[C---:B------:R-:W-:Y:S02]  /*d190*/  IMAD R3, R0.reuse, 0x4, R1 ;  /* 0x0000000400037824 */ /* 0x040fe400078e0201 */
[----:B------:R-:W-:-:S05]  /*d1a0*/  VIADD R0, R0, 0x1 ;  /* 0x0000000100007836 */ /* 0x000fca0000000000 */
[----:B------:R-:W-:Y:S01]  /*d1b0*/  ISETP.NE.AND P3, PT, R0, 0x6, PT ;  /* 0x000000060000780c */ /* 0x000fe20003f65270 */
[----:B--2---:R-:W-:-:S03]  /*d1c0*/  IMAD.WIDE.U32 R58, R4, R61, RZ ;  /* 0x0000003d043a7225 */ /* 0x004fc600078e00ff */
[----:B------:R-:W-:-:S04]  /*d1d0*/  IADD3 R58, P4, PT, R58, R56, RZ ;  /* 0x000000383a3a7210 */ /* 0x000fc80007f9e0ff */
[----:B------:R-:W-:Y:S01]  /*d1e0*/  IADD3.X R56, PT, PT, R59, R57, RZ, P4, !PT ;  /* 0x000000393b387210 */ /* 0x000fe200027fe4ff */
[----:B------:R1:W-:Y:S04]  /*d1f0*/  STL [R3], R58 ;  /* 0x0000003a03007387 */ /* 0x0003e80000100800 */
[----:B------:R-:W-:Y:S05]  /*d200*/  @P3 BRA `(.L_x_700) ;  /* 0xfffffffc00d43947 */ /* 0x000fea000383ffff */
[----:B------:R-:W-:Y:S05]  /*d210*/  BSYNC.RECONVERGENT B1 ;  /* 0x0000000000017941 */ /* 0x000fea0003800200 */
.L_x_699:
        /* <DEDUP_REMOVED lines=30> */
[----:B-1----:R-:W-:Y:S01]  /*d400*/  FSEL R0, -R56, R56, !P3 ;  /* 0x0000003838007208 */ /* 0x002fe20005800100 */
[----:B------:R-:W-:Y:S06]  /*d410*/  BRA `(.L_x_697) ;  /* 0x0000000000087947 */ /* 0x000fec0003800000 */
.L_x_698:
[----:B------:R-:W-:Y:S01]  /*d420*/  FMUL R0, RZ, R6 ;  /* 0x00000006ff007220 */ /* 0x000fe20000400000 */
[----:B------:R-:W-:-:S07]  /*d430*/  IMAD.MOV.U32 R5, RZ, RZ, RZ ;  /* 0x000000ffff057224 */ /* 0x000fce00078e00ff */
.L_x_697:
[----:B------:R-:W-:Y:S05]  /*d440*/  BSYNC.RECONVERGENT B0 ;  /* 0x0000000000007941 */ /* 0x000fea0003800200 */
.L_x_696:
[----:B------:R-:W-:Y:S02]  /*d450*/  IMAD.MOV.U32 R60, RZ, RZ, 0x37cbac00 ;  /* 0x37cbac00ff3c7424 */ /* 0x000fe400078e00ff */
[----:B------:R-:W-:Y:S01]  /*d460*/  FMUL R3, R0, R0 ;  /* 0x0000000000037220 */ /* 0x000fe20000400000 */
[----:B------:R-:W-:Y:S01]  /*d470*/  LOP3.LUT R56, R5, 0x1, RZ, 0xc0, !PT ;  /* 0x0000000105387812 */ /* 0x000fe200078ec0ff */
        /* <DEDUP_REMOVED lines=25> */
.L_x_705:
        /* <DEDUP_REMOVED lines=12> */
.L_x_704:
        /* <DEDUP_REMOVED lines=20> */
[----:B--2---:R-:W-:Y:S02]  /*d810*/  LEA.HI R8, R5, R0, RZ, 0x1 ;  /* 0x0000000005087211 */ /* 0x004fe400078f08ff */
[C---:B------:R-:W-:Y:S02]  /*d820*/  LOP3.LUT R56, R4.reuse, R3, RZ, 0x3c, !PT ;  /* 0x0000000304387212 */ /* 0x040fe400078e3cff */
[----:B------:R-:W-:-:S02]  /*d830*/  LOP3.LUT R57, R4, R5, RZ, 0x3c, !PT ;  /* 0x0000000504397212 */ /* 0x000fc400078e3cff */
[----:B------:R-:W-:Y:S02]  /*d840*/  LOP3.LUT R6, R5, R6, RZ, 0x3c, !PT ;  /* 0x0000000605067212 */ /* 0x000fe400078e3cff */
[----:B------:R-:W-:Y:S02]  /*d850*/  IADD3 R0, PT, PT, -R8, RZ, RZ ;  /* 0x000000ff08007210 */ /* 0x000fe40007ffe1ff */
[----:B------:R-:W1:Y:S01]  /*d860*/  I2F.F64.S64 R56, R56 ;  /* 0x0000003800387312 */ /* 0x000e620000301c00 */
[----:B------:R-:W-:Y:S02]  /*d870*/  ISETP.GE.AND P0, PT, R6, RZ, PT ;  /* 0x000000ff0600720c */ /* 0x000fe40003f06270 */
[----:B------:R-:W-:Y:S01]  /*d880*/  @!P3 IMAD.MOV.U32 R8, RZ, RZ, R0 ;  /* 0x000000ffff08b224 */ /* 0x000fe200078e0000 */
[----:B-1----:R-:W-:-:S10]  /*d890*/  DMUL R66, R56, UR4 ;  /* 0x0000000438427c28 */ /* 0x002fd40008000000 */
[----:B------:R-:W1:Y:S02]  /*d8a0*/  F2F.F32.F64 R66, R66 ;  /* 0x0000004200427310 */ /* 0x000e640000301000 */
[----:B-1----:R-:W-:Y:S01]  /*d8b0*/  FSEL R7, -R66, R66, !P0 ;  /* 0x0000004242077208 */ /* 0x002fe20004000100 */
[----:B------:R-:W-:Y:S06]  /*d8c0*/  BRA `(.L_x_702) ;  /* 0x0000000000087947 */ /* 0x000fec0003800000 */
.L_x_703:
[----:B------:R-:W-:Y:S01]  /*d8d0*/  FMUL R7, RZ, R6 ;  /* 0x00000006ff077220 */ /* 0x000fe20000400000 */
[----:B------:R-:W-:-:S07]  /*d8e0*/  IMAD.MOV.U32 R8, RZ, RZ, RZ ;  /* 0x000000ffff087224 */ /* 0x000fce00078e00ff */
.L_x_702:
[----:B------:R-:W-:Y:S05]  /*d8f0*/  BSYNC.RECONVERGENT B0 ;  /* 0x0000000000007941 */ /* 0x000fea0003800200 */
.L_x_701:
[----:B------:R-:W-:Y:S01]  /*d900*/  FMUL R0, R7, R7 ;  /* 0x0000000707007220 */ /* 0x000fe20000400000 */
[C---:B------:R-:W-:Y:S01]  /*d910*/  LOP3.LUT R4, R8.reuse, 0x1, RZ, 0xc0, !PT ;  /* 0x0000000108047812 */ /* 0x040fe200078ec0ff */
[----:B------:R1:W2:Y:S01]  /*d920*/  F2F.F64.F32 R56, R58 ;  /* 0x0000003a00387310 */ /* 0x0002a20000201800 */
[----:B------:R-:W-:Y:S01]  /*d930*/  LOP3.LUT P3, RZ, R8, 0x2, RZ, 0xc0, !PT ;  /* 0x0000000208ff7812 */ /* 0x000fe2000786c0ff */
[----:B------:R-:W-:Y:S01]  /*d940*/  FFMA R3, R0, R60, -0.0013887860113754868507 ;  /* 0xbab607ed00037423 */ /* 0x000fe2000000003c */
[----:B------:R-:W-:Y:S01]  /*d950*/  ISETP.NE.U32.AND P0, PT, R4, 0x1, PT ;  /* 0x000000010400780c */ /* 0x000fe20003f05070 */
[----:B------:R-:W-:Y:S03]  /*d960*/  BSSY.RECONVERGENT B0, `(.L_x_706) ;  /* 0x0000017000007945 */ /* 0x000fe60003800200 */
[----:B------:R-:W-:Y:S02]  /*d970*/  FSEL R3, R3, -0.00019574658654164522886, !P0 ;  /* 0xb94d415303037808 */ /* 0x000fe40004000000 */
[----:B------:R-:W-:-:S02]  /*d980*/  FSEL R5, R61, 0.041666727513074874878, P0 ;  /* 0x3d2aaabb3d057808 */ /* 0x000fc40000000000 */
[----:B------:R-:W-:Y:S02]  /*d990*/  FSEL R7, R7, 1, P0 ;  /* 0x3f80000007077808 */ /* 0x000fe40000000000 */
[----:B------:R-:W-:Y:S01]  /*d9a0*/  FSEL R6, -R64, -0.4999999701976776123, P0 ;  /* 0xbeffffff40067808 */ /* 0x000fe20000000100 */
[C---:B------:R-:W-:Y:S02]  /*d9b0*/  FFMA R3, R0.reuse, R3, R5 ;  /* 0x0000000300037223 */ /* 0x040fe40000000005 */
[C---:B------:R-:W-:Y:S02]  /*d9c0*/  FFMA R4, R0.reuse, R7, RZ ;  /* 0x0000000700047223 */ /* 0x040fe400000000ff */
[----:B------:R-:W-:Y:S01]  /*d9d0*/  FFMA R3, R0, R3, R6 ;  /* 0x0000000300037223 */ /* 0x000fe20000000006 */
[----:B------:R-:W-:-:S03]  /*d9e0*/  IMAD.MOV.U32 R0, RZ, RZ, 0x3f800000 ;  /* 0x3f800000ff007424 */ /* 0x000fc600078e00ff */
[----:B------:R-:W-:-:S04]  /*d9f0*/  FFMA R7, R4, R3, R7 ;  /* 0x0000000304077223 */ /* 0x000fc80000000007 */
[----:B------:R-:W-:-:S06]  /*da00*/  @P3 FADD R7, RZ, -R7 ;  /* 0x80000007ff073221 */ /* 0x000fcc0000000000 */
[----:B------:R-:W3:Y:S01]  /*da10*/  F2F.F64.F32 R6, R7 ;  /* 0x0000000700067310 */ /* 0x000ee20000201800 */
[----:B-12---:R-:W-:Y:S05]  /*da20*/  @!P1 BRA `(.L_x_707) ;  /* 0x0000000000289947 */ /* 0x006fea0003800000 */
        /* <DEDUP_REMOVED lines=9> */
.L_x_708:
[----:B------:R-:W-:-:S07]  /*dac0*/  FADD R0, R9, 2 ;  /* 0x4000000009007421 */ /* 0x000fce0000000000 */
.L_x_707:
[----:B------:R-:W-:Y:S05]  /*dad0*/  BSYNC.RECONVERGENT B0 ;  /* 0x0000000000007941 */ /* 0x000fea0003800200 */
.L_x_706:
        /* <DEDUP_REMOVED lines=13> */
.L_x_712:
[----:B------:R-:W-:Y:S01]  /*dbb0*/  FADD R4, R9, R9 ;  /* 0x0000000909047221 */ /* 0x000fe20000000000 */
[----:B------:R-:W-:Y:S06]  /*dbc0*/  BRA `(.L_x_710) ;  /* 0x0000000000047947 */ /* 0x000fec0003800000 */
.L_x_711:
[----:B------:R-:W-:-:S07]  /*dbd0*/  FADD R4, R9, 1 ;  /* 0x3f80000009047421 */ /* 0x000fce0000000000 */
.L_x_710:
[----:B------:R-:W-:Y:S05]  /*dbe0*/  BSYNC.RECONVERGENT B0 ;  /* 0x0000000000007941 */ /* 0x000fea0003800200 */
.L_x_709:
[----:B------:R-:W1:Y:S01]  /*dbf0*/  F2F.F64.F32 R8, R65 ;  /* 0x0000004100087310 */ /* 0x000e620000201800 */
[----:B------:R-:W-:Y:S01]  /*dc00*/  BSSY.RECONVERGENT B0, `(.L_x_713) ;  /* 0x000003e000007945 */ /* 0x000fe20003800200 */
[----:B------:R-:W-:-:S06]  /*dc10*/  IMAD.MOV.U32 R3, RZ, RZ, R13 ;  /* 0x000000ffff037224 */ /* 0x000fcc00078e000d */
[----:B------:R-:W2:Y:S01]  /*dc20*/  F2F.F64.F32 R10, R0 ;  /* 0x00000000000a7310 */ /* 0x000ea20000201800 */
[----:B-1----:R-:W-:-:S07]  /*dc30*/  DADD R8, RZ, R8 ;  /* 0x00000000ff087229 */ /* 0x002fce0000000008 */
[----:B------:R-:W1:Y:S01]  /*dc40*/  F2F.F64.F32 R4, R4 ;  /* 0x0000000400047310 */ /* 0x000e620000201800 */
[----:B--2---:R-:W-:Y:S02]  /*dc50*/  DADD R10, R8, R10 ;  /* 0x00000000080a7229 */ /* 0x004fe4000000000a */
[----:B-1----:R-:W-:Y:S01]  /*dc60*/  DFMA R50, R4, 2, R50 ;  /* 0x400000000432782b */ /* 0x002fe20000000032 */
[----:B------:R-:W-:Y:S01]  /*dc70*/  IMAD.MOV.U32 R5, RZ, RZ, R25 ;  /* 0x000000ffff057224 */ /* 0x000fe200078e0019 */
        /* <DEDUP_REMOVED lines=8> */
.L_x_717:
        /* <DEDUP_REMOVED lines=12> */
.L_x_716:
[----:B------:R-:W-:Y:S01]  /*ddc0*/  SHF.R.U32.HI R5, RZ, 0x17, R12 ;  /* 0x00000017ff057819 */ /* 0x000fe2000001160c */
[----:B------:R2:W-:Y:S03]  /*ddd0*/  STL [R1+0x18], R8 ;  /* 0x0000180801007387 */ /* 0x0005e60000100800 */
[C---:B------:R-:W-:Y:S02]  /*dde0*/  LOP3.LUT R0, R5.reuse, 0xe0, RZ, 0xc0, !PT ;  /* 0x000000e005007812 */ /* 0x040fe400078ec0ff */
[----:B------:R-:W-:-:S03]  /*ddf0*/  LOP3.LUT P0, RZ, R5, 0x1f, RZ, 0xc0, !PT ;  /* 0x0000001f05ff7812 */ /* 0x000fc6000780c0ff */
[----:B------:R-:W-:-:S05]  /*de00*/  VIADD R0, R0, 0xffffff80 ;  /* 0xffffff8000007836 */ /* 0x000fca0000000000 */
[----:B------:R-:W-:-:S05]  /*de10*/  SHF.R.U32.HI R0, RZ, 0x5, R0 ;  /* 0x00000005ff007819 */ /* 0x000fca0000011600 */
[----:B------:R-:W-:-:S05]  /*de20*/  IMAD R9, R0, -0x4, R1 ;  /* 0xfffffffc00097824 */ /* 0x000fca00078e0201 */
[----:B------:R-:W4:Y:S04]  /*de30*/  LDL R0, [R9+0x18] ;  /* 0x0000180009007983 */ /* 0x000f280000100800 */
[----:B-1----:R-:W4:Y:S04]  /*de40*/  LDL R3, [R9+0x14] ;  /* 0x0000140009037983 */ /* 0x002f280000100800 */
        /* <DEDUP_REMOVED lines=23> */
.L_x_715:
[----:B------:R-:W-:Y:S01]  /*dfc0*/  FMUL R3, RZ, R12 ;  /* 0x0000000cff037220 */ /* 0x000fe20000400000 */
[----:B------:R-:W-:-:S07]  /*dfd0*/  IMAD.MOV.U32 R5, RZ, RZ, RZ ;  /* 0x000000ffff057224 */ /* 0x000fce00078e00ff */
.L_x_714:
[----:B------:R-:W-:Y:S05]  /*dfe0*/  BSYNC.RECONVERGENT B0 ;  /* 0x0000000000007941 */ /* 0x000fea0003800200 */
.L_x_713:
[----:B------:R-:W-:Y:S01]  /*dff0*/  FMUL R9, R3, R3 ;  /* 0x0000000303097220 */ /* 0x000fe20000400000 */
[C---:B------:R-:W-:Y:S01]  /*e000*/  LOP3.LUT R4, R5.reuse, 0x1, RZ, 0xc0, !PT ;  /* 0x0000000105047812 */ /* 0x040fe200078ec0ff */
[----:B------:R-:W-:Y:S01]  /*e010*/  BSSY.RECONVERGENT B0, `(.L_x_718) ;  /* 0x0000045000007945 */ /* 0x000fe20003800200 */
[----:B------:R-:W-:Y:S01]  /*e020*/  IADD3 R5, PT, PT, R5, 0x1, RZ ;  /* 0x0000000105057810 */ /* 0x000fe20007ffe0ff */
[----:B------:R-:W-:Y:S01]  /*e030*/  FFMA R0, R9, R60, -0.0013887860113754868507 ;  /* 0xbab607ed09007423 */ /* 0x000fe2000000003c */
[----:B------:R-:W-:Y:S02]  /*e040*/  ISETP.NE.U32.AND P0, PT, R4, 0x1, PT ;  /* 0x000000010400780c */ /* 0x000fe40003f05070 */
[----:B------:R-:W-:Y:S02]  /*e050*/  LOP3.LUT P1, RZ, R5, 0x2, RZ, 0xc0, !PT ;  /* 0x0000000205ff7812 */ /* 0x000fe4000782c0ff */
[----:B------:R-:W-:Y:S02]  /*e060*/  FSEL R4, R0, -0.00019574658654164522886, P0 ;  /* 0xb94d415300047808 */ /* 0x000fe40000000000 */
[----:B------:R-:W-:-:S02]  /*e070*/  FSEL R8, R61, 0.041666727513074874878, !P0 ;  /* 0x3d2aaabb3d087808 */ /* 0x000fc40004000000 */
[----:B------:R-:W-:Y:S02]  /*e080*/  FSEL R0, R3, 1, !P0 ;  /* 0x3f80000003007808 */ /* 0x000fe40004000000 */
[----:B------:R-:W-:Y:S01]  /*e090*/  FSEL R3, -R64, -0.4999999701976776123, !P0 ;  /* 0xbeffffff40037808 */ /* 0x000fe20004000100 */
[C---:B------:R-:W-:Y:S01]  /*e0a0*/  FFMA R4, R9.reuse, R4, R8 ;  /* 0x0000000409047223 */ /* 0x040fe20000000008 */
[----:B------:R-:W-:Y:S01]  /*e0b0*/  FSETP.GE.AND P0, PT, |R12|, 105615, PT ;  /* 0x47ce47800c00780b */ /* 0x000fe20003f06200 */
[C---:B------:R-:W-:Y:S02]  /*e0c0*/  FFMA R65, R9.reuse, R0, RZ ;  /* 0x0000000009417223 */ /* 0x040fe400000000ff */
[----:B------:R-:W-:-:S04]  /*e0d0*/  FFMA R3, R9, R4, R3 ;  /* 0x0000000409037223 */ /* 0x000fc80000000003 */
[----:B------:R-:W-:-:S04]  /*e0e0*/  FFMA R65, R65, R3, R0 ;  /* 0x0000000341417223 */ /* 0x000fc80000000000 */
[----:B------:R-:W-:Y:S02]  /*e0f0*/  @P1 FADD R65, RZ, -R65 ;  /* 0x80000041ff411221 */ /* 0x000fe40000000000 */
[----:B------:R-:W-:Y:S05]  /*e100*/  @!P0 BRA `(.L_x_719) ;  /* 0x0000000000d48947 */ /* 0x000fea0003800000 */
[----:B------:R-:W-:-:S13]  /*e110*/  FSETP.NEU.AND P0, PT, |R12|, +INF , PT ;  /* 0x7f8000000c00780b */ /* 0x000fda0003f0d200 */
[----:B------:R-:W-:Y:S05]  /*e120*/  @!P0 BRA `(.L_x_720) ;  /* 0x0000000000c48947 */ /* 0x000fea0003800000 */
[----:B------:R-:W-:Y:S01]  /*e130*/  IMAD.SHL.U32 R3, R12, 0x100, RZ ;  /* 0x000001000c037824 */ /* 0x000fe200078e00ff */
[----:B------:R-:W-:Y:S01]  /*e140*/  BSSY.RECONVERGENT B1, `(.L_x_721) ;  /* 0x000000f000017945 */ /* 0x000fe20003800200 */
[----:B------:R-:W-:Y:S01]  /*e150*/  CS2R R8, SRZ ;  /* 0x0000000000087805 */ /* 0x000fe2000001ff00 */
[----:B------:R-:W-:Y:S02]  /*e160*/  IMAD.MOV.U32 R0, RZ, RZ, RZ ;  /* 0x000000ffff007224 */ /* 0x000fe400078e00ff */
[----:B------:R-:W-:-:S07]  /*e170*/  LOP3.LUT R13, R3, 0x80000000, RZ, 0xfc, !PT ;  /* 0x80000000030d7812 */ /* 0x000fce00078efcff */
.L_x_722:
        /* <DEDUP_REMOVED lines=12> */
.L_x_721:
        /* <DEDUP_REMOVED lines=31> */
[----:B--2---:R-:W-:Y:S06]  /*e430*/  BRA `(.L_x_719) ;  /* 0x0000000000087947 */ /* 0x004fec0003800000 */
.L_x_720:
[----:B------:R-:W-:Y:S01]  /*e440*/  FMUL R13, RZ, R12 ;  /* 0x0000000cff0d7220 */ /* 0x000fe20000400000 */
[----:B------:R-:W-:-:S07]  /*e450*/  IMAD.MOV.U32 R25, RZ, RZ, RZ ;  /* 0x000000ffff197224 */ /* 0x000fce00078e00ff */
.L_x_719:
[----:B------:R-:W-:Y:S05]  /*e460*/  BSYNC.RECONVERGENT B0 ;  /* 0x0000000000007941 */ /* 0x000fea0003800200 */
.L_x_718:
        /* <DEDUP_REMOVED lines=8> */
[----:B------:R1:W2:Y:S01]  /*e4f0*/  F2F.F32.F64 R25, R58 ;  /* 0x0000003a00197310 */ /* 0x0002a20000301000 */
[----:B------:R-:W-:Y:S01]  /*e500*/  FSEL R61, R61, 0.041666727513074874878, P0 ;  /* 0x3d2aaabb3d3d7808 */ /* 0x000fe20000000000 */
[----:B---3--:R-:W-:Y:S01]  /*e510*/  DFMA R6, -RZ, R6, RZ ;  /* 0x00000006ff06722b */ /* 0x008fe200000001ff */
[----:B------:R-:W-:Y:S01]  /*e520*/  FSEL R3, R60, -0.00019574658654164522886, !P0 ;  /* 0xb94d41533c037808 */ /* 0x000fe20004000000 */
[----:B------:R-:W-:Y:S01]  /*e530*/  DADD R8, RZ, R56 ;  /* 0x00000000ff087229 */ /* 0x000fe20000000038 */
        /* <DEDUP_REMOVED lines=8> */
[----:B-1----:R-:W-:Y:S01]  /*e5c0*/  DMUL R58, R50, 0.25 ;  /* 0x3fd00000323a7828 */ /* 0x002fe20000000000 */
[----:B--2---:R1:W2:Y:S02]  /*e5d0*/  MUFU.RSQ R10, R25 ;  /* 0x00000019000a7308 */ /* 0x0042a40000001400 */
[----:B------:R-:W-:Y:S01]  /*e5e0*/  FFMA R0, R0, R3, R13 ;  /* 0x0000000300007223 */ /* 0x000fe2000000000d */
[----:B------:R-:W-:-:S03]  /*e5f0*/  VIADD R3, R25, 0xf3000000 ;  /* 0xf300000019037836 */ /* 0x000fc60000000000 */
[----:B------:R-:W-:Y:S02]  /*e600*/  @P1 FADD R0, RZ, -R0 ;  /* 0x80000000ff001221 */ /* 0x000fe40000000000 */
[----:B------:R-:W3:Y:S01]  /*e610*/  F2F.F64.F32 R12, R65 ;  /* 0x00000041000c7310 */ /* 0x000ee20000201800 */
[----:B------:R-:W-:-:S07]  /*e620*/  ISETP.GT.U32.AND P0, PT, R3, 0x727fffff, PT ;  /* 0x727fffff0300780c */ /* 0x000fce0003f04070 */
[----:B------:R-:W4:Y:S01]  /*e630*/  F2F.F64.F32 R4, R0 ;  /* 0x0000000000047310 */ /* 0x000f220000201800 */
[----:B---3--:R-:W-:Y:S02]  /*e640*/  DADD R8, R8, R12 ;  /* 0x0000000008087229 */ /* 0x008fe4000000000c */
[----:B----4-:R-:W-:-:S03]  /*e650*/  DFMA R4, R4, -UR4, R6 ;  /* 0x8000000404047c2b */ /* 0x010fc60008000006 */
[----:B-12---:R-:W-:Y:S08]  /*e660*/  @!P0 BRA `(.L_x_724) ;  /* 0x0000000000148947 */ /* 0x006ff00003800000 */
[----:B------:R-:W-:Y:S01]  /*e670*/  IMAD.MOV.U32 R0, RZ, RZ, R25 ;  /* 0x000000ffff007224 */ /* 0x000fe200078e0019 */
[----:B------:R-:W-:-:S07]  /*e680*/  MOV R50, 0xe6a0 ;  /* 0x0000e6a000327802 */ /* 0x000fce0000000f00 */
[----:B0-----:R-:W-:Y:S05]  /*e690*/  CALL.REL.NOINC `($__internal_11_$__cuda_sm20_sqrt_rn_f32_slowpath) ;  /* 0x00000024004c7944 */ /* 0x001fea0003c00000 */
[----:B------:R-:W-:Y:S01]  /*e6a0*/  IMAD.MOV.U32 R6, RZ, RZ, R57 ;  /* 0x000000ffff067224 */ /* 0x000fe200078e0039 */
[----:B------:R-:W-:Y:S06]  /*e6b0*/  BRA `(.L_x_725) ;  /* 0x0000000000107947 */ /* 0x000fec0003800000 */
.L_x_724:
[----:B------:R-:W-:Y:S01]  /*e6c0*/  FMUL.FTZ R6, R25, R10 ;  /* 0x0000000a19067220 */ /* 0x000fe20000410000 */
[----:B------:R-:W-:-:S03]  /*e6d0*/  FMUL.FTZ R0, R10, 0.5 ;  /* 0x3f0000000a007820 */ /* 0x000fc60000410000 */
[----:B------:R-:W-:-:S04]  /*e6e0*/  FFMA R3, -R6, R6, R25 ;  /* 0x0000000606037223 */ /* 0x000fc80000000119 */
[----:B------:R-:W-:-:S07]  /*e6f0*/  FFMA R6, R3, R0, R6 ;  /* 0x0000000003067223 */ /* 0x000fce0000000006 */
.L_x_725:
[----:B------:R-:W-:Y:S05]  /*e700*/  BSYNC.RECONVERGENT B0 ;  /* 0x0000000000007941 */ /* 0x000fea0003800200 */
.L_x_723:
        /* <DEDUP_REMOVED lines=19> */
.L_x_727:
[----:B------:R-:W-:Y:S05]  /*e840*/  BSYNC.RECONVERGENT B0 ;  /* 0x0000000000007941 */ /* 0x000fea0003800200 */
.L_x_726:
        /* <DEDUP_REMOVED lines=8> */
[----:B------:R-:W-:Y:S01]  /*e8d0*/  DMUL R68, R68, UR4 ;  /* 0x0000000444447c28 */ /* 0x000fe20008000000 */
[----:B------:R-:W-:Y:S01]  /*e8e0*/  UMOV UR4, 0x86a12b9b ;  /* 0x86a12b9b00047882 */ /* 0x000fe20000000000 */
[----:B------:R-:W-:-:S02]  /*e8f0*/  UMOV UR5, 0x3d06849b ;  /* 0x3d06849b00057882 */ /* 0x000fc40000000000 */
        /* <DEDUP_REMOVED lines=15> */
[----:B------:R-:W-:Y:S03]  /*e9f0*/  MUFU.EX2 R11, R10 ;  /* 0x0000000a000b7308 */ /* 0x000fe60000000800 */
[----:B------:R-:W-:-:S06]  /*ea00*/  FFMA R3, R6, 1.925963033500011079e-08, R3 ;  /* 0x32a5706006037823 */ /* 0x000fcc0000000003 */
[----:B------:R-:W1:Y:S02]  /*ea10*/  MUFU.EX2 R3, R3 ;  /* 0x0000000300037308 */ /* 0x000e640000000800 */
[----:B-1----:R-:W-:Y:S01]  /*ea20*/  FMUL R0, R0, R3 ;  /* 0x0000000300007220 */ /* 0x002fe20000400000 */
[----:B------:R-:W-:Y:S01]  /*ea30*/  FMUL R3, R12, R11 ;  /* 0x0000000b0c037220 */ /* 0x000fe20000400000 */
[----:B------:R-:W-:-:S04]  /*ea40*/  DADD R10, -R36, R62 ;  /* 0x00000000240a7229 */ /* 0x000fc8000000013e */
[----:B------:R-:W1:Y:S04]  /*ea50*/  F2F.F64.F32 R6, R0 ;  /* 0x0000000000067310 */ /* 0x000e680000201800 */
[----:B------:R-:W-:-:S04]  /*ea60*/  DMUL R50, R20, R10 ;  /* 0x0000000a14327228 */ /* 0x000fc80000000000 */
[----:B------:R-:W2:Y:S01]  /*ea70*/  F2F.F64.F32 R8, R3 ;  /* 0x0000000300087310 */ /* 0x000ea20000201800 */
[----:B-1----:R-:W-:-:S08]  /*ea80*/  DMUL R68, R68, R6 ;  /* 0x0000000644447228 */ /* 0x002fd00000000000 */
[----:B------:R-:W-:Y:S02]  /*ea90*/  DMUL R68, R68, 20 ;  /* 0x4034000044447828 */ /* 0x000fe40000000000 */
[----:B--2---:R-:W-:Y:S02]  /*eaa0*/  DFMA R4, -R4, R8, RZ ;  /* 0x000000080404722b */ /* 0x004fe400000001ff */
[----:B------:R-:W-:-:S04]  /*eab0*/  DADD R8, RZ, R50 ;  /* 0x00000000ff087229 */ /* 0x000fc80000000032 */
[----:B------:R-:W-:-:S08]  /*eac0*/  DFMA R68, RZ, R6, R68 ;  /* 0x00000006ff44722b */ /* 0x000fd00000000044 */
[----:B------:R-:W-:-:S08]  /*ead0*/  DADD R4, R68, R4 ;  /* 0x0000000044047229 */ /* 0x000fd00000000004 */
[----:B------:R-:W-:-:S08]  /*eae0*/  DFMA R4, RZ, R38, R4 ;  /* 0x00000026ff04722b */ /* 0x000fd00000000004 */
[----:B------:R-:W-:-:S08]  /*eaf0*/  DADD R12, -R34, R4 ;  /* 0x00000000220c7229 */ /* 0x000fd00000000104 */
[----:B------:R-:W-:-:S08]  /*eb00*/  DMUL R6, R14, R12 ;  /* 0x0000000c0e067228 */ /* 0x000fd00000000000 */
[----:B------:R-:W-:-:S08]  /*eb10*/  DADD R60, R8, R6 ;  /* 0x00000000083c7229 */ /* 0x000fd00000000006 */
[----:B------:R-:W-:-:S14]  /*eb20*/  DSETP.GEU.AND P0, PT, |R60|, UR4, PT ;  /* 0x000000043c007e2a */ /* 0x000fdc000bf0e200 */
[----:B------:R-:W-:Y:S05]  /*eb30*/  @!P0 BRA `(.L_x_729) ;  /* 0x0000000000b88947 */ /* 0x000fea0003800000 */
[----:B------:R-:W1:Y:S01]  /*eb40*/  MUFU.RCP64H R9, R61 ;  /* 0x0000003d00097308 */ /* 0x000e620000001800 */
[----:B------:R-:W-:Y:S01]  /*eb50*/  IADD3 R8, PT, PT, R61, 0x300402, RZ ;  /* 0x003004023d087810 */ /* 0x000fe20007ffe0ff */
[----:B------:R-:W-:Y:S03]  /*eb60*/  BSSY.RECONVERGENT B1, `(.L_x_730) ;  /* 0x000000e000017945 */ /* 0x000fe60003800200 */
[----:B------:R-:W-:Y:S02]  /*eb70*/  FSETP.GEU.AND P0, PT, |R8|, 5.8789094863358348022e-39, PT ;  /* 0x004004020800780b */ /* 0x000fe40003f0e200 */
[----:B-1----:R-:W-:-:S08]  /*eb80*/  DFMA R56, -R60, R8, 1 ;  /* 0x3ff000003c38742b */ /* 0x002fd00000000108 */
        /* <DEDUP_REMOVED lines=8> */
[----:B0-----:R-:W-:Y:S05]  /*ec10*/  CALL.REL.NOINC `($__internal_8_$__cuda_sm20_dblrcp_rn_slowpath_v3) ;  /* 0x0000001400247944 */ /* 0x001fea0003c00000 */
[----:B------:R-:W-:Y:S02]  /*ec20*/  IMAD.MOV.U32 R8, RZ, RZ, R3 ;  /* 0x000000ffff087224 */ /* 0x000fe400078e0003 */
[----:B------:R-:W-:-:S07]  /*ec30*/  IMAD.MOV.U32 R9, RZ, RZ, R56 ;  /* 0x000000ffff097224 */ /* 0x000fce00078e0038 */
.L_x_731:
[----:B------:R-:W-:Y:S05]  /*ec40*/  BSYNC.RECONVERGENT B1 ;  /* 0x0000000000017941 */ /* 0x000fea0003800200 */
.L_x_730:
[----:B------:R-:W-:Y:S02]  /*ec50*/  DMUL R10, R14, R10 ;  /* 0x0000000a0e0a7228 */ /* 0x000fe40000000000 */
[----:B------:R-:W-:Y:S02]  /*ec60*/  DFMA R50, R50, -R8, 1 ;  /* 0x3ff000003232742b */ /* 0x000fe40000000808 */
[----:B------:R-:W-:-:S04]  /*ec70*/  DMUL R12, R20, R12 ;  /* 0x0000000c140c7228 */ /* 0x000fc80000000000 */
[----:B------:R-:W-:Y:S02]  /*ec80*/  DFMA R10, R10, -R8, RZ ;  /* 0x800000080a0a722b */ /* 0x000fe400000000ff */
[----:B------:R-:W-:-:S06]  /*ec90*/  DFMA R26, R26, R50, RZ ;  /* 0x000000321a1a722b */ /* 0x000fcc00000000ff */
[----:B------:R-:W-:Y:S02]  /*eca0*/  DFMA R56, R32, R10, RZ ;  /* 0x0000000a2038722b */ /* 0x000fe400000000ff */
[----:B------:R-:W-:Y:S02]  /*ecb0*/  DFMA R32, R28, R50, R26 ;  /* 0x000000321c20722b */ /* 0x000fe4000000001a */
[C---:B------:R-:W-:Y:S02]  /*ecc0*/  DMUL R26, R20.reuse, R20 ;  /* 0x00000014141a7228 */ /* 0x040fe40000000000 */
[----:B------:R-:W-:Y:S02]  /*ecd0*/  DMUL R20, R20, R14 ;  /* 0x0000000e14147228 */ /* 0x000fe40000000000 */
[----:B------:R-:W-:Y:S02]  /*ece0*/  DFMA R58, R30, R10, R56 ;  /* 0x0000000a1e3a722b */ /* 0x000fe40000000038 */
[----:B------:R-:W-:-:S02]  /*ecf0*/  DFMA R56, R12, -R8, RZ ;  /* 0x800000080c38722b */ /* 0x000fc400000000ff */
[----:B------:R-:W-:Y:S02]  /*ed00*/  DFMA R12, R50, R32, RZ ;  /* 0x00000020320c722b */ /* 0x000fe400000000ff */
[----:B------:R-:W-:Y:S02]  /*ed10*/  DMUL R14, R14, R14 ;  /* 0x0000000e0e0e7228 */ /* 0x000fe40000000000 */
[----:B------:R-:W-:-:S04]  /*ed20*/  DFMA R50, R50, R58, RZ ;  /* 0x0000003a3232722b */ /* 0x000fc800000000ff */
[----:B------:R-:W-:-:S04]  /*ed30*/  DFMA R12, R32, R56, R12 ;  /* 0x00000038200c722b */ /* 0x000fc8000000000c */
[----:B------:R-:W-:Y:S02]  /*ed40*/  DFMA R32, R56, R58, R50 ;  /* 0x0000003a3820722b */ /* 0x000fe40000000032 */
[-C--:B------:R-:W-:Y:S02]  /*ed50*/  DFMA R50, R6, -R8.reuse, 1 ;  /* 0x3ff000000632742b */ /* 0x080fe40000000808 */
[----:B------:R-:W-:-:S04]  /*ed60*/  DFMA R26, R26, R8, R12 ;  /* 0x000000081a1a722b */ /* 0x000fc8000000000c */
[----:B------:R-:W-:-:S04]  /*ed70*/  DFMA R32, R20, R8, R32 ;  /* 0x000000081420722b */ /* 0x000fc80000000020 */
[----:B------:R-:W-:-:S04]  /*ed80*/  DFMA R6, R56, R26, RZ ;  /* 0x0000001a3806722b */ /* 0x000fc800000000ff */
[----:B------:R-:W-:-:S04]  /*ed90*/  DFMA R12, R50, R32, RZ ;  /* 0x00000020320c722b */ /* 0x000fc800000000ff */
[----:B------:R-:W-:-:S04]  /*eda0*/  DFMA R6, R28, R56, R6 ;  /* 0x000000381c06722b */ /* 0x000fc80000000006 */
[----:B------:R-:W-:-:S04]  /*edb0*/  DFMA R30, R30, R50, R12 ;  /* 0x000000321e1e722b */ /* 0x000fc8000000000c */
[----:B------:R-:W-:-:S04]  /*edc0*/  DFMA R12, R6, R10, RZ ;  /* 0x0000000a060c722b */ /* 0x000fc800000000ff */
[----:B------:R-:W-:-:S04]  /*edd0*/  DFMA R10, R10, R30, RZ ;  /* 0x0000001e0a0a722b */ /* 0x000fc800000000ff */
[----:B------:R-:W-:-:S04]  /*ede0*/  DFMA R12, R6, R50, R12 ;  /* 0x00000032060c722b */ /* 0x000fc8000000000c */
[----:B------:R-:W-:-:S04]  /*edf0*/  DFMA R10, R50, R30, R10 ;  /* 0x0000001e320a722b */ /* 0x000fc8000000000a */
[----:B------:R-:W-:-:S04]  /*ee00*/  DFMA R28, R20, R8, R12 ;  /* 0x00000008141c722b */ /* 0x000fc8000000000c */
[----:B------:R-:W-:-:S11]  /*ee10*/  DFMA R30, R14, R8, R10 ;  /* 0x000000080e1e722b */ /* 0x000fd6000000000a */
.L_x_729:
[----:B------:R-:W-:Y:S05]  /*ee20*/  BSYNC.RECONVERGENT B0 ;  /* 0x0000000000007941 */ /* 0x000fea0003800200 */
.L_x_728:
[----:B------:R-:W1:Y:S01]  /*ee30*/  LDC.64 R6, c[0x0][0x3a8] ;  /* 0x0000ea00ff067b82 */ /* 0x000e620000000a00 */
[----:B------:R-:W-:Y:S01]  /*ee40*/  DSETP.GEU.AND P0, PT, R48, R16, PT ;  /* 0x000000103000722a */ /* 0x000fe20003f0e000 */
[----:B------:R-:W2:Y:S01]  /*ee50*/  LDCU UR4, c[0x0][0x3b4] ;  /* 0x00007680ff0477ac */ /* 0x000ea20008000800 */
[C---:B------:R-:W-:Y:S02]  /*ee60*/  IMAD R3, R2.reuse, 0x2, R23 ;  /* 0x0000000202037824 */ /* 0x040fe400078e0217 */
[----:B------:R-:W-:-:S10]  /*ee70*/  VIADD R2, R2, 0x1 ;  /* 0x0000000102027836 */ /* 0x000fd40000000000 */
[----:B------:R-:W-:Y:S02]  /*ee80*/  @!P0 IMAD.MOV.U32 R46, RZ, RZ, R54 ;  /* 0x000000ffff2e8224 */ /* 0x000fe400078e0036 */
[----:B------:R-:W-:Y:S02]  /*ee90*/  @!P0 IMAD.MOV.U32 R47, RZ, RZ, R55 ;  /* 0x000000ffff2f8224 */ /* 0x000fe400078e0037 */
[----:B------:R-:W-:Y:S01]  /*eea0*/  @!P0 IMAD.MOV.U32 R44, RZ, RZ, R52 ;  /* 0x000000ffff2c8224 */ /* 0x000fe200078e0034 */
[----:B--2---:R-:W-:Y:S01]  /*eeb0*/  ISETP.NE.AND P1, PT, R2, UR4, PT ;  /* 0x0000000402007c0c */ /* 0x004fe2000bf25270 */
[----:B------:R-:W-:Y:S02]  /*eec0*/  @!P0 IMAD.MOV.U32 R45, RZ, RZ, R53 ;  /* 0x000000ffff2d8224 */ /* 0x000fe400078e0035 */
[----:B------:R-:W-:Y:S02]  /*eed0*/  @!P0 IMAD.MOV.U32 R34, RZ, RZ, R4 ;  /* 0x000000ffff228224 */ /* 0x000fe400078e0004 */
[----:B-1----:R-:W-:-:S04]  /*eee0*/  IMAD.WIDE R6, R3, 0x8, R6 ;  /* 0x0000000803067825 */ /* 0x002fc800078e0206 */
[----:B------:R-:W-:Y:S01]  /*eef0*/  @!P0 IMAD.MOV.U32 R35, RZ, RZ, R5 ;  /* 0x000000ffff238224 */ /* 0x000fe200078e0005 */
[----:B------:R1:W-:Y:S01]  /*ef00*/  STG.E.64 desc[UR36][R6.64], R46 ;  /* 0x0000002e06007986 */ /* 0x0003e2000c101b24 */
[----:B------:R-:W-:Y:S02]  /*ef10*/  @!P0 IMAD.MOV.U32 R36, RZ, RZ, R62 ;  /* 0x000000ffff248224 */ /* 0x000fe400078e003e */
[----:B------:R-:W-:Y:S01]  /*ef20*/  @!P0 IMAD.MOV.U32 R37, RZ, RZ, R63 ;  /* 0x000000ffff258224 */ /* 0x000fe200078e003f */
[----:B------:R1:W-:Y:S01]  /*ef30*/  STG.E.64 desc[UR36][R6.64+0x8], R44 ;  /* 0x0000082c06007986 */ /* 0x0003e2000c101b24 */
[----:B0-----:R-:W-:Y:S02]  /*ef40*/  @!P0 IMAD.MOV.U32 R16, RZ, RZ, R48 ;  /* 0x000000ffff108224 */ /* 0x001fe400078e0030 */
[----:B------:R-:W-:Y:S01]  /*ef50*/  @!P0 IMAD.MOV.U32 R17, RZ, RZ, R49 ;  /* 0x000000ffff118224 */ /* 0x000fe200078e0031 */
[----:B------:R-:W-:Y:S06]  /*ef60*/  @P1 BRA `(.L_x_732) ;  /* 0xffffff9000c41947 */ /* 0x000fec000383ffff */
[----:B------:R-:W-:Y:S05]  /*ef70*/  BRA `(.L_x_733) ;  /* 0x0000000000207947 */ /* 0x000fea0003800000 */
.L_x_618:
        /* <DEDUP_REMOVED lines=8> */
.L_x_733:
[----:B------:R-:W-:Y:S05]  /*f000*/  BSYNC.RECONVERGENT B6 ;  /* 0x0000000000067941 */ /* 0x000fea0003800200 */
.L_x_615:
[----:B------:R-:W-:Y:S01]  /*f010*/  UMOV UR4, 0x54442d18 ;  /* 0x54442d1800047882 */ /* 0x000fe20000000000 */
[----:B------:R-:W-:Y:S01]  /*f020*/  UMOV UR5, 0x401921fb ;  /* 0x401921fb00057882 */ /* 0x000fe20000000000 */
[----:B------:R-:W-:Y:S01]  /*f030*/  BSSY.RECONVERGENT B2, `(.L_x_734) ;  /* 0x000001d000027945 */ /* 0x000fe20003800200 */
[----:B-1----:R-:W-:-:S08]  /*f040*/  DMUL R6, R46, UR4 ;  /* 0x000000042e067c28 */ /* 0x002fd00008000000 */
        /* <DEDUP_REMOVED lines=24> */
[----:B0-----:R-:W-:Y:S05]  /*f1d0*/  CALL.REL.NOINC `($_Z14optimizeKernelIN4util6AckleyILi2EEELi2ELj128EEvddPdPiS3_S3_ii$__internal_trig_reduction_slowpathd) ;  /* 0x0000001800d07944 */ /* 0x001fea0003c00000 */
.L_x_737:
[----:B------:R-:W-:Y:S05]  /*f1e0*/  BSYNC.RECONVERGENT B3 ;  /* 0x0000000000037941 */ /* 0x000fea0003800200 */
.L_x_736:
[----:B------:R-:W-:-:S07]  /*f1f0*/  VIADD R0, R0, 0x1 ;  /* 0x0000000100007836 */ /* 0x000fce0000000000 */
.L_x_735:
[----:B------:R-:W-:Y:S05]  /*f200*/  BSYNC.RECONVERGENT B2 ;  /* 0x0000000000027941 */ /* 0x000fea0003800200 */
.L_x_734:
[----:B------:R-:W1:Y:S01]  /*f210*/  LDCU.64 UR4, c[0x4][0x1a8] ;  /* 0x01003500ff0477ac */ /* 0x000e620008000a00 */
[----:B------:R-:W-:-:S05]  /*f220*/  IMAD.SHL.U32 R2, R0, 0x40, RZ ;  /* 0x0000004000027824 */ /* 0x000fca00078e00ff */
[----:B------:R-:W-:-:S04]  /*f230*/  LOP3.LUT R2, R2, 0x40, RZ, 0xc0, !PT ;  /* 0x0000004002027812 */ /* 0x000fc800078ec0ff */
[----:B-1----:R-:W-:-:S05]  /*f240*/  IADD3 R2, P0, PT, R2, UR4, RZ ;  /* 0x0000000402027c10 */ /* 0x002fca000ff1e0ff */
[----:B------:R-:W-:-:S05]  /*f250*/  IMAD.X R3, RZ, RZ, UR5, P0 ;  /* 0x00000005ff037e24 */ /* 0x000fca00080e06ff */
[----:B------:R-:W2:Y:S04]  /*f260*/  LDG.E.128.CONSTANT R8, desc[UR36][R2.64] ;  /* 0x0000002402087981 */ /* 0x000ea8000c1e9d00 */
[----:B------:R-:W3:Y:S04]  /*f270*/  LDG.E.128.CONSTANT R12, desc[UR36][R2.64+0x10] ;  /* 0x00001024020c7981 */ /* 0x000ee8000c1e9d00 */
[----:B0-----:R-:W4:Y:S01]  /*f280*/  LDG.E.128.CONSTANT R16, desc[UR36][R2.64+0x20] ;  /* 0x0000202402107981 */ /* 0x001f22000c1e9d00 */
[----:B------:R-:W-:Y:S01]  /*f290*/  LOP3.LUT R4, R0, 0x1, RZ, 0xc0, !PT ;  /* 0x0000000100047812 */ /* 0x000fe200078ec0ff */
[----:B------:R-:W-:Y:S01]  /*f2a0*/  IMAD.MOV.U32 R6, RZ, RZ, 0x20fd8164 ;  /* 0x20fd8164ff067424 */ /* 0x000fe200078e00ff */
[----:B------:R-:W-:Y:S01]  /*f2b0*/  UMOV UR4, 0x54442d18 ;  /* 0x54442d1800047882 */ /* 0x000fe20000000000 */
[----:B------:R-:W-:Y:S01]  /*f2c0*/  IMAD.MOV.U32 R7, RZ, RZ, 0x3da8ff83 ;  /* 0x3da8ff83ff077424 */ /* 0x000fe200078e00ff */
[----:B------:R-:W-:Y:S01]  /*f2d0*/  ISETP.NE.U32.AND P0, PT, R4, 0x1, PT ;  /* 0x000000010400780c */ /* 0x000fe20003f05070 */
[----:B------:R-:W-:Y:S01]  /*f2e0*/  DMUL R4, R62, R62 ;  /* 0x0000003e3e047228 */ /* 0x000fe20000000000 */
[----:B------:R-:W-:Y:S01]  /*f2f0*/  UMOV UR5, 0x401921fb ;  /* 0x401921fb00057882 */ /* 0x000fe20000000000 */
[----:B------:R-:W-:Y:S01]  /*f300*/  BSSY.RECONVERGENT B2, `(.L_x_738) ;  /* 0x0000030000027945 */ /* 0x000fe20003800200 */
[----:B------:R-:W-:-:S02]  /*f310*/  FSEL R6, R6, -8.06006814911005101289e+34, !P0 ;  /* 0xf9785eba06067808 */ /* 0x000fc40004000000 */
[----:B------:R-:W-:-:S06]  /*f320*/  FSEL R7, -R7, 0.11223486810922622681, !P0 ;  /* 0x3de5db6507077808 */ /* 0x000fcc0004000100 */
[----:B--2---:R-:W-:-:S08]  /*f330*/  DFMA R8, R4, R6, R8 ;  /* 0x000000060408722b */ /* 0x004fd00000000008 */
[----:B------:R-:W-:-:S08]  /*f340*/  DFMA R8, R4, R8, R10 ;  /* 0x000000080408722b */ /* 0x000fd0000000000a */
[----:B---3--:R-:W-:Y:S02]  /*f350*/  DFMA R8, R4, R8, R12 ;  /* 0x000000080408722b */ /* 0x008fe4000000000c */
[----:B------:R-:W-:-:S06]  /*f360*/  DMUL R12, R44, R44 ;  /* 0x0000002c2c0c7228 */ /* 0x000fcc0000000000 */
[----:B------:R-:W-:Y:S02]  /*f370*/  DFMA R8, R4, R8, R14 ;  /* 0x000000080408722b */ /* 0x000fe4000000000e */
[----:B------:R-:W-:-:S06]  /*f380*/  DFMA R12, R46, R46, R12 ;  /* 0x0000002e2e0c722b */ /* 0x000fcc000000000c */
[----:B----4-:R-:W-:-:S08]  /*f390*/  DFMA R8, R4, R8, R16 ;  /* 0x000000080408722b */ /* 0x010fd00000000010 */
[----:B------:R-:W-:-:S08]  /*f3a0*/  DFMA R8, R4, R8, R18 ;  /* 0x000000080408722b */ /* 0x000fd00000000012 */
[----:B------:R-:W-:Y:S02]  /*f3b0*/  DFMA R62, R8, R62, R62 ;  /* 0x0000003e083e722b */ /* 0x000fe4000000003e */
[----:B------:R-:W-:Y:S02]  /*f3c0*/  DFMA R4, R4, R8, 1 ;  /* 0x3ff000000404742b */ /* 0x000fe40000000008 */
[----:B------:R-:W-:-:S08]  /*f3d0*/  DMUL R8, R44, UR4 ;  /* 0x000000042c087c28 */ /* 0x000fd00008000000 */
[----:B------:R-:W-:Y:S01]  /*f3e0*/  FSEL R2, R4, R62, !P0 ;  /* 0x0000003e04027208 */ /* 0x000fe20004000000 */
[----:B------:R-:W-:Y:S01]  /*f3f0*/  DSETP.NEU.AND P1, PT, |R8|, +INF , PT ;  /* 0x7ff000000800742a */ /* 0x000fe20003f2d200 */
        /* <DEDUP_REMOVED lines=25> */
[----:B------:R-:W-:Y:S05]  /*f590*/  CALL.REL.NOINC `($_Z14optimizeKernelIN4util6AckleyILi2EEELi2ELj128EEvddPdPiS3_S3_ii$__internal_trig_reduction_slowpathd) ;  /* 0x0000001400e07944 */ /* 0x000fea0003c00000 */
[----:B------:R-:W-:-:S07]  /*f5a0*/  IMAD.MOV.U32 R2, RZ, RZ, R0 ;  /* 0x000000ffff027224 */ /* 0x000fce00078e0000 */
.L_x_741:
[----:B------:R-:W-:Y:S05]  /*f5b0*/  BSYNC.RECONVERGENT B3 ;  /* 0x0000000000037941 */ /* 0x000fea0003800200 */
.L_x_740:
[----:B------:R-:W-:Y:S01]  /*f5c0*/  VIADD R0, R2, 0x1 ;  /* 0x0000000102007836 */ /* 0x000fe20000000000 */
[----:B------:R-:W-:Y:S06]  /*f5d0*/  BRA `(.L_x_742) ;  /* 0x0000000000087947 */ /* 0x000fec0003800000 */
.L_x_739:
[----:B------:R-:W-:Y:S01]  /*f5e0*/  DMUL R62, RZ, R8 ;  /* 0x00000008ff3e7228 */ /* 0x000fe20000000000 */
[----:B------:R-:W-:-:S10]  /*f5f0*/  IMAD.MOV.U32 R0, RZ, RZ, 0x1 ;  /* 0x00000001ff007424 */ /* 0x000fd400078e00ff */
.L_x_742:
[----:B------:R-:W-:Y:S05]  /*f600*/  BSYNC.RECONVERGENT B2 ;  /* 0x0000000000027941 */ /* 0x000fea0003800200 */
.L_x_738:
        /* <DEDUP_REMOVED lines=10> */
[----:B------:R-:W-:Y:S01]  /*f6b0*/  DMUL R58, R12, 0.5 ;  /* 0x3fe000000c3a7828 */ /* 0x000fe20000000000 */
[----:B------:R-:W-:Y:S01]  /*f6c0*/  IMAD.MOV.U32 R19, RZ, RZ, 0x3da8ff83 ;  /* 0x3da8ff83ff137424 */ /* 0x000fe200078e00ff */
[----:B------:R-:W-:Y:S01]  /*f6d0*/  ISETP.NE.U32.AND P0, PT, R16, 0x1, PT ;  /* 0x000000011000780c */ /* 0x000fe20003f05070 */
[----:B------:R-:W-:Y:S01]  /*f6e0*/  DMUL R16, R62, R62 ;  /* 0x0000003e3e107228 */ /* 0x000fe20000000000 */
[----:B------:R-:W-:Y:S01]  /*f6f0*/  BSSY.RECONVERGENT B0, `(.L_x_743) ;  /* 0x000002c000007945 */ /* 0x000fe20003800200 */
[----:B------:R-:W-:Y:S01]  /*f700*/  DADD R12, RZ, R14 ;  /* 0x00000000ff0c7229 */ /* 0x000fe2000000000e */
[----:B------:R-:W-:-:S02]  /*f710*/  FSEL R18, R18, -8.06006814911005101289e+34, !P0 ;  /* 0xf9785eba12127808 */ /* 0x000fc40004000000 */
[----:B------:R-:W-:-:S06]  /*f720*/  FSEL R19, -R19, 0.11223486810922622681, !P0 ;  /* 0x3de5db6513137808 */ /* 0x000fcc0004000100 */
[----:B--2---:R-:W-:Y:S01]  /*f730*/  DFMA R28, R16, R18, R28 ;  /* 0x00000012101c722b */ /* 0x004fe2000000001c */
[----:B------:R-:W0:Y:S01]  /*f740*/  MUFU.RSQ64H R19, R59 ;  /* 0x0000003b00137308 */ /* 0x000e220000001c00 */
[----:B------:R-:W-:-:S06]  /*f750*/  VIADD R18, R59, 0xfcb00000 ;  /* 0xfcb000003b127836 */ /* 0x000fcc0000000000 */
[----:B------:R-:W-:-:S08]  /*f760*/  DFMA R28, R16, R28, R30 ;  /* 0x0000001c101c722b */ /* 0x000fd0000000001e */
[----:B---3--:R-:W-:Y:S02]  /*f770*/  DFMA R8, R16, R28, R8 ;  /* 0x0000001c1008722b */ /* 0x008fe40000000008 */
[----:B0-----:R-:W-:-:S06]  /*f780*/  DMUL R2, R18, R18 ;  /* 0x0000001212027228 */ /* 0x001fcc0000000000 */
[----:B------:R-:W-:Y:S02]  /*f790*/  DFMA R8, R16, R8, R10 ;  /* 0x000000081008722b */ /* 0x000fe4000000000a */
[----:B------:R-:W-:-:S06]  /*f7a0*/  DFMA R2, R58, -R2, 1 ;  /* 0x3ff000003a02742b */ /* 0x000fcc0000000802 */
[----:B----4-:R-:W-:Y:S01]  /*f7b0*/  DFMA R4, R16, R8, R4 ;  /* 0x000000081004722b */ /* 0x010fe20000000004 */
[----:B------:R-:W-:Y:S02]  /*f7c0*/  IMAD.MOV.U32 R8, RZ, RZ, 0x0 ;  /* 0x00000000ff087424 */ /* 0x000fe400078e00ff */
[----:B------:R-:W-:-:S05]  /*f7d0*/  IMAD.MOV.U32 R9, RZ, RZ, 0x3fd80000 ;  /* 0x3fd80000ff097424 */ /* 0x000fca00078e00ff */
        /* <DEDUP_REMOVED lines=10> */
[----:B------:R-:W-:Y:S02]  /*f880*/  LOP3.LUT P0, RZ, R0, 0x2, RZ, 0xc0, !PT ;  /* 0x0000000200ff7812 */ /* 0x000fe4000780c0ff */
[----:B------:R-:W-:Y:S02]  /*f890*/  MOV R8, R10 ;  /* 0x0000000a00087202 */ /* 0x000fe40000000f00 */
        /* <DEDUP_REMOVED lines=13> */
[----:B------:R-:W-:-:S07]  /*f970*/  IMAD.MOV.U32 R4, RZ, RZ, R18 ;  /* 0x000000ffff047224 */ /* 0x000fce00078e0012 */
[----:B------:R-:W-:Y:S05]  /*f980*/  CALL.REL.NOINC `($__internal_10_$__cuda_sm20_dsqrt_rn_f64_mediumpath_v1) ;  /* 0x0000000c00e07944 */ /* 0x000fea0003c00000 */
[----:B------:R-:W-:Y:S02]  /*f990*/  IMAD.MOV.U32 R6, RZ, RZ, R8 ;  /* 0x000000ffff067224 */ /* 0x000fe400078e0008 */
[----:B------:R-:W-:-:S07]  /*f9a0*/  IMAD.MOV.U32 R7, RZ, RZ, R9 ;  /* 0x000000ffff077224 */ /* 0x000fce00078e0009 */
.L_x_744:
[----:B------:R-:W-:Y:S05]  /*f9b0*/  BSYNC.RECONVERGENT B0 ;  /* 0x0000000000007941 */ /* 0x000fea0003800200 */
.L_x_743:
        /* <DEDUP_REMOVED lines=9> */
[----:B------:R-:W-:Y:S01]  /*fa50*/  IMAD.MOV.U32 R18, RZ, RZ, 0x3b39803f ;  /* 0x3b39803fff127424 */ /* 0x000fe200078e00ff */
[-C--:B------:R-:W-:Y:S01]  /*fa60*/  DFMA R8, R6, R4.reuse, 6.75539944105574400000e+15 ;  /* 0x433800000608742b */ /* 0x080fe20000000004 */
[----:B------:R-:W-:Y:S01]  /*fa70*/  IMAD.MOV.U32 R19, RZ, RZ, 0x3c7abc9e ;  /* 0x3c7abc9eff137424 */ /* 0x000fe200078e00ff */
[----:B------:R-:W-:Y:S01]  /*fa80*/  DFMA R4, R2, R4, 6.75539944105574400000e+15 ;  /* 0x433800000204742b */ /* 0x000fe20000000004 */
[----:B------:R-:W-:Y:S01]  /*fa90*/  IMAD.MOV.U32 R20, RZ, RZ, 0x69ce2bdf ;  /* 0x69ce2bdfff147424 */ /* 0x000fe200078e00ff */
[----:B------:R-:W-:Y:S01]  /*faa0*/  FSETP.GEU.AND P0, PT, |R7|, 4.1917929649353027344, PT ;  /* 0x4086232b0700780b */ /* 0x000fe20003f0e200 */
[----:B------:R-:W-:Y:S01]  /*fab0*/  IMAD.MOV.U32 R21, RZ, RZ, 0x3e5ade15 ;  /* 0x3e5ade15ff157424 */ /* 0x000fe200078e00ff */
[----:B------:R-:W-:Y:S01]  /*fac0*/  FSETP.GEU.AND P2, PT, |R3|, 4.1917929649353027344, PT ;  /* 0x4086232b0300780b */ /* 0x000fe20003f4e200 */
[----:B------:R-:W-:Y:S01]  /*fad0*/  IMAD.MOV.U32 R26, RZ, RZ, -0x35dec16 ;  /* 0xfca213eaff1a7424 */ /* 0x000fe200078e00ff */
[----:B------:R-:W-:Y:S01]  /*fae0*/  DADD R10, R8, -6.75539944105574400000e+15 ;  /* 0xc3380000080a7429 */ /* 0x000fe20000000000 */
[----:B------:R-:W-:Y:S01]  /*faf0*/  IMAD.MOV.U32 R27, RZ, RZ, 0x3e928af3 ;  /* 0x3e928af3ff1b7424 */ /* 0x000fe200078e00ff */
[----:B------:R-:W-:-:S06]  /*fb00*/  DADD R14, R4, -6.75539944105574400000e+15 ;  /* 0xc3380000040e7429 */ /* 0x000fcc0000000000 */
[-C--:B------:R-:W-:Y:S02]  /*fb10*/  DFMA R12, R10, -R16.reuse, R6 ;  /* 0x800000100a0c722b */ /* 0x080fe40000000006 */
[----:B------:R-:W-:-:S06]  /*fb20*/  DFMA R16, R14, -R16, R2 ;  /* 0x800000100e10722b */ /* 0x000fcc0000000002 */
[-C--:B------:R-:W-:Y:S02]  /*fb30*/  DFMA R10, R10, -R18.reuse, R12 ;  /* 0x800000120a0a722b */ /* 0x080fe4000000000c */
[----:B------:R-:W-:Y:S01]  /*fb40*/  DFMA R16, R14, -R18, R16 ;  /* 0x800000120e10722b */ /* 0x000fe20000000010 */
[----:B------:R-:W-:Y:S01]  /*fb50*/  IMAD.MOV.U32 R18, RZ, RZ, 0x62401315 ;  /* 0x62401315ff127424 */ /* 0x000fe200078e00ff */
[----:B------:R-:W-:-:S04]  /*fb60*/  MOV R19, 0x3ec71dee ;  /* 0x3ec71dee00137802 */ /* 0x000fc80000000f00 */
[-CC-:B------:R-:W-:Y:S02]  /*fb70*/  DFMA R12, R10, R20.reuse, R26.reuse ;  /* 0x000000140a0c722b */ /* 0x180fe4000000001a */
[----:B------:R-:W-:Y:S01]  /*fb80*/  DFMA R14, R16, R20, R26 ;  /* 0x00000014100e722b */ /* 0x000fe2000000001a */
[----:B------:R-:W-:Y:S02]  /*fb90*/  IMAD.MOV.U32 R20, RZ, RZ, 0x7c89eb71 ;  /* 0x7c89eb71ff147424 */ /* 0x000fe400078e00ff */
[----:B------:R-:W-:-:S03]  /*fba0*/  IMAD.MOV.U32 R21, RZ, RZ, 0x3efa0199 ;  /* 0x3efa0199ff157424 */ /* 0x000fc600078e00ff */
[--C-:B------:R-:W-:Y:S02]  /*fbb0*/  DFMA R12, R10, R12, R18.reuse ;  /* 0x0000000c0a0c722b */ /* 0x100fe40000000012 */
        /* <DEDUP_REMOVED lines=25> */
[----:B------:R-:W0:Y:S05]  /*fd50*/  LDC.64 R18, c[0x0][0x398] ;  /* 0x0000e600ff127b82 */ /* 0x000e2a0000000a00 */
[--C-:B------:R-:W-:Y:S02]  /*fd60*/  DFMA R12, R10, R12, R20.reuse ;  /* 0x0000000c0a0c722b */ /* 0x100fe40000000014 */
[----:B------:R-:W-:Y:S01]  /*fd70*/  DFMA R14, R16, R14, R20 ;  /* 0x0000000e100e722b */ /* 0x000fe20000000014 */
[----:B------:R-:W1:Y:S05]  /*fd80*/  LDC.64 R20, c[0x0][0x3a0] ;  /* 0x0000e800ff147b82 */ /* 0x000e6a0000000a00 */
[----:B------:R-:W-:-:S02]  /*fd90*/  DFMA R12, R10, R12, 1 ;  /* 0x3ff000000a0c742b */ /* 0x000fc4000000000c */
        /* <DEDUP_REMOVED lines=20> */
.L_x_746:
[----:B------:R-:W-:Y:S05]  /*fee0*/  BSYNC.RECONVERGENT B0 ;  /* 0x0000000000007941 */ /* 0x000fea0003800200 */
.L_x_745:
[----:B------:R-:W-:Y:S01]  /*fef0*/  BSSY.RECONVERGENT B0, `(.L_x_747) ;  /* 0x0000011000007945 */ /* 0x000fe20003800200 */
        /* <DEDUP_REMOVED lines=16> */
.L_x_748:
[----:B------:R-:W-:Y:S05]  /*10000*/  BSYNC.RECONVERGENT B0 ;  /* 0x0000000000007941 */ /* 0x000fea0003800200 */
.L_x_747:
[----:B------:R-:W-:Y:S01]  /*10010*/  DFMA R6, R10, -20, -R6 ;  /* 0xc03400000a06782b */ /* 0x000fe20000000806 */
[----:B0-----:R-:W-:-:S04]  /*10020*/  IMAD.WIDE R2, R24, 0x4, R18 ;  /* 0x0000000418027825 */ /* 0x001fc800078e0212 */
[----:B-1----:R-:W-:-:S03]  /*10030*/  IMAD.WIDE R22, R22, 0x8, R20 ;  /* 0x0000000816167825 */ /* 0x002fc600078e0214 */
[----:B------:R-:W-:-:S08]  /*10040*/  DADD R6, R6, 20 ;  /* 0x4034000006067429 */ /* 0x000fd00000000000 */
[----:B------:R-:W-:-:S07]  /*10050*/  DADD R6, R42, R6 ;  /* 0x000000002a067229 */ /* 0x000fce0000000006 */
[----:B------:R-:W-:Y:S04]  /*10060*/  STG.E.64 desc[UR36][R40.64], R6 ;  /* 0x0000000628007986 */ /* 0x000fe8000c101b24 */
[----:B------:R-:W-:Y:S04]  /*10070*/  STG.E desc[UR36][R2.64], R24 ;  /* 0x0000001802007986 */ /* 0x000fe8000c101924 */
[----:B------:R-:W-:Y:S04]  /*10080*/  STG.E.64 desc[UR36][R22.64], R46 ;  /* 0x0000002e16007986 */ /* 0x000fe8000c101b24 */
[----:B------:R-:W-:Y:S01]  /*10090*/  STG.E.64 desc[UR36][R22.64+0x8], R44 ;  /* 0x0000082c16007986 */ /* 0x000fe2000c101b24 */
[----:B------:R-:W-:Y:S05]  /*100a0*/  EXIT ;  /* 0x000000000000794d */ /* 0x000fea0003800000 */
        .weak           $__internal_8_$__cuda_sm20_dblrcp_rn_slowpath_v3
        .type           $__internal_8_$__cuda_sm20_dblrcp_rn_slowpath_v3,@function
        .size           $__internal_8_$__cuda_sm20_dblrcp_rn_slowpath_v3,($__internal_9_$__cuda_sm20_div_rn_f64_full - $__internal_8_$__cuda_sm20_dblrcp_rn_slowpath_v3)
$__internal_8_$__cuda_sm20_dblrcp_rn_slowpath_v3:
        /* <DEDUP_REMOVED lines=25> */
.L_x_752:
        /* <DEDUP_REMOVED lines=10> */
.L_x_750:
[----:B------:R-:W-:Y:S01]  /*102e0*/  LOP3.LUT R9, R61, 0x80000, RZ, 0xfc, !PT ;  /* 0x000800003d097812 */ /* 0x000fe200078efcff */
[----:B------:R-:W-:-:S07]  /*102f0*/  IMAD.MOV.U32 R8, RZ, RZ, R60 ;  /* 0x000000ffff087224 */ /* 0x000fce00078e003c */
.L_x_751:
[----:B------:R-:W-:Y:S05]  /*10300*/  BSYNC.RECONVERGENT B2 ;  /* 0x0000000000027941 */ /* 0x000fea0003800200 */
.L_x_749:
[----:B------:R-:W-:Y:S02]  /*10310*/  IMAD.MOV.U32 R3, RZ, RZ, R8 ;  /* 0x000000ffff037224 */ /* 0x000fe400078e0008 */
[----:B------:R-:W-:Y:S01]  /*10320*/  IMAD.MOV.U32 R56, RZ, RZ, R9 ;  /* 0x000000ffff387224 */ /* 0x000fe200078e0009 */
[----:B------:R-:W-:Y:S01]  /*10330*/  MOV R9, 0x0 ;  /* 0x0000000000097802 */ /* 0x000fe20000000f00 */
[----:B------:R-:W-:-:S04]  /*10340*/  IMAD.MOV.U32 R8, RZ, RZ, R0 ;  /* 0x000000ffff087224 */ /* 0x000fc800078e0000 */
[----:B------:R-:W-:Y:S05]  /*10350*/  RET.REL.NODEC R8 `(_Z14optimizeKernelIN4util6AckleyILi2EEELi2ELj128EEvddPdPiS3_S3_ii) ;  /* 0xfffffefc08287950 */ /* 0x000fea0003c3ffff */
        .weak           $__internal_9_$__cuda_sm20_div_rn_f64_full
        .type           $__internal_9_$__cuda_sm20_div_rn_f64_full,@function
        .size           $__internal_9_$__cuda_sm20_div_rn_f64_full,($__internal_10_$__cuda_sm20_dsqrt_rn_f64_mediumpath_v1 - $__internal_9_$__cuda_sm20_div_rn_f64_full)
$__internal_9_$__cuda_sm20_div_rn_f64_full:
[C---:B------:R-:W-:Y:S01]  /*10360*/  FSETP.GEU.AND P0, PT, |R57|.reuse, 1.469367938527859385e-39, PT ;  /* 0x001000003900780b */ /* 0x040fe20003f0e200 */
[----:B------:R-:W-:Y:S01]  /*10370*/  IMAD.MOV.U32 R68, RZ, RZ, 0x1 ;  /* 0x00000001ff447424 */ /* 0x000fe200078e00ff */
[----:B------:R-:W-:Y:S01]  /*10380*/  LOP3.LUT R50, R57, 0x800fffff, RZ, 0xc0, !PT ;  /* 0x800fffff39327812 */ /* 0x000fe200078ec0ff */
[----:B------:R-:W-:Y:S01]  /*10390*/  IMAD.MOV.U32 R75, RZ, RZ, 0x1ca00000 ;  /* 0x1ca00000ff4b7424 */ /* 0x000fe200078e00ff */
[C---:B------:R-:W-:Y:S01]  /*103a0*/  FSETP.GEU.AND P5, PT, |R59|.reuse, 1.469367938527859385e-39, PT ;  /* 0x001000003b00780b */ /* 0x040fe20003fae200 */
[----:B------:R-:W-:Y:S01]  /*103b0*/  BSSY.RECONVERGENT B1, `(.L_x_753) ;  /* 0x0000052000017945 */ /* 0x000fe20003800200 */
[----:B------:R-:W-:Y:S01]  /*103c0*/  LOP3.LUT R51, R50, 0x3ff00000, RZ, 0xfc, !PT ;  /* 0x3ff0000032337812 */ /* 0x000fe200078efcff */
[----:B------:R-:W-:Y:S01]  /*103d0*/  IMAD.MOV.U32 R50, RZ, RZ, R56 ;  /* 0x000000ffff327224 */ /* 0x000fe200078e0038 */
[----:B------:R-:W-:Y:S02]  /*103e0*/  LOP3.LUT R74, R59, 0x7ff00000, RZ, 0xc0, !PT ;  /* 0x7ff000003b4a7812 */ /* 0x000fe400078ec0ff */
[----:B------:R-:W-:-:S03]  /*103f0*/  LOP3.LUT R77, R57, 0x7ff00000, RZ, 0xc0, !PT ;  /* 0x7ff00000394d7812 */ /* 0x000fc600078ec0ff */
[----:B------:R-:W-:Y:S01]  /*10400*/  @!P0 DMUL R50, R56, 8.98846567431157953865e+307 ;  /* 0x7fe0000038328828 */ /* 0x000fe20000000000 */
[C---:B------:R-:W-:Y:S01]  /*10410*/  ISETP.GE.U32.AND P4, PT, R74.reuse, R77, PT ;  /* 0x0000004d4a00720c */ /* 0x040fe20003f86070 */
[----:B------:R-:W-:Y:S02]  /*10420*/  IMAD.MOV.U32 R76, RZ, RZ, R74 ;  /* 0x000000ffff4c7224 */ /* 0x000fe400078e004a */
[----:B------:R-:W-:Y:S02]  /*10430*/  @!P5 LOP3.LUT R71, R57, 0x7ff00000, RZ, 0xc0, !PT ;  /* 0x7ff000003947d812 */ /* 0x000fe400078ec0ff */
[----:B------:R-:W0:Y:S02]  /*10440*/  MUFU.RCP64H R69, R51 ;  /* 0x0000003300457308 */ /* 0x000e240000001800 */
[----:B------:R-:W-:Y:S02]  /*10450*/  @!P5 ISETP.GE.U32.AND P6, PT, R74, R71, PT ;  /* 0x000000474a00d20c */ /* 0x000fe40003fc6070 */
[----:B------:R-:W-:-:S02]  /*10460*/  @!P0 LOP3.LUT R77, R51, 0x7ff00000, RZ, 0xc0, !PT ;  /* 0x7ff00000334d8812 */ /* 0x000fc400078ec0ff */
[----:B------:R-:W-:-:S03]  /*10470*/  @!P5 SEL R71, R75, 0x63400000, !P6 ;  /* 0x634000004b47d807 */ /* 0x000fc60007000000 */
[----:B------:R-:W-:Y:S01]  /*10480*/  VIADD R79, R77, 0xffffffff ;  /* 0xffffffff4d4f7836 */ /* 0x000fe20000000000 */
[----:B------:R-:W-:-:S04]  /*10490*/  @!P5 LOP3.LUT R72, R71, 0x80000000, R59, 0xf8, !PT ;  /* 0x800000004748d812 */ /* 0x000fc800078ef83b */
[----:B------:R-:W-:Y:S01]  /*104a0*/  @!P5 LOP3.LUT R73, R72, 0x100000, RZ, 0xfc, !PT ;  /* 0x001000004849d812 */ /* 0x000fe200078efcff */
[----:B------:R-:W-:Y:S01]  /*104b0*/  @!P5 IMAD.MOV.U32 R72, RZ, RZ, RZ ;  /* 0x000000ffff48d224 */ /* 0x000fe200078e00ff */
[----:B0-----:R-:W-:-:S08]  /*104c0*/  DFMA R60, R68, -R50, 1 ;  /* 0x3ff00000443c742b */ /* 0x001fd00000000832 */
[----:B------:R-:W-:-:S08]  /*104d0*/  DFMA R60, R60, R60, R60 ;  /* 0x0000003c3c3c722b */ /* 0x000fd0000000003c */
[----:B------:R-:W-:Y:S01]  /*104e0*/  DFMA R68, R68, R60, R68 ;  /* 0x0000003c4444722b */ /* 0x000fe20000000044 */
[----:B------:R-:W-:Y:S01]  /*104f0*/  SEL R61, R75, 0x63400000, !P4 ;  /* 0x634000004b3d7807 */ /* 0x000fe20006000000 */
[----:B------:R-:W-:-:S03]  /*10500*/  IMAD.MOV.U32 R60, RZ, RZ, R58 ;  /* 0x000000ffff3c7224 */ /* 0x000fc600078e003a */
[----:B------:R-:W-:-:S03]  /*10510*/  LOP3.LUT R61, R61, 0x800fffff, R59, 0xf8, !PT ;  /* 0x800fffff3d3d7812 */ /* 0x000fc600078ef83b */
[----:B------:R-:W-:-:S03]  /*10520*/  DFMA R70, R68, -R50, 1 ;  /* 0x3ff000004446742b */ /* 0x000fc60000000832 */
[----:B------:R-:W-:-:S05]  /*10530*/  @!P5 DFMA R60, R60, 2, -R72 ;  /* 0x400000003c3cd82b */ /* 0x000fca0000000848 */
[----:B------:R-:W-:-:S05]  /*10540*/  DFMA R70, R68, R70, R68 ;  /* 0x000000464446722b */ /* 0x000fca0000000044 */
[----:B------:R-:W-:-:S03]  /*10550*/  @!P5 LOP3.LUT R76, R61, 0x7ff00000, RZ, 0xc0, !PT ;  /* 0x7ff000003d4cd812 */ /* 0x000fc600078ec0ff */
[----:B------:R-:W-:Y:S02]  /*10560*/  DMUL R68, R70, R60 ;  /* 0x0000003c46447228 */ /* 0x000fe40000000000 */
[----:B------:R-:W-:-:S05]  /*10570*/  VIADD R78, R76, 0xffffffff ;  /* 0xffffffff4c4e7836 */ /* 0x000fca0000000000 */
[----:B------:R-:W-:Y:S01]  /*10580*/  ISETP.GT.U32.AND P0, PT, R78, 0x7feffffe, PT ;  /* 0x7feffffe4e00780c */ /* 0x000fe20003f04070 */
[----:B------:R-:W-:-:S03]  /*10590*/  DFMA R72, R68, -R50, R60 ;  /* 0x800000324448722b */ /* 0x000fc6000000003c */
[----:B------:R-:W-:-:S05]  /*105a0*/  ISETP.GT.U32.OR P0, PT, R79, 0x7feffffe, P0 ;  /* 0x7feffffe4f00780c */ /* 0x000fca0000704470 */
[----:B------:R-:W-:-:S08]  /*105b0*/  DFMA R72, R70, R72, R68 ;  /* 0x000000484648722b */ /* 0x000fd00000000044 */
[----:B------:R-:W-:Y:S05]  /*105c0*/  @P0 BRA `(.L_x_754) ;  /* 0x00000000006c0947 */ /* 0x000fea0003800000 */
[----:B------:R-:W-:-:S04]  /*105d0*/  LOP3.LUT R59, R57, 0x7ff00000, RZ, 0xc0, !PT ;  /* 0x7ff00000393b7812 */ /* 0x000fc800078ec0ff */
[CC--:B------:R-:W-:Y:S02]  /*105e0*/  VIADDMNMX R58, R74.reuse, -R59.reuse, 0xb9600000, !PT ;  /* 0xb96000004a3a7446 */ /* 0x0c0fe4000780093b */
[----:B------:R-:W-:Y:S02]  /*105f0*/  ISETP.GE.U32.AND P0, PT, R74, R59, PT ;  /* 0x0000003b4a00720c */ /* 0x000fe40003f06070 */
[----:B------:R-:W-:Y:S02]  /*10600*/  VIMNMX R58, PT, PT, R58, 0x46a00000, PT ;  /* 0x46a000003a3a7848 */ /* 0x000fe40003fe0100 */
[----:B------:R-:W-:-:S05]  /*10610*/  SEL R75, R75, 0x63400000, !P0 ;  /* 0x634000004b4b7807 */ /* 0x000fca0004000000 */
        /* <DEDUP_REMOVED lines=13> */
[----:B------:R-:W-:Y:S01]  /*106f0*/  DMUL.RP R58, R72, R58 ;  /* 0x0000003a483a7228 */ /* 0x000fe20000008000 */
[----:B------:R-:W-:-:S06]  /*10700*/  IMAD.MOV.U32 R50, RZ, RZ, RZ ;  /* 0x000000ffff327224 */ /* 0x000fcc00078e00ff */
[----:B------:R-:W-:-:S03]  /*10710*/  DFMA R50, R68, -R50, R72 ;  /* 0x800000324432722b */ /* 0x000fc60000000048 */
[----:B------:R-:W-:-:S03]  /*10720*/  LOP3.LUT R57, R59, R57, RZ, 0x3c, !PT ;  /* 0x000000393b397212 */ /* 0x000fc600078e3cff */
[----:B------:R-:W-:-:S04]  /*10730*/  IADD3 R50, PT, PT, -R70, -0x43300000, RZ ;  /* 0xbcd0000046327810 */ /* 0x000fc80007ffe1ff */
[----:B------:R-:W-:-:S04]  /*10740*/  FSETP.NEU.AND P0, PT, |R51|, R50, PT ;  /* 0x000000323300720b */ /* 0x000fc80003f0d200 */
[----:B------:R-:W-:Y:S02]  /*10750*/  FSEL R68, R58, R68, !P0 ;  /* 0x000000443a447208 */ /* 0x000fe40004000000 */
[----:B------:R-:W-:Y:S01]  /*10760*/  FSEL R69, R57, R69, !P0 ;  /* 0x0000004539457208 */ /* 0x000fe20004000000 */
[----:B------:R-:W-:Y:S06]  /*10770*/  BRA `(.L_x_755) ;  /* 0x0000000000547947 */ /* 0x000fec0003800000 */
.L_x_754:
        /* <DEDUP_REMOVED lines=13> */
[----:B------:R-:W-:Y:S01]  /*10850*/  @P0 IMAD.MOV.U32 R68, RZ, RZ, RZ ;  /* 0x000000ffff440224 */ /* 0x000fe200078e00ff */
[----:B------:R-:W-:Y:S01]  /*10860*/  @P0 MOV R69, R50 ;  /* 0x0000003200450202 */ /* 0x000fe20000000f00 */
[----:B------:R-:W-:Y:S06]  /*10870*/  BRA `(.L_x_755) ;  /* 0x0000000000147947 */ /* 0x000fec0003800000 */
.L_x_757:
[----:B------:R-:W-:Y:S01]  /*10880*/  LOP3.LUT R69, R57, 0x80000, RZ, 0xfc, !PT ;  /* 0x0008000039457812 */ /* 0x000fe200078efcff */
[----:B------:R-:W-:Y:S01]  /*10890*/  IMAD.MOV.U32 R68, RZ, RZ, R56 ;  /* 0x000000ffff447224 */ /* 0x000fe200078e0038 */
[----:B------:R-:W-:Y:S06]  /*108a0*/  BRA `(.L_x_755) ;  /* 0x0000000000087947 */ /* 0x000fec0003800000 */
.L_x_756:
[----:B------:R-:W-:Y:S01]  /*108b0*/  LOP3.LUT R69, R59, 0x80000, RZ, 0xfc, !PT ;  /* 0x000800003b457812 */ /* 0x000fe200078efcff */
[----:B------:R-:W-:-:S07]  /*108c0*/  IMAD.MOV.U32 R68, RZ, RZ, R58 ;  /* 0x000000ffff447224 */ /* 0x000fce00078e003a */
.L_x_755:
[----:B------:R-:W-:Y:S05]  /*108d0*/  BSYNC.RECONVERGENT B1 ;  /* 0x0000000000017941 */ /* 0x000fea0003800200 */
.L_x_753:
[----:B------:R-:W-:Y:S02]  /*108e0*/  IMAD.MOV.U32 R50, RZ, RZ, R0 ;  /* 0x000000ffff327224 */ /* 0x000fe400078e0000 */
[----:B------:R-:W-:-:S04]  /*108f0*/  IMAD.MOV.U32 R51, RZ, RZ, 0x0 ;  /* 0x00000000ff337424 */ /* 0x000fc800078e00ff */
[----:B------:R-:W-:Y:S05]  /*10900*/  RET.REL.NODEC R50 `(_Z14optimizeKernelIN4util6AckleyILi2EEELi2ELj128EEvddPdPiS3_S3_ii) ;  /* 0xfffffef432bc7950 */ /* 0x000fea0003c3ffff */
        .weak           $__internal_10_$__cuda_sm20_dsqrt_rn_f64_mediumpath_v1
        .type           $__internal_10_$__cuda_sm20_dsqrt_rn_f64_mediumpath_v1,@function
        .size           $__internal_10_$__cuda_sm20_dsqrt_rn_f64_mediumpath_v1,($__internal_11_$__cuda_sm20_sqrt_rn_f32_slowpath - $__internal_10_$__cuda_sm20_dsqrt_rn_f64_mediumpath_v1)
$__internal_10_$__cuda_sm20_dsqrt_rn_f64_mediumpath_v1:
[----:B------:R-:W-:Y:S01]  /*10910*/  ISETP.GE.U32.AND P0, PT, R4, -0x3400000, PT ;  /* 0xfcc000000400780c */ /* 0x000fe20003f06070 */
[----:B------:R-:W-:Y:S01]  /*10920*/  BSSY.RECONVERGENT B1, `(.L_x_758) ;  /* 0x0000025000017945 */ /* 0x000fe20003800200 */
[----:B------:R-:W-:Y:S02]  /*10930*/  IMAD.MOV.U32 R4, RZ, RZ, R48 ;  /* 0x000000ffff047224 */ /* 0x000fe400078e0030 */
[----:B------:R-:W-:-:S09]  /*10940*/  IMAD.MOV.U32 R11, RZ, RZ, R3 ;  /* 0x000000ffff0b7224 */ /* 0x000fd200078e0003 */
        /* <DEDUP_REMOVED lines=9> */
.L_x_759:
        /* <DEDUP_REMOVED lines=24> */
.L_x_761:
[----:B------:R-:W-:-:S11]  /*10b60*/  DADD R4, R58, R58 ;  /* 0x000000003a047229 */ /* 0x000fd6000000003a */
.L_x_760:
[----:B------:R-:W-:Y:S05]  /*10b70*/  BSYNC.RECONVERGENT B1 ;  /* 0x0000000000017941 */ /* 0x000fea0003800200 */
.L_x_758:
[----:B------:R-:W-:Y:S02]  /*10b80*/  IMAD.MOV.U32 R8, RZ, RZ, R4 ;  /* 0x000000ffff087224 */ /* 0x000fe400078e0004 */
[----:B------:R-:W-:Y:S02]  /*10b90*/  IMAD.MOV.U32 R9, RZ, RZ, R5 ;  /* 0x000000ffff097224 */ /* 0x000fe400078e0005 */
[----:B------:R-:W-:Y:S02]  /*10ba0*/  IMAD.MOV.U32 R4, RZ, RZ, R0 ;  /* 0x000000ffff047224 */ /* 0x000fe400078e0000 */
[----:B------:R-:W-:-:S04]  /*10bb0*/  IMAD.MOV.U32 R5, RZ, RZ, 0x0 ;  /* 0x00000000ff057424 */ /* 0x000fc800078e00ff */
[----:B------:R-:W-:Y:S05]  /*10bc0*/  RET.REL.NODEC R4 `(_Z14optimizeKernelIN4util6AckleyILi2EEELi2ELj128EEvddPdPiS3_S3_ii) ;  /* 0xfffffef4040c7950 */ /* 0x000fea0003c3ffff */
        .weak           $__internal_11_$__cuda_sm20_sqrt_rn_f32_slowpath
        .type           $__internal_11_$__cuda_sm20_sqrt_rn_f32_slowpath,@function
        .size           $__internal_11_$__cuda_sm20_sqrt_rn_f32_slowpath,($_Z14optimizeKernelIN4util6AckleyILi2EEELi2ELj128EEvddPdPiS3_S3_ii$__internal_trig_reduction_slowpathd - $__internal_11_$__cuda_sm20_sqrt_rn_f32_slowpath)
$__internal_11_$__cuda_sm20_sqrt_rn_f32_slowpath:
[----:B------:R-:W-:-:S13]  /*10bd0*/  LOP3.LUT P0, RZ, R0, 0x7fffffff, RZ, 0xc0, !PT ;  /* 0x7fffffff00ff7812 */ /* 0x000fda000780c0ff */
[----:B------:R-:W-:Y:S01]  /*10be0*/  @!P0 MOV R57, R0 ;  /* 0x0000000000398202 */ /* 0x000fe20000000f00 */
        /* <DEDUP_REMOVED lines=17> */
.L_x_762:
[----:B------:R-:W-:-:S04]  /*10d00*/  IMAD.MOV.U32 R51, RZ, RZ, 0x0 ;  /* 0x00000000ff337424 */ /* 0x000fc800078e00ff */
[----:B------:R-:W-:Y:S05]  /*10d10*/  RET.REL.NODEC R50 `(_Z14optimizeKernelIN4util6AckleyILi2EEELi2ELj128EEvddPdPiS3_S3_ii) ;  /* 0xfffffef032b87950 */ /* 0x000fea0003c3ffff */
        .type           $_Z14optimizeKernelIN4util6AckleyILi2EEELi2ELj128EEvddPdPiS3_S3_ii$__internal_trig_reduction_slowpathd,@function
        .size           $_Z14optimizeKernelIN4util6AckleyILi2EEELi2ELj128EEvddPdPiS3_S3_ii$__internal_trig_reduction_slowpathd,(.L_x_957 - $_Z14optimizeKernelIN4util6AckleyILi2EEELi2ELj128EEvddPdPiS3_S3_ii$__internal_trig_reduction_slowpathd)
$_Z14optimizeKernelIN4util6AckleyILi2EEELi2ELj128EEvddPdPiS3_S3_ii$__internal_trig_reduction_slowpathd:
[----:B------:R-:W-:Y:S01]  /*10d20*/  SHF.R.U32.HI R0, RZ, 0x14, R63 ;  /* 0x00000014ff007819 */ /* 0x000fe2000001163f */
[----:B------:R-:W-:Y:S02]  /*10d30*/  IMAD.MOV.U32 R62, RZ, RZ, R8 ;  /* 0x000000ffff3e7224 */ /* 0x000fe400078e0008 */
[----:B------:R-:W-:Y:S01]  /*10d40*/  IMAD.MOV.U32 R6, RZ, RZ, RZ ;  /* 0x000000ffff067224 */ /* 0x000fe200078e00ff */
[----:B------:R-:W-:-:S04]  /*10d50*/  LOP3.LUT R4, R0, 0x7ff, RZ, 0xc0, !PT ;  /* 0x000007ff00047812 */ /* 0x000fc800078ec0ff */
        /* <DEDUP_REMOVED lines=21> */
.L_x_767:
        /* <DEDUP_REMOVED lines=20> */
[----:B------:R-:W-:Y:S02]  /*10ff0*/  VIADD R62, R62, 0x1 ;  /* 0x000000013e3e7836 */ /* 0x000fe40000000000 */
[----:B------:R-:W-:Y:S01]  /*11000*/  IMAD.X R4, RZ, RZ, R4, P0 ;  /* 0x000000ffff047224 */ /* 0x000fe200000e0604 */
[----:B------:R-:W-:Y:S02]  /*11010*/  ISETP.NE.AND P0, PT, R10, -0xf, PT ;  /* 0xfffffff10a00780c */ /* 0x000fe40003f05270 */
[----:B------:R-:W-:-:S05]  /*11020*/  IADD3.X R68, P1, PT, R5, R68, RZ, P1, !PT ;  /* 0x0000004405447210 */ /* 0x000fca0000f3e4ff */
[----:B------:R-:W-:Y:S02]  /*11030*/  IMAD.X R69, RZ, RZ, R4, P1 ;  /* 0x000000ffff457224 */ /* 0x000fe400008e0604 */
[----:B0-----:R-:W-:Y:S02]  /*11040*/  IMAD.MOV.U32 R64, RZ, RZ, R68 ;  /* 0x000000ffff407224 */ /* 0x001fe400078e0044 */
[----:B------:R-:W-:Y:S02]  /*11050*/  IMAD.MOV.U32 R65, RZ, RZ, R69 ;  /* 0x000000ffff417224 */ /* 0x000fe400078e0045 */
[----:B------:R-:W-:Y:S05]  /*11060*/  @P0 BRA `(.L_x_767) ;  /* 0xfffffffc00900947 */ /* 0x000fea000383ffff */
[----:B------:R-:W-:Y:S05]  /*11070*/  BSYNC.RECONVERGENT B1 ;  /* 0x0000000000017941 */ /* 0x000fea0003800200 */
.L_x_766:
[----:B------:R-:W-:-:S07]  /*11080*/  MOV R25, R8 ;  /* 0x0000000800197202 */ /* 0x000fce0000000f00 */
.L_x_765:
[----:B------:R-:W-:Y:S05]  /*11090*/  BSYNC.RECONVERGENT B0 ;  /* 0x0000000000007941 */ /* 0x000fea0003800200 */
.L_x_764:
        /* <DEDUP_REMOVED lines=11> */
[CC--:B---3--:R-:W-:Y:S02]  /*11150*/  @P0 SHF.L.U32 R10, R4.reuse, R67.reuse, RZ ;  /* 0x00000043040a0219 */ /* 0x0c8fe400000006ff */
[----:B------:R-:W-:Y:S02]  /*11160*/  @P0 SHF.R.U64 R3, R3, R0, R9 ;  /* 0x0000000003030219 */ /* 0x000fe40000001209 */
[--C-:B------:R-:W-:Y:S02]  /*11170*/  @P0 SHF.R.U32.HI R49, RZ, 0x1, R5.reuse ;  /* 0x00000001ff310819 */ /* 0x100fe40000011605 */
[C-C-:B------:R-:W-:Y:S02]  /*11180*/  @P0 SHF.R.U64 R25, R4.reuse, 0x1, R5.reuse ;  /* 0x0000000104190819 */ /* 0x140fe40000001205 */
[----:B------:R-:W-:-:S02]  /*11190*/  @P0 SHF.L.U64.HI R11, R4, R67, R5 ;  /* 0x00000043040b0219 */ /* 0x000fc40000010205 */
[-C--:B------:R-:W-:Y:S02]  /*111a0*/  @P0 SHF.R.U32.HI R8, RZ, R0.reuse, R9 ;  /* 0x00000000ff080219 */ /* 0x080fe40000011609 */
[----:B------:R-:W-:Y:S02]  /*111b0*/  @P0 LOP3.LUT R4, R10, R3, RZ, 0xfc, !PT ;  /* 0x000000030a040212 */ /* 0x000fe400078efcff */
[-C--:B----4-:R-:W-:Y:S02]  /*111c0*/  @P0 SHF.L.U32 R9, R6, R67.reuse, RZ ;  /* 0x0000004306090219 */ /* 0x090fe400000006ff */
[--C-:B------:R-:W-:Y:S02]  /*111d0*/  @P0 SHF.R.U64 R62, R25, R0, R49.reuse ;  /* 0x00000000193e0219 */ /* 0x100fe40000001231 */
[----:B------:R-:W-:Y:S02]  /*111e0*/  @P0 LOP3.LUT R5, R11, R8, RZ, 0xfc, !PT ;  /* 0x000000080b050212 */ /* 0x000fe400078efcff */
[----:B------:R-:W-:Y:S01]  /*111f0*/  @P0 SHF.R.U32.HI R49, RZ, R0, R49 ;  /* 0x00000000ff310219 */ /* 0x000fe20000011631 */
[----:B------:R-:W-:Y:S01]  /*11200*/  IMAD.SHL.U32 R0, R4, 0x4, RZ ;  /* 0x0000000404007824 */ /* 0x000fe200078e00ff */
[----:B------:R-:W-:-:S02]  /*11210*/  @P0 SHF.L.U64.HI R8, R6, R67, R7 ;  /* 0x0000004306080219 */ /* 0x000fc40000010207 */
[----:B------:R-:W-:Y:S02]  /*11220*/  @P0 LOP3.LUT R6, R9, R62, RZ, 0xfc, !PT ;  /* 0x0000003e09060212 */ /* 0x000fe400078efcff */
[----:B------:R-:W-:Y:S02]  /*11230*/  SHF.L.U64.HI R4, R4, 0x2, R5 ;  /* 0x0000000204047819 */ /* 0x000fe40000010205 */
[----:B------:R-:W-:Y:S02]  /*11240*/  @P0 LOP3.LUT R7, R8, R49, RZ, 0xfc, !PT ;  /* 0x0000003108070212 */ /* 0x000fe400078efcff */
[----:B------:R-:W-:Y:S02]  /*11250*/  SHF.L.W.U32.HI R5, R5, 0x2, R6 ;  /* 0x0000000205057819 */ /* 0x000fe40000010e06 */
[----:B------:R-:W-:Y:S02]  /*11260*/  IADD3 RZ, P0, PT, RZ, -R0, RZ ;  /* 0x80000000ffff7210 */ /* 0x000fe40007f1e0ff */
[----:B------:R-:W-:-:S02]  /*11270*/  LOP3.LUT R3, RZ, R4, RZ, 0x33, !PT ;  /* 0x00000004ff037212 */ /* 0x000fc400078e33ff */
[----:B------:R-:W-:Y:S02]  /*11280*/  SHF.L.W.U32.HI R6, R6, 0x2, R7 ;  /* 0x0000000206067819 */ /* 0x000fe40000010e07 */
[----:B------:R-:W-:Y:S02]  /*11290*/  LOP3.LUT R8, RZ, R5, RZ, 0x33, !PT ;  /* 0x00000005ff087212 */ /* 0x000fe400078e33ff */
[----:B------:R-:W-:Y:S02]  /*112a0*/  IADD3.X R9, P0, PT, RZ, R3, RZ, P0, !PT ;  /* 0x00000003ff097210 */ /* 0x000fe4000071e4ff */
[----:B------:R-:W-:Y:S02]  /*112b0*/  LOP3.LUT R3, RZ, R6, RZ, 0x33, !PT ;  /* 0x00000006ff037212 */ /* 0x000fe400078e33ff */
[----:B------:R-:W-:Y:S02]  /*112c0*/  IADD3.X R8, P1, PT, RZ, R8, RZ, P0, !PT ;  /* 0x00000008ff087210 */ /* 0x000fe4000073e4ff */
        /* <DEDUP_REMOVED lines=15> */
[----:B------:R-:W-:Y:S02]  /*113c0*/  LOP3.LUT R5, R10, 0x3f, RZ, 0xc0, !PT ;  /* 0x0000003f0a057812 */ /* 0x000fe400078ec0ff */
[--C-:B------:R-:W-:Y:S02]  /*113d0*/  SHF.R.U64 R9, R0, 0x1, R11.reuse ;  /* 0x0000000100097819 */ /* 0x100fe4000000120b */
[----:B------:R-:W-:Y:S02]  /*113e0*/  SHF.R.U32.HI R11, RZ, 0x1, R11 ;  /* 0x00000001ff0b7819 */ /* 0x000fe4000001160b */
[----:B------:R-:W-:Y:S02]  /*113f0*/  LOP3.LUT R0, R10, 0x3f, RZ, 0xc, !PT ;  /* 0x0000003f0a007812 */ /* 0x000fe400078e0cff */
[CC--:B------:R-:W-:Y:S02]  /*11400*/  SHF.L.U64.HI R3, R62.reuse, R5.reuse, R3 ;  /* 0x000000053e037219 */ /* 0x0c0fe40000010203 */
[----:B------:R-:W-:-:S02]  /*11410*/  SHF.L.U32 R5, R62, R5, RZ ;  /* 0x000000053e057219 */ /* 0x000fc400000006ff */
[-CC-:B------:R-:W-:Y:S02]  /*11420*/  SHF.R.U64 R62, R9, R0.reuse, R11.reuse ;  /* 0x00000000093e7219 */ /* 0x180fe4000000120b */
[----:B------:R-:W-:Y:S02]  /*11430*/  SHF.R.U32.HI R0, RZ, R0, R11 ;  /* 0x00000000ff007219 */ /* 0x000fe4000001160b */
[----:B------:R-:W-:Y:S02]  /*11440*/  LOP3.LUT R62, R5, R62, RZ, 0xfc, !PT ;  /* 0x0000003e053e7212 */ /* 0x000fe400078efcff */
[----:B------:R-:W-:-:S07]  /*11450*/  LOP3.LUT R3, R3, R0, RZ, 0xfc, !PT ;  /* 0x0000000003037212 */ /* 0x000fce00078efcff */
.L_x_769:
[----:B------:R-:W-:Y:S05]  /*11460*/  BSYNC.RECONVERGENT B0 ;  /* 0x0000000000007941 */ /* 0x000fea0003800200 */
.L_x_768:
        /* <DEDUP_REMOVED lines=8> */
[----:B------:R-:W-:-:S04]  /*114f0*/  IMAD.WIDE.U32 R4, P2, R3, 0x2168c235, R4 ;  /* 0x2168c23503047825 */ /* 0x000fc80007840004 */
[----:B------:R-:W-:Y:S01]  /*11500*/  IMAD R3, R3, -0x36f0255e, RZ ;  /* 0xc90fdaa203037824 */ /* 0x000fe200078e02ff */
[----:B------:R-:W-:Y:S01]  /*11510*/  IADD3.X RZ, P1, PT, R4, R4, RZ, P1, !PT ;  /* 0x0000000404ff7210 */ /* 0x000fe20000f3e4ff */
[----:B------:R-:W-:-:S03]  /*11520*/  IMAD.X R0, RZ, RZ, R0, P2 ;  /* 0x000000ffff007224 */ /* 0x000fc600010e0600 */
[----:B------:R-:W-:-:S04]  /*11530*/  IADD3 R3, P2, PT, R3, R5, RZ ;  /* 0x0000000503037210 */ /* 0x000fc80007f5e0ff */
        /* <DEDUP_REMOVED lines=23> */
.L_x_763:
[----:B------:R-:W-:Y:S02]  /*116b0*/  IMAD.MOV.U32 R49, RZ, RZ, 0x0 ;  /* 0x00000000ff317424 */ /* 0x000fe400078e00ff */
[----:B------:R-:W-:Y:S02]  /*116c0*/  IMAD.MOV.U32 R0, RZ, RZ, R6 ;  /* 0x000000ffff007224 */ /* 0x000fe400078e0006 */
[----:B------:R-:W-:Y:S05]  /*116d0*/  RET.REL.NODEC R48 `(_Z14optimizeKernelIN4util6AckleyILi2EEELi2ELj128EEvddPdPiS3_S3_ii) ;  /* 0xfffffee830487950 */ /* 0x000fea0003c3ffff */
.L_x_770:
        /* <DEDUP_REMOVED lines=10> */
.L_x_957:


//--------------------- .text._Z14optimizeKernelIN4util9RastriginILi2EEELi2ELj128EEvddPdPiS3_S3_ii --------------------------
	.section	.text._Z14optimizeKernelIN4util9RastriginILi2EEELi2ELj128EEvddPdPiS3_S3_ii,"ax",@progbits
	.align	128
        .global         _Z14optimizeKernelIN4util9RastriginILi2EEELi2ELj128EEvddPdPiS3_S3_ii
        .type           _Z14optimizeKernelIN4util9RastriginILi2EEELi2ELj128EEvddPdPiS3_S3_ii,@function
        .size           _Z14optimizeKernelIN4util9RastriginILi2EEELi2ELj128EEvddPdPiS3_S3_ii,(.L_x_959 - _Z14optimizeKernelIN4util9RastriginILi2EEELi2ELj128EEvddPdPiS3_S3_ii)
        .other          _Z14optimizeKernelIN4util9RastriginILi2EEELi2ELj128EEvddPdPiS3_S3_ii,@"STO_CUDA_ENTRY STV_DEFAULT"
_Z14optimizeKernelIN4util9RastriginILi2EEELi2ELj128EEvddPdPiS3_S3_ii:
.text._Z14optimizeKernelIN4util9RastriginILi2EEELi2ELj128EEvddPdPiS3_S3_ii:
        /* <DEDUP_REMOVED lines=23> */
.L_x_782:
[----:B------:R-:W-:Y:S01]  /*0170*/  IMAD.IADD R0, R9, 0x1, R15 ;  /* 0x0000000109007824 */ /* 0x000fe200078e020f */
[----:B------:R-:W-:Y:S01]  /*0180*/  ISETP.NE.AND P0, PT, R43, RZ, PT ;  /* 0x000000ff2b00720c */ /* 0x000fe20003f05270 */
[----:B0-----:R-:W-:Y:S01]  /*0190*/  IMAD.MOV.U32 R7, RZ, RZ, -0x75bd8fc ;  /* 0xf8a42704ff077424 */ /* 0x001fe200078e00ff */
        /* <DEDUP_REMOVED lines=12> */
[----:B------:R-:W-:Y:S02]  /*0260*/  IMAD.MOV.U32 R16, RZ, RZ, RZ ;  /* 0x000000ffff107224 */ /* 0x000fe400078e00ff */
[----:B------:R-:W-:Y:S02]  /*0270*/  IMAD.MOV.U32 R17, RZ, RZ, R43 ;  /* 0x000000ffff117224 */ /* 0x000fe400078e002b */
[----:B0-----:R-:W-:-:S07]  /*0280*/  IMAD.MOV.U32 R4, RZ, RZ, R8 ;  /* 0x000000ffff047224 */ /* 0x001fce00078e0008 */
.L_x_781:
        /* <DEDUP_REMOVED lines=11> */
.L_x_776:
[----:B------:R-:W-:-:S06]  /*0340*/  IMAD R21, R20, 0x4, R1 ;  /* 0x0000000414157824 */ /* 0x000fcc00078e0201 */
[----:B------:R-:W5:Y:S01]  /*0350*/  LDL R21, [R21+0x4] ;  /* 0x0000040015157983 */ /* 0x000f620000100800 */
[----:B------:R-:W-:Y:S01]  /*0360*/  IMAD.SHL.U32 R22, R20, 0x20, RZ ;  /* 0x0000002014167824 */ /* 0x000fe200078e00ff */
[----:B------:R-:W-:-:S06]  /*0370*/  UMOV UR4, URZ ;  /* 0x000000ff00047c82 */ /* 0x000fcc0008000000 */
.L_x_775:
        /* <DEDUP_REMOVED lines=36> */
[----:B------:R-:W2:Y:S01]  /*05c0*/  @P4 LDG.E R28, desc[UR36][R18.64+0x50] ;  /* 0x00005024121c4981 */ /* 0x000ea2000c1e1900 */
[----:B------:R-:W-:-:S03]  /*05d0*/  @!P0 LOP3.LUT R7, R7, R26, RZ, 0x3c, !PT ;  /* 0x0000001a07078212 */ /* 0x000fc600078e3cff */
[----:B------:R-:W2:Y:S01]  /*05e0*/  @P3 LDG.E R26, desc[UR36][R18.64+0x3c] ;  /* 0x00003c24121a3981 */ /* 0x000ea2000c1e1900 */
[----:B------:R-:W-:Y:S02]  /*05f0*/  @P1 LOP3.LUT R2, R2, R31, RZ, 0x3c, !PT ;  /* 0x0000001f02021212 */ /* 0x000fe400078e3cff */
[----:B------:R-:W-:Y:S01]  /*0600*/  @P1 LOP3.LUT R6, R6, R29, RZ, 0x3c, !PT ;  /* 0x0000001d06061212 */ /* 0x000fe200078e3cff */
[----:B------:R-:W2:Y:S01]  /*0610*/  @P4 LDG.E R31, desc[UR36][R18.64+0x54] ;  /* 0x00005424121f4981 */ /* 0x000ea2000c1e1900 */
[----:B------:R-:W-:-:S03]  /*0620*/  LOP3.LUT P0, RZ, R35, 0x80, RZ, 0xc0, !PT ;  /* 0x0000008023ff7812 */ /* 0x000fc6000780c0ff */
[----:B------:R-:W2:Y:S01]  /*0630*/  @P3 LDG.E R29, desc[UR36][R18.64+0x48] ;  /* 0x00004824121d3981 */ /* 0x000ea2000c1e1900 */
[----:B------:R-:W-:Y:S02]  /*0640*/  @P1 LOP3.LUT R3, R3, R36, RZ, 0x3c, !PT ;  /* 0x0000002403031212 */ /* 0x000fe400078e3cff */
[----:B------:R-:W-:Y:S01]  /*0650*/  @P2 LOP3.LUT R2, R2, R33, RZ, 0x3c, !PT ;  /* 0x0000002102022212 */ /* 0x000fe200078e3cff */
[----:B------:R-:W2:Y:S01]  /*0660*/  @P5 LDG.E R36, desc[UR36][R18.64+0x6c] ;  /* 0x00006c2412245981 */ /* 0x000ea2000c1e1900 */
[----:B------:R-:W-:-:S03]  /*0670*/  @P1 LOP3.LUT R5, R5, R30, RZ, 0x3c, !PT ;  /* 0x0000001e05051212 */ /* 0x000fc600078e3cff */
[----:B------:R-:W2:Y:S04]  /*0680*/  @P4 LDG.E R33, desc[UR36][R18.64+0x5c] ;  /* 0x00005c2412214981 */ /* 0x000ea8000c1e1900 */
[----:B------:R-:W2:Y:S01]  /*0690*/  @P4 LDG.E R30, desc[UR36][R18.64+0x58] ;  /* 0x00005824121e4981 */ /* 0x000ea2000c1e1900 */
[----:B------:R-:W-:Y:S02]  /*06a0*/  @P2 LOP3.LUT R3, R3, R40, RZ, 0x3c, !PT ;  /* 0x0000002803032212 */ /* 0x000fe400078e3cff */
[----:B------:R-:W-:Y:S01]  /*06b0*/  @P1 LOP3.LUT R7, R7, R34, RZ, 0x3c, !PT ;  /* 0x0000002207071212 */ /* 0x000fe200078e3cff */
[----:B------:R-:W2:Y:S04]  /*06c0*/  @P6 LDG.E R40, desc[UR36][R18.64+0x80] ;  /* 0x0000802412286981 */ /* 0x000ea8000c1e1900 */
[----:B------:R-:W2:Y:S01]  /*06d0*/  @P5 LDG.E R34, desc[UR36][R18.64+0x64] ;  /* 0x0000642412225981 */ /* 0x000ea2000c1e1900 */
[----:B------:R-:W-:-:S02]  /*06e0*/  @P3 LOP3.LUT R3, R3, R46, RZ, 0x3c, !PT ;  /* 0x0000002e03033212 */ /* 0x000fc400078e3cff */
[----:B------:R-:W-:Y:S01]  /*06f0*/  @P2 LOP3.LUT R7, R7, R38, RZ, 0x3c, !PT ;  /* 0x0000002607072212 */ /* 0x000fe200078e3cff */
[----:B------:R-:W2:Y:S04]  /*0700*/  @P0 LDG.E R46, desc[UR36][R18.64+0x94] ;  /* 0x00009424122e0981 */ /* 0x000ea8000c1e1900 */
[----:B------:R-:W2:Y:S01]  /*0710*/  @P6 LDG.E R38, desc[UR36][R18.64+0x78] ;  /* 0x0000782412266981 */ /* 0x000ea2000c1e1900 */
[----:B------:R-:W-:Y:S02]  /*0720*/  @P4 LOP3.LUT R3, R3, R48, RZ, 0x3c, !PT ;  /* 0x0000003003034212 */ /* 0x000fe400078e3cff */
[----:B------:R-:W-:Y:S01]  /*0730*/  @P3 LOP3.LUT R7, R7, R44, RZ, 0x3c, !PT ;  /* 0x0000002c07073212 */ /* 0x000fe200078e3cff */
[----:B------:R-:W2:Y:S04]  /*0740*/  @P0 LDG.E R51, desc[UR36][R18.64+0x98] ;  /* 0x0000982412330981 */ /* 0x000ea8000c1e1900 */
[----:B------:R-:W2:Y:S04]  /*0750*/  @P0 LDG.E R48, desc[UR36][R18.64+0x9c] ;  /* 0x00009c2412300981 */ /* 0x000ea8000c1e1900 */
[----:B------:R-:W2:Y:S04]  /*0760*/  @P0 LDG.E R44, desc[UR36][R18.64+0x8c] ;  /* 0x00008c24122c0981 */ /* 0x000ea8000c1e1900 */
[----:B------:R-:W2:Y:S01]  /*0770*/  @P0 LDG.E R49, desc[UR36][R18.64+0x90] ;  /* 0x0000902412310981 */ /* 0x000ea2000c1e1900 */
[----:B------:R-:W-:-:S04]  /*0780*/  @P5 LOP3.LUT R3, R3, R50, RZ, 0x3c, !PT ;  /* 0x0000003203035212 */ /* 0x000fc800078e3cff */
[----:B------:R-:W-:Y:S02]  /*0790*/  @P6 LOP3.LUT R3, R3, R52, RZ, 0x3c, !PT ;  /* 0x0000003403036212 */ /* 0x000fe400078e3cff */
[----:B---3--:R-:W-:Y:S02]  /*07a0*/  @P2 LOP3.LUT R5, R5, R24, RZ, 0x3c, !PT ;  /* 0x0000001805052212 */ /* 0x008fe400078e3cff */
[----:B----4-:R-:W-:-:S04]  /*07b0*/  @P2 LOP3.LUT R6, R6, R23, RZ, 0x3c, !PT ;  /* 0x0000001706062212 */ /* 0x010fc800078e3cff */
[----:B--2---:R-:W-:Y:S02]  /*07c0*/  @P3 LOP3.LUT R6, R6, R25, RZ, 0x3c, !PT ;  /* 0x0000001906063212 */ /* 0x004fe400078e3cff */
[----:B------:R-:W-:-:S04]  /*07d0*/  @P3 LOP3.LUT R5, R5, R26, RZ, 0x3c, !PT ;  /* 0x0000001a05053212 */ /* 0x000fc800078e3cff */
        /* <DEDUP_REMOVED lines=48> */
[----:B------:R-:W-:Y:S02]  /*0ae0*/  @P0 LOP3.LUT R3, R3, R30, RZ, 0x3c, !PT ;  /* 0x0000001e03030212 */ /* 0x000fe400078e3cff */
[----:B------:R-:W-:Y:S01]  /*0af0*/  @P2 LOP3.LUT R2, R2, R31, RZ, 0x3c, !PT ;  /* 0x0000001f02022212 */ /* 0x000fe200078e3cff */
[----:B------:R-:W4:Y:S01]  /*0b00*/  @P4 LDG.E R30, desc[UR36][R18.64+0xf0] ;  /* 0x0000f024121e4981 */ /* 0x000f22000c1e1900 */
[----:B------:R-:W-:Y:S02]  /*0b10*/  LOP3.LUT P0, RZ, R35, 0x8000, RZ, 0xc0, !PT ;  /* 0x0000800023ff7812 */ /* 0x000fe4000780c0ff */
[----:B------:R-:W-:Y:S01]  /*0b20*/  @P1 LOP3.LUT R7, R7, R34, RZ, 0x3c, !PT ;  /* 0x0000002207071212 */ /* 0x000fe200078e3cff */
[----:B------:R-:W4:Y:S01]  /*0b30*/  @P4 LDG.E R31, desc[UR36][R18.64+0xf4] ;  /* 0x0000f424121f4981 */ /* 0x000f22000c1e1900 */
[----:B------:R-:W-:-:S03]  /*0b40*/  @P1 LOP3.LUT R3, R3, R36, RZ, 0x3c, !PT ;  /* 0x0000002403031212 */ /* 0x000fc600078e3cff */
[----:B------:R-:W4:Y:S01]  /*0b50*/  @P4 LDG.E R34, desc[UR36][R18.64+0x100] ;  /* 0x0001002412224981 */ /* 0x000f22000c1e1900 */
[----:B------:R-:W-:-:S03]  /*0b60*/  @P3 LOP3.LUT R2, R2, R33, RZ, 0x3c, !PT ;  /* 0x0000002102023212 */ /* 0x000fc600078e3cff */
[----:B------:R-:W4:Y:S04]  /*0b70*/  @P5 LDG.E R36, desc[UR36][R18.64+0x104] ;  /* 0x0001042412245981 */ /* 0x000f28000c1e1900 */
[----:B------:R-:W4:Y:S01]  /*0b80*/  @P4 LDG.E R33, desc[UR36][R18.64+0xfc] ;  /* 0x0000fc2412214981 */ /* 0x000f22000c1e1900 */
[----:B------:R-:W-:Y:S02]  /*0b90*/  @P2 LOP3.LUT R7, R7, R38, RZ, 0x3c, !PT ;  /* 0x0000002607072212 */ /* 0x000fe400078e3cff */
[----:B------:R-:W-:Y:S01]  /*0ba0*/  @P2 LOP3.LUT R3, R3, R40, RZ, 0x3c, !PT ;  /* 0x0000002803032212 */ /* 0x000fe200078e3cff */
[----:B------:R-:W4:Y:S04]  /*0bb0*/  @P5 LDG.E R38, desc[UR36][R18.64+0x10c] ;  /* 0x00010c2412265981 */ /* 0x000f28000c1e1900 */
[----:B------:R-:W4:Y:S01]  /*0bc0*/  @P5 LDG.E R40, desc[UR36][R18.64+0x114] ;  /* 0x0001142412285981 */ /* 0x000f22000c1e1900 */
[----:B------:R-:W-:-:S03]  /*0bd0*/  @P3 LOP3.LUT R7, R7, R44, RZ, 0x3c, !PT ;  /* 0x0000002c07073212 */ /* 0x000fc600078e3cff */
[----:B------:R-:W4:Y:S01]  /*0be0*/  @P5 LDG.E R35, desc[UR36][R18.64+0x108] ;  /* 0x0001082412235981 */ /* 0x000f22000c1e1900 */
[----:B------:R-:W-:Y:S02]  /*0bf0*/  @P3 LOP3.LUT R3, R3, R46, RZ, 0x3c, !PT ;  /* 0x0000002e03033212 */ /* 0x000fe400078e3cff */
[----:B------:R-:W-:Y:S01]  /*0c00*/  @P1 LOP3.LUT R5, R5, R24, RZ, 0x3c, !PT ;  /* 0x0000001805051212 */ /* 0x000fe200078e3cff */
[----:B------:R-:W4:Y:S04]  /*0c10*/  @P6 LDG.E R44, desc[UR36][R18.64+0x120] ;  /* 0x00012024122c6981 */ /* 0x000f28000c1e1900 */
        /* <DEDUP_REMOVED lines=8> */
[----:B------:R-:W-:-:S04]  /*0ca0*/  UIADD3 UR4, UPT, UPT, UR4, 0x10, URZ ;  /* 0x0000001004047890 */ /* 0x000fc8000fffe0ff */
[----:B------:R-:W-:Y:S01]  /*0cb0*/  UISETP.NE.AND UP0, UPT, UR4, 0x20, UPT ;  /* 0x000000200400788c */ /* 0x000fe2000bf05270 */
[----:B---3--:R-:W-:-:S04]  /*0cc0*/  @P1 LOP3.LUT R6, R6, R23, RZ, 0x3c, !PT ;  /* 0x0000001706061212 */ /* 0x008fc800078e3cff */
[----:B--2---:R-:W-:Y:S02]  /*0cd0*/  @P2 LOP3.LUT R6, R6, R25, RZ, 0x3c, !PT ;  /* 0x0000001906062212 */ /* 0x004fe400078e3cff */
[----:B----4-:R-:W-:Y:S02]  /*0ce0*/  @P2 LOP3.LUT R5, R5, R26, RZ, 0x3c, !PT ;  /* 0x0000001a05052212 */ /* 0x010fe400078e3cff */
[----:B------:R-:W-:Y:S02]  /*0cf0*/  @P3 LOP3.LUT R6, R6, R29, RZ, 0x3c, !PT ;  /* 0x0000001d06063212 */ /* 0x000fe400078e3cff */
        /* <DEDUP_REMOVED lines=38> */
.L_x_778:
[----:B------:R-:W-:-:S06]  /*0f60*/  IMAD R21, R20, 0x4, R1 ;  /* 0x0000000414157824 */ /* 0x000fcc00078e0201 */
[----:B------:R-:W5:Y:S01]  /*0f70*/  LDL R21, [R21+0x4] ;  /* 0x0000040015157983 */ /* 0x000f620000100800 */
[----:B------:R-:W-:Y:S01]  /*0f80*/  IMAD.SHL.U32 R22, R20, 0x20, RZ ;  /* 0x0000002014167824 */ /* 0x000fe200078e00ff */
[----:B------:R-:W-:-:S06]  /*0f90*/  UMOV UR4, URZ ;  /* 0x000000ff00047c82 */ /* 0x000fcc0008000000 */
.L_x_777:
        /* <DEDUP_REMOVED lines=190> */
.L_x_780:
[----:B------:R-:W-:-:S06]  /*1b80*/  IMAD R21, R20, 0x4, R1 ;  /* 0x0000000414157824 */ /* 0x000fcc00078e0201 */
[----:B------:R-:W5:Y:S01]  /*1b90*/  LDL R21, [R21+0x4] ;  /* 0x0000040015157983 */ /* 0x000f620000100800 */
[----:B------:R-:W-:Y:S01]  /*1ba0*/  IMAD.SHL.U32 R22, R20, 0x20, RZ ;  /* 0x0000002014167824 */ /* 0x000fe200078e00ff */
[----:B------:R-:W-:-:S06]  /*1bb0*/  UMOV UR4, URZ ;  /* 0x000000ff00047c82 */ /* 0x000fcc0008000000 */
.L_x_779:
        /* <DEDUP_REMOVED lines=8> */
[----:B------:R-:W3:Y:S04]  /*1c40*/  @P1 LDG.E R36, desc[UR36][R18.64+0x24] ;  /* 0x0000242412241981 */ /* 0x000ee8000c1e1900 */
[----:B------:R-:W4:Y:S04]  /*1c50*/  @!P0 LDG.E R25, desc[UR36][R18.64+0xc] ;  /* 0x00000c2412198981 */ /* 0x000f28000c1e1900 */
[----:B------:R-:W4:Y:S04]  /*1c60*/  @!P0 LDG.E R24, desc[UR36][R18.64] ;  /* 0x0000002412188981 */ /* 0x000f28000c1e1900 */
[----:B------:R-:W4:Y:S04]  /*1c70*/  @!P0 LDG.E R23, desc[UR36][R18.64+0x4] ;  /* 0x0000042412178981 */ /* 0x000f28000c1e1900 */
[----:B------:R-:W4:Y:S04]  /*1c80*/  @P2 LDG.E R40, desc[UR36][R18.64+0x38] ;  /* 0x0000382412282981 */ /* 0x000f28000c1e1900 */
        /* <DEDUP_REMOVED lines=17> */
[----:B---3--:R-:W-:-:S03]  /*1da0*/  @P1 LOP3.LUT R3, R3, R36, RZ, 0x3c, !PT ;  /* 0x0000002403031212 */ /* 0x008fc600078e3cff */
[----:B------:R-:W3:Y:S01]  /*1db0*/  @P5 LDG.E R36, desc[UR36][R18.64+0x64] ;  /* 0x0000642412245981 */ /* 0x000ee2000c1e1900 */
[----:B----4-:R-:W-:-:S03]  /*1dc0*/  @!P0 LOP3.LUT R2, R2, R25, RZ, 0x3c, !PT ;  /* 0x0000001902028212 */ /* 0x010fc600078e3cff */
[----:B------:R-:W4:Y:S01]  /*1dd0*/  @P3 LDG.E R25, desc[UR36][R18.64+0x40] ;  /* 0x0000402412193981 */ /* 0x000f22000c1e1900 */
[----:B------:R-:W-:-:S03]  /*1de0*/  @!P0 LOP3.LUT R5, R5, R24, RZ, 0x3c, !PT ;  /* 0x0000001805058212 */ /* 0x000fc600078e3cff */
[----:B------:R-:W3:Y:S01]  /*1df0*/  @P2 LDG.E R24, desc[UR36][R18.64+0x28] ;  /* 0x0000282412182981 */ /* 0x000ee2000c1e1900 */
[----:B------:R-:W-:-:S03]  /*1e00*/  @!P0 LOP3.LUT R6, R6, R23, RZ, 0x3c, !PT ;  /* 0x0000001706068212 */ /* 0x000fc600078e3cff */
[----:B------:R-:W4:Y:S01]  /*1e10*/  @P2 LDG.E R23, desc[UR36][R18.64+0x2c] ;  /* 0x00002c2412172981 */ /* 0x000f22000c1e1900 */
[----:B------:R-:W-:-:S03]  /*1e20*/  @P2 LOP3.LUT R3, R3, R40, RZ, 0x3c, !PT ;  /* 0x0000002803032212 */ /* 0x000fc600078e3cff */
[----:B------:R-:W4:Y:S01]  /*1e30*/  @P6 LDG.E R40, desc[UR36][R18.64+0x78] ;  /* 0x0000782412286981 */ /* 0x000f22000c1e1900 */
[----:B------:R-:W-:-:S03]  /*1e40*/  @!P0 LOP3.LUT R7, R7, R26, RZ, 0x3c, !PT ;  /* 0x0000001a07078212 */ /* 0x000fc600078e3cff */
        /* <DEDUP_REMOVED lines=23> */
[----:B------:R-:W4:Y:S01]  /*1fc0*/  @P0 LDG.E R47, desc[UR36][R18.64+0x90] ;  /* 0x00009024122f0981 */ /* 0x000f22000c1e1900 */
[----:B--2---:R-:W-:Y:S02]  /*1fd0*/  @P3 LOP3.LUT R7, R7, R28, RZ, 0x3c, !PT ;  /* 0x0000001c07073212 */ /* 0x004fe400078e3cff */
[----:B---3--:R-:W-:-:S02]  /*1fe0*/  @P2 LOP3.LUT R5, R5, R24, RZ, 0x3c, !PT ;  /* 0x0000001805052212 */ /* 0x008fc400078e3cff */
[----:B----4-:R-:W-:-:S04]  /*1ff0*/  @P2 LOP3.LUT R6, R6, R23, RZ, 0x3c, !PT ;  /* 0x0000001706062212 */ /* 0x010fc800078e3cff */
        /* <DEDUP_REMOVED lines=52> */
[----:B------:R-:W-:Y:S02]  /*2340*/  @P1 LOP3.LUT R7, R7, R34, RZ, 0x3c, !PT ;  /* 0x0000002207071212 */ /* 0x000fe400078e3cff */
[----:B------:R-:W-:Y:S01]  /*2350*/  @P2 LOP3.LUT R2, R2, R29, RZ, 0x3c, !PT ;  /* 0x0000001d02022212 */ /* 0x000fe200078e3cff */
[----:B------:R-:W2:Y:S01]  /*2360*/  @P4 LDG.E R34, desc[UR36][R18.64+0xf0] ;  /* 0x0000f02412224981 */ /* 0x000ea2000c1e1900 */
[----:B------:R-:W-:Y:S02]  /*2370*/  LOP3.LUT P0, RZ, R33, 0x8000, RZ, 0xc0, !PT ;  /* 0x0000800021ff7812 */ /* 0x000fe4000780c0ff */
[----:B------:R-:W-:Y:S01]  /*2380*/  @P1 LOP3.LUT R3, R3, R36, RZ, 0x3c, !PT ;  /* 0x0000002403031212 */ /* 0x000fe200078e3cff */
[----:B------:R-:W2:Y:S01]  /*2390*/  @P4 LDG.E R29, desc[UR36][R18.64+0xf4] ;  /* 0x0000f424121d4981 */ /* 0x000ea2000c1e1900 */
[----:B------:R-:W-:-:S03]  /*23a0*/  @P2 LOP3.LUT R7, R7, R38, RZ, 0x3c, !PT ;  /* 0x0000002607072212 */ /* 0x000fc600078e3cff */
        /* <DEDUP_REMOVED lines=23> */
[----:B------:R-:W-:-:S04]  /*2520*/  @P2 LOP3.LUT R6, R6, R25, RZ, 0x3c, !PT ;  /* 0x0000001906062212 */ /* 0x000fc800078e3cff */
        /* <DEDUP_REMOVED lines=28> */
.L_x_774:
[----:B------:R-:W-:Y:S05]  /*26f0*/  BSYNC.RECONVERGENT B1 ;  /* 0x0000000000017941 */ /* 0x000fea0003800200 */
.L_x_773:
[C---:B------:R-:W-:Y:S01]  /*2700*/  ISETP.GT.U32.AND P0, PT, R17.reuse, 0x3, PT ;  /* 0x000000031100780c */ /* 0x040fe20003f04070 */
[----:B------:R-:W-:Y:S01]  /*2710*/  VIADD R16, R16, 0x1 ;  /* 0x0000000110107836 */ /* 0x000fe20000000000 */
[--C-:B------:R-:W-:Y:S02]  /*2720*/  SHF.R.U64 R17, R17, 0x2, R4.reuse ;  /* 0x0000000211117819 */ /* 0x100fe40000001204 */
[----:B------:R-:W-:Y:S02]  /*2730*/  ISETP.GT.U32.AND.EX P0, PT, R4, RZ, PT, P0 ;  /* 0x000000ff0400720c */ /* 0x000fe40003f04100 */
[----:B------:R-:W-:-:S11]  /*2740*/  SHF.R.U32.HI R4, RZ, 0x2, R4 ;  /* 0x00000002ff047819 */ /* 0x000fd60000011604 */
[----:B------:R-:W-:Y:S05]  /*2750*/  @P0 BRA `(.L_x_781) ;  /* 0xffffffd800cc0947 */ /* 0x000fea000383ffff */
.L_x_772:
[----:B------:R-:W-:Y:S05]  /*2760*/  BSYNC.RECONVERGENT B0 ;  /* 0x0000000000007941 */ /* 0x000fea0003800200 */
.L_x_771:
        /* <DEDUP_REMOVED lines=28> */
[----:B------:R-:W0:Y:S01]  /*2930*/  LDL.64 R38, [R1+0x30] ;  /* 0x0000300001267983 */ /* 0x000e220000100a00 */
[----:B------:R-:W-:Y:S01]  /*2940*/  UMOV UR8, 0x54442d18 ;  /* 0x54442d1800087882 */ /* 0x000fe20000000000 */
[----:B------:R-:W-:Y:S01]  /*2950*/  UMOV UR9, 0x401921fb ;  /* 0x401921fb00097882 */ /* 0x000fe20000000000 */
[----:B------:R-:W-:Y:S01]  /*2960*/  BSSY.RECONVERGENT B0, `(.L_x_783) ;  /* 0x0000044000007945 */ /* 0x000fe20003800200 */
[----:B0-----:R-:W-:-:S10]  /*2970*/  DMUL R2, R38, UR8 ;  /* 0x0000000826027c28 */ /* 0x001fd40008000000 */
[----:B------:R-:W0:Y:S02]  /*2980*/  F2F.F32.F64 R2, R2 ;  /* 0x0000000200027310 */ /* 0x000e240000301000 */
[C---:B0-----:R-:W-:Y:S01]  /*2990*/  FMUL R0, R2.reuse, 0.63661974668502807617 ;  /* 0x3f22f98302007820 */ /* 0x041fe20000400000 */
[----:B------:R-:W-:-:S05]  /*29a0*/  FSETP.GE.AND P0, PT, |R2|, 105615, PT ;  /* 0x47ce47800200780b */ /* 0x000fca0003f06200 */
[----:B------:R-:W0:Y:S02]  /*29b0*/  F2I.NTZ R6, R0 ;  /* 0x0000000000067305 */ /* 0x000e240000203100 */
[----:B0-----:R-:W-:Y:S01]  /*29c0*/  I2FP.F32.S32 R5, R6 ;  /* 0x0000000600057245 */ /* 0x001fe20000201400 */
[----:B------:R-:W-:-:S04]  /*29d0*/  IMAD.MOV.U32 R24, RZ, RZ, R6 ;  /* 0x000000ffff187224 */ /* 0x000fc800078e0006 */
[----:B------:R-:W-:-:S04]  /*29e0*/  FFMA R4, R5, -1.5707962512969970703, R2 ;  /* 0xbfc90fda05047823 */ /* 0x000fc80000000002 */
[----:B------:R-:W-:-:S04]  /*29f0*/  FFMA R4, R5, -7.5497894158615963534e-08, R4 ;  /* 0xb3a2216805047823 */ /* 0x000fc80000000004 */
[----:B------:R-:W-:-:S04]  /*2a00*/  FFMA R22, R5, -5.3903029534742383927e-15, R4 ;  /* 0xa7c234c505167823 */ /* 0x000fc80000000004 */
[----:B------:R-:W-:Y:S01]  /*2a10*/  IMAD.MOV.U32 R14, RZ, RZ, R22 ;  /* 0x000000ffff0e7224 */ /* 0x000fe200078e0016 */
[----:B------:R-:W-:Y:S06]  /*2a20*/  @!P0 BRA `(.L_x_784) ;  /* 0x0000000000dc8947 */ /* 0x000fec0003800000 */
[----:B------:R-:W-:-:S13]  /*2a30*/  FSETP.NEU.AND P0, PT, |R2|, +INF , PT ;  /* 0x7f8000000200780b */ /* 0x000fda0003f0d200 */
[----:B------:R-:W-:Y:S01]  /*2a40*/  @!P0 FMUL R14, RZ, R2 ;  /* 0x00000002ff0e8220 */ /* 0x000fe20000400000 */
[----:B------:R-:W-:Y:S01]  /*2a50*/  @!P0 IMAD.MOV.U32 R6, RZ, RZ, RZ ;  /* 0x000000ffff068224 */ /* 0x000fe200078e00ff */
[----:B------:R-:W-:Y:S06]  /*2a60*/  @!P0 BRA `(.L_x_784) ;  /* 0x0000000000cc8947 */ /* 0x000fec0003800000 */
[----:B------:R-:W-:Y:S01]  /*2a70*/  IMAD.SHL.U32 R3, R2, 0x100, RZ ;  /* 0x0000010002037824 */ /* 0x000fe200078e00ff */
[----:B------:R-:W0:Y:S01]  /*2a80*/  LDCU.64 UR6, c[0x4][0x198] ;  /* 0x01003300ff0677ac */ /* 0x000e220008000a00 */
[----:B------:R-:W-:Y:S02]  /*2a90*/  IMAD.MOV.U32 R6, RZ, RZ, RZ ;  /* 0x000000ffff067224 */ /* 0x000fe400078e00ff */
[----:B------:R-:W-:Y:S01]  /*2aa0*/  IMAD.MOV.U32 R0, RZ, RZ, R1 ;  /* 0x000000ffff007224 */ /* 0x000fe200078e0001 */
[----:B------:R-:W-:Y:S01]  /*2ab0*/  LOP3.LUT R3, R3, 0x80000000, RZ, 0xfc, !PT ;  /* 0x8000000003037812 */ /* 0x000fe200078efcff */
[----:B------:R-:W-:Y:S01]  /*2ac0*/  UMOV UR5, URZ ;  /* 0x000000ff00057c82 */ /* 0x000fe20008000000 */
[----:B------:R-:W-:-:S05]  /*2ad0*/  UMOV UR4, URZ ;  /* 0x000000ff00047c82 */ /* 0x000fca0008000000 */
.L_x_785:
[----:B0-----:R-:W-:Y:S02]  /*2ae0*/  IMAD.U32 R10, RZ, RZ, UR6 ;  /* 0x00000006ff0a7e24 */ /* 0x001fe4000f8e00ff */
[----:B------:R-:W-:-:S05]  /*2af0*/  IMAD.U32 R11, RZ, RZ, UR7 ;  /* 0x00000007ff0b7e24 */ /* 0x000fca000f8e00ff */
[----:B------:R-:W2:Y:S01]  /*2b00*/  LDG.E.CONSTANT R4, desc[UR36][R10.64] ;  /* 0x000000240a047981 */ /* 0x000ea2000c1e9900 */
[----:B------:R-:W-:Y:S02]  /*2b10*/  UIADD3 UR6, UP0, UPT, UR6, 0x4, URZ ;  /* 0x0000000406067890 */ /* 0x000fe4000ff1e0ff */
[----:B------:R-:W-:Y:S02]  /*2b20*/  UIADD3 UR4, UPT, UPT, UR4, 0x1, URZ ;  /* 0x0000000104047890 */ /* 0x000fe4000fffe0ff */
[----:B------:R-:W-:Y:S02]  /*2b30*/  UIADD3.X UR7, UPT, UPT, URZ, UR7, URZ, UP0, !UPT ;  /* 0x00000007ff077290 */ /* 0x000fe400087fe4ff */
[----:B------:R-:W-:Y:S01]  /*2b40*/  UISETP.NE.AND UP0, UPT, UR4, 0x6, UPT ;  /* 0x000000060400788c */ /* 0x000fe2000bf05270 */
[----:B--2---:R-:W-:-:S03]  /*2b50*/  IMAD.WIDE.U32 R4, R4, R3, RZ ;  /* 0x0000000304047225 */ /* 0x004fc600078e00ff */
[----:B------:R-:W-:-:S04]  /*2b60*/  IADD3 R7, P0, PT, R4, R6, RZ ;  /* 0x0000000604077210 */ /* 0x000fc80007f1e0ff */
[----:B------:R-:W-:Y:S01]  /*2b70*/  IADD3.X R6, PT, PT, R5, UR5, RZ, P0, !PT ;  /* 0x0000000505067c10 */ /* 0x000fe200087fe4ff */
[----:B------:R0:W-:Y:S02]  /*2b80*/  STL [R0], R7 ;  /* 0x0000000700007387 */ /* 0x0001e40000100800 */
[----:B0-----:R-:W-:Y:S01]  /*2b90*/  VIADD R0, R0, 0x4 ;  /* 0x0000000400007836 */ /* 0x001fe20000000000 */
[----:B------:R-:W-:Y:S06]  /*2ba0*/  BRA.U UP0, `(.L_x_785) ;  /* 0xfffffffd00cc7547 */ /* 0x000fec000b83ffff */
        /* <DEDUP_REMOVED lines=16> */
[C-C-:B------:R-:W-:Y:S01]  /*2cb0*/  SHF.L.W.U32.HI R5, R4.reuse, 0x2, R3.reuse ;  /* 0x0000000204057819 */ /* 0x140fe20000010e03 */
[----:B------:R-:W-:Y:S01]  /*2cc0*/  IMAD.SHL.U32 R4, R4, 0x4, RZ ;  /* 0x0000000404047824 */ /* 0x000fe200078e00ff */
[----:B0-----:R-:W-:Y:S02]  /*2cd0*/  SHF.R.U32.HI R6, RZ, 0x1e, R3 ;  /* 0x0000001eff067819 */ /* 0x001fe40000011603 */
[----:B------:R-:W-:-:S02]  /*2ce0*/  SHF.R.S32.HI R0, RZ, 0x1f, R5 ;  /* 0x0000001fff007819 */ /* 0x000fc40000011405 */
[C---:B------:R-:W-:Y:S02]  /*2cf0*/  LEA.HI R6, R5.reuse, R6, RZ, 0x1 ;  /* 0x0000000605067211 */ /* 0x040fe400078f08ff */
[C---:B------:R-:W-:Y:S02]  /*2d00*/  LOP3.LUT R10, R0.reuse, R4, RZ, 0x3c, !PT ;  /* 0x00000004000a7212 */ /* 0x040fe400078e3cff */
[----:B------:R-:W-:Y:S02]  /*2d10*/  LOP3.LUT R11, R0, R5, RZ, 0x3c, !PT ;  /* 0x00000005000b7212 */ /* 0x000fe400078e3cff */
[----:B------:R-:W-:-:S04]  /*2d20*/  LOP3.LUT R0, R5, R2, RZ, 0x3c, !PT ;  /* 0x0000000205007212 */ /* 0x000fc800078e3cff */
[----:B------:R-:W0:Y:S01]  /*2d30*/  I2F.F64.S64 R10, R10 ;  /* 0x0000000a000a7312 */ /* 0x000e220000301c00 */
[----:B------:R-:W-:Y:S01]  /*2d40*/  ISETP.GE.AND P1, PT, R0, RZ, PT ;  /* 0x000000ff0000720c */ /* 0x000fe20003f26270 */
[----:B------:R-:W-:-:S04]  /*2d50*/  IMAD.MOV R0, RZ, RZ, -R6 ;  /* 0x000000ffff007224 */ /* 0x000fc800078e0a06 */
[----:B------:R-:W-:Y:S01]  /*2d60*/  @!P0 IMAD.MOV.U32 R6, RZ, RZ, R0 ;  /* 0x000000ffff068224 */ /* 0x000fe200078e0000 */
[----:B0-----:R-:W-:-:S10]  /*2d70*/  DMUL R12, R10, UR4 ;  /* 0x000000040a0c7c28 */ /* 0x001fd40008000000 */
[----:B------:R-:W0:Y:S02]  /*2d80*/  F2F.F32.F64 R12, R12 ;  /* 0x0000000c000c7310 */ /* 0x000e240000301000 */
[----:B0-----:R-:W-:-:S07]  /*2d90*/  FSEL R14, -R12, R12, !P1 ;  /* 0x0000000c0c0e7208 */ /* 0x001fce0004800100 */
.L_x_784:
[----:B------:R-:W-:Y:S05]  /*2da0*/  BSYNC.RECONVERGENT B0 ;  /* 0x0000000000007941 */ /* 0x000fea0003800200 */
.L_x_783:
[----:B------:R-:W2:Y:S01]  /*2db0*/  LDL.64 R36, [R1+0x38] ;  /* 0x0000380001247983 */ /* 0x000ea20000100a00 */
[----:B------:R-:W-:Y:S01]  /*2dc0*/  LOP3.LUT R3, R6, 0x1, RZ, 0xc0, !PT ;  /* 0x0000000106037812 */ /* 0x000fe200078ec0ff */
[----:B------:R-:W-:Y:S02]  /*2dd0*/  IMAD.MOV.U32 R0, RZ, RZ, 0x37cbac00 ;  /* 0x37cbac00ff007424 */ /* 0x000fe400078e00ff */
[----:B------:R-:W-:Y:S01]  /*2de0*/  FMUL R7, R14, R14 ;  /* 0x0000000e0e077220 */ /* 0x000fe20000400000 */
[----:B------:R-:W-:Y:S01]  /*2df0*/  VIADD R5, R6, 0x1 ;  /* 0x0000000106057836 */ /* 0x000fe20000000000 */
[----:B------:R-:W-:Y:S01]  /*2e00*/  ISETP.NE.U32.AND P0, PT, R3, 0x1, PT ;  /* 0x000000010300780c */ /* 0x000fe20003f05070 */
[----:B------:R-:W-:Y:S02]  /*2e10*/  IMAD.MOV.U32 R3, RZ, RZ, 0x3c0885e4 ;  /* 0x3c0885e4ff037424 */ /* 0x000fe400078e00ff */
[----:B------:R-:W-:Y:S01]  /*2e20*/  FFMA R9, R7, R0, -0.0013887860113754868507 ;  /* 0xbab607ed07097423 */ /* 0x000fe20000000000 */
[----:B------:R-:W-:Y:S01]  /*2e30*/  IMAD.MOV.U32 R4, RZ, RZ, 0x3e2aaaa8 ;  /* 0x3e2aaaa8ff047424 */ /* 0x000fe200078e00ff */
[----:B------:R-:W-:Y:S01]  /*2e40*/  LOP3.LUT P1, RZ, R5, 0x2, RZ, 0xc0, !PT ;  /* 0x0000000205ff7812 */ /* 0x000fe2000782c0ff */
[----:B------:R-:W-:Y:S01]  /*2e50*/  BSSY.RECONVERGENT B0, `(.L_x_786) ;  /* 0x0000051000007945 */ /* 0x000fe20003800200 */
[----:B------:R-:W-:-:S02]  /*2e60*/  FSEL R12, R3, 0.041666727513074874878, !P0 ;  /* 0x3d2aaabb030c7808 */ /* 0x000fc40004000000 */
[----:B------:R-:W-:Y:S02]  /*2e70*/  FSEL R6, R9, -0.00019574658654164522886, P0 ;  /* 0xb94d415309067808 */ /* 0x000fe40000000000 */
[----:B------:R-:W-:-:S03]  /*2e80*/  FSEL R5, -R4, -0.4999999701976776123, !P0 ;  /* 0xbeffffff04057808 */ /* 0x000fc60004000100 */
[----:B------:R-:W-:Y:S01]  /*2e90*/  FFMA R12, R7, R6, R12 ;  /* 0x00000006070c7223 */ /* 0x000fe2000000000c */
[----:B------:R-:W-:-:S03]  /*2ea0*/  FSEL R6, R14, 1, !P0 ;  /* 0x3f8000000e067808 */ /* 0x000fc60004000000 */
[C---:B------:R-:W-:Y:S02]  /*2eb0*/  FFMA R5, R7.reuse, R12, R5 ;  /* 0x0000000c07057223 */ /* 0x040fe40000000005 */
[----:B------:R-:W-:-:S04]  /*2ec0*/  FFMA R7, R7, R6, RZ ;  /* 0x0000000607077223 */ /* 0x000fc800000000ff */
[----:B------:R-:W-:-:S04]  /*2ed0*/  FFMA R5, R7, R5, R6 ;  /* 0x0000000507057223 */ /* 0x000fc80000000006 */
[----:B------:R-:W-:-:S04]  /*2ee0*/  @P1 FADD R5, RZ, -R5 ;  /* 0x80000005ff051221 */ /* 0x000fc80000000000 */
[----:B------:R-:W0:Y:S02]  /*2ef0*/  F2F.F64.F32 R6, R5 ;  /* 0x0000000500067310 */ /* 0x000e240000201800 */
[----:B0-----:R-:W-:-:S08]  /*2f00*/  DMUL R6, R6, -10 ;  /* 0xc024000006067828 */ /* 0x001fd00000000000 */
[----:B------:R-:W-:Y:S02]  /*2f10*/  DFMA R12, R38, R38, R6 ;  /* 0x00000026260c722b */ /* 0x000fe40000000006 */
[----:B--2---:R-:W-:-:S06]  /*2f20*/  DMUL R10, R36, UR8 ;  /* 0x00000008240a7c28 */ /* 0x004fcc0008000000 */
        /* <DEDUP_REMOVED lines=13> */
[----:B------:R-:W-:Y:S01]  /*3000*/  IMAD.SHL.U32 R6, R23, 0x100, RZ ;  /* 0x0000010017067824 */ /* 0x000fe200078e00ff */
[----:B------:R-:W0:Y:S01]  /*3010*/  LDCU.64 UR6, c[0x4][0x198] ;  /* 0x01003300ff0677ac */ /* 0x000e220008000a00 */
[----:B------:R-:W-:Y:S02]  /*3020*/  IMAD.MOV.U32 R14, RZ, RZ, RZ ;  /* 0x000000ffff0e7224 */ /* 0x000fe400078e00ff */
[----:B------:R-:W-:Y:S01]  /*3030*/  IMAD.MOV.U32 R5, RZ, RZ, R1 ;  /* 0x000000ffff057224 */ /* 0x000fe200078e0001 */
[----:B------:R-:W-:Y:S01]  /*3040*/  LOP3.LUT R9, R6, 0x80000000, RZ, 0xfc, !PT ;  /* 0x8000000006097812 */ /* 0x000fe200078efcff */
[----:B------:R-:W-:Y:S01]  /*3050*/  UMOV UR5, URZ ;  /* 0x000000ff00057c82 */ /* 0x000fe20008000000 */
[----:B------:R-:W-:-:S05]  /*3060*/  UMOV UR4, URZ ;  /* 0x000000ff00047c82 */ /* 0x000fca0008000000 */
.L_x_789:
        /* <DEDUP_REMOVED lines=31> */
[----:B------:R-:W-:Y:S02]  /*3260*/  SHF.R.U32.HI R9, RZ, 0x1e, R6 ;  /* 0x0000001eff097819 */ /* 0x000fe40000011606 */
        /* <DEDUP_REMOVED lines=11> */
[----:B0-----:R-:W-:Y:S01]  /*3320*/  FSEL R6, -R14, R14, !P1 ;  /* 0x0000000e0e067208 */ /* 0x001fe20004800100 */
[----:B------:R-:W-:Y:S06]  /*3330*/  BRA `(.L_x_787) ;  /* 0x0000000000087947 */ /* 0x000fec0003800000 */
.L_x_788:
[----:B------:R-:W-:Y:S01]  /*3340*/  FMUL R6, RZ, R23 ;  /* 0x00000017ff067220 */ /* 0x000fe20000400000 */
[----:B------:R-:W-:-:S07]  /*3350*/  IMAD.MOV.U32 R9, RZ, RZ, RZ ;  /* 0x000000ffff097224 */ /* 0x000fce00078e00ff */
.L_x_787:
[----:B------:R-:W-:Y:S05]  /*3360*/  BSYNC.RECONVERGENT B0 ;  /* 0x0000000000007941 */ /* 0x000fea0003800200 */
.L_x_786:
[----:B------:R-:W-:Y:S01]  /*3370*/  FMUL R5, R6, R6 ;  /* 0x0000000606057220 */ /* 0x000fe20000400000 */
[----:B------:R-:W-:Y:S01]  /*3380*/  LOP3.LUT R7, R9, 0x1, RZ, 0xc0, !PT ;  /* 0x0000000109077812 */ /* 0x000fe200078ec0ff */
[----:B------:R-:W0:Y:S01]  /*3390*/  LDCU.64 UR4, c[0x0][0x390] ;  /* 0x00007200ff0477ac */ /* 0x000e220008000a00 */
[----:B------:R-:W-:Y:S01]  /*33a0*/  DADD R12, R12, 20 ;  /* 0x403400000c0c7429 */ /* 0x000fe20000000000 */
[----:B------:R-:W-:Y:S01]  /*33b0*/  FFMA R0, R5, R0, -0.0013887860113754868507 ;  /* 0xbab607ed05007423 */ /* 0x000fe20000000000 */
[----:B------:R-:W-:Y:S01]  /*33c0*/  ISETP.NE.U32.AND P0, PT, R7, 0x1, PT ;  /* 0x000000010700780c */ /* 0x000fe20003f05070 */
[----:B------:R-:W-:Y:S01]  /*33d0*/  VIADD R7, R9, 0x1 ;  /* 0x0000000109077836 */ /* 0x000fe20000000000 */
[----:B------:R-:W-:Y:S02]  /*33e0*/  BSSY.RECONVERGENT B6, `(.L_x_790) ;  /* 0x000001e000067945 */ /* 0x000fe40003800200 */
[----:B------:R-:W-:Y:S02]  /*33f0*/  FSEL R14, R3, 0.041666727513074874878, !P0 ;  /* 0x3d2aaabb030e7808 */ /* 0x000fe40004000000 */
[----:B------:R-:W-:-:S02]  /*3400*/  FSEL R10, R0, -0.00019574658654164522886, P0 ;  /* 0xb94d4153000a7808 */ /* 0x000fc40000000000 */
[----:B------:R-:W-:Y:S02]  /*3410*/  LOP3.LUT P1, RZ, R7, 0x2, RZ, 0xc0, !PT ;  /* 0x0000000207ff7812 */ /* 0x000fe4000782c0ff */
[----:B------:R-:W-:Y:S01]  /*3420*/  FSEL R0, R6, 1, !P0 ;  /* 0x3f80000006007808 */ /* 0x000fe20004000000 */
[----:B------:R-:W-:Y:S01]  /*3430*/  FFMA R10, R5, R10, R14 ;  /* 0x0000000a050a7223 */ /* 0x000fe2000000000e */
[----:B------:R-:W-:-:S03]  /*3440*/  FSEL R7, -R4, -0.4999999701976776123, !P0 ;  /* 0xbeffffff04077808 */ /* 0x000fc60004000100 */
[----:B------:R-:W-:Y:S01]  /*3450*/  FFMA R3, R5, R0, RZ ;  /* 0x0000000005037223 */ /* 0x000fe200000000ff */
[----:B0-----:R-:W-:Y:S01]  /*3460*/  LEA R6, P0, R43, UR4, 0x3 ;  /* 0x000000042b067c11 */ /* 0x001fe2000f8018ff */
[----:B------:R-:W-:-:S04]  /*3470*/  FFMA R7, R5, R10, R7 ;  /* 0x0000000a05077223 */ /* 0x000fc80000000007 */
[----:B------:R-:W-:Y:S01]  /*3480*/  FFMA R0, R3, R7, R0 ;  /* 0x0000000703007223 */ /* 0x000fe20000000000 */
[C---:B------:R-:W-:Y:S02]  /*3490*/  LEA.HI.X R7, R43.reuse, UR5, R8, 0x3, P0 ;  /* 0x000000052b077c11 */ /* 0x040fe400080f1c08 */
[----:B------:R-:W-:Y:S01]  /*34a0*/  ISETP.NE.AND P0, PT, R43, RZ, PT ;  /* 0x000000ff2b00720c */ /* 0x000fe20003f05270 */
[----:B------:R-:W-:-:S04]  /*34b0*/  @P1 FADD R0, RZ, -R0 ;  /* 0x80000000ff001221 */ /* 0x000fc80000000000 */
[----:B------:R-:W0:Y:S02]  /*34c0*/  F2F.F64.F32 R4, R0 ;  /* 0x0000000000047310 */ /* 0x000e240000201800 */
[----:B0-----:R-:W-:-:S08]  /*34d0*/  DMUL R4, R4, -10 ;  /* 0xc024000004047828 */ /* 0x001fd00000000000 */
[----:B------:R-:W-:-:S08]  /*34e0*/  DFMA R4, R36, R36, R4 ;  /* 0x000000242404722b */ /* 0x000fd00000000004 */
[----:B------:R-:W-:-:S07]  /*34f0*/  DADD R16, R4, R12 ;  /* 0x0000000004107229 */ /* 0x000fce000000000c */
[----:B------:R0:W-:Y:S01]  /*3500*/  STG.E.64 desc[UR36][R6.64], R16 ;  /* 0x0000001006007986 */ /* 0x0001e2000c101b24 */
[----:B------:R-:W-:Y:S05]  /*3510*/  @P0 BRA `(.L_x_791) ;  /* 0x0000000000280947 */ /* 0x000fea0003800000 */
[----:B------:R-:W-:Y:S01]  /*3520*/  MOV R0, 0x1b0 ;  /* 0x000001b000007802 */ /* 0x000fe20000000f00 */
[----:B------:R1:W-:Y:S01]  /*3530*/  STL.64 [R1+0x40], R16 ;  /* 0x0000401001007387 */ /* 0x0003e20000100a00 */
[----:B------:R-:W2:Y:S01]  /*3540*/  LDCU.64 UR4, c[0x4][0x180] ;  /* 0x01003000ff0477ac */ /* 0x000ea20008000a00 */
[----:B0-----:R-:W-:Y:S01]  /*3550*/  IADD3 R6, P0, PT, R41, 0x40, RZ ;  /* 0x0000004029067810 */ /* 0x001fe20007f1e0ff */
[----:B------:R1:W0:Y:S04]  /*3560*/  LDC.64 R8, c[0x4][R0] ;  /* 0x0100000000087b82 */ /* 0x0002280000000a00 */
[----:B------:R-:W-:Y:S02]  /*3570*/  IMAD.X R7, RZ, RZ, R32, P0 ;  /* 0x000000ffff077224 */ /* 0x000fe400000e0620 */
[----:B--2---:R-:W-:-:S02]  /*3580*/  IMAD.U32 R4, RZ, RZ, UR4 ;  /* 0x00000004ff047e24 */ /* 0x004fc4000f8e00ff */
[----:B-1----:R-:W-:-:S07]  /*3590*/  IMAD.U32 R5, RZ, RZ, UR5 ;  /* 0x00000005ff057e24 */ /* 0x002fce000f8e00ff */
[----:B------:R-:W-:-:S07]  /*35a0*/  LEPC R20, `(.L_x_791) ;  /* 0x000000001014794e */ /* 0x000fce0000000000 */
[----:B0-----:R-:W-:Y:S05]  /*35b0*/  CALL.ABS.NOINC R8 ;  /* 0x0000000008007343 */ /* 0x001fea0003c00000 */
.L_x_791:
[----:B------:R-:W-:Y:S05]  /*35c0*/  BSYNC.RECONVERGENT B6 ;  /* 0x0000000000067941 */ /* 0x000fea0003800200 */
.L_x_790:
[----:B------:R-:W-:Y:S01]  /*35d0*/  FSETP.GE.AND P0, PT, |R2|, 105615, PT ;  /* 0x47ce47800200780b */ /* 0x000fe20003f06200 */
[----:B------:R-:W-:Y:S01]  /*35e0*/  BSSY.RECONVERGENT B0, `(.L_x_792) ;  /* 0x000003d000007945 */ /* 0x000fe20003800200 */
[----:B------:R-:W-:Y:S02]  /*35f0*/  IMAD.MOV.U32 R5, RZ, RZ, R24 ;  /* 0x000000ffff057224 */ /* 0x000fe400078e0018 */
[----:B------:R-:W-:-:S09]  /*3600*/  IMAD.MOV.U32 R0, RZ, RZ, R22 ;  /* 0x000000ffff007224 */ /* 0x000fd200078e0016 */
[----:B------:R-:W-:Y:S05]  /*3610*/  @!P0 BRA `(.L_x_793) ;  /* 0x0000000000e48947 */ /* 0x000fea0003800000 */
[----:B------:R-:W-:-:S13]  /*3620*/  FSETP.NEU.AND P1, PT, |R2|, +INF , PT ;  /* 0x7f8000000200780b */ /* 0x000fda0003f2d200 */
[----:B------:R-:W-:Y:S01]  /*3630*/  @!P1 FMUL R0, RZ, R2 ;  /* 0x00000002ff009220 */ /* 0x000fe20000400000 */
[----:B------:R-:W-:Y:S01]  /*3640*/  @!P1 IMAD.MOV.U32 R5, RZ, RZ, RZ ;  /* 0x000000ffff059224 */ /* 0x000fe200078e00ff */
[----:B------:R-:W-:Y:S06]  /*3650*/  @!P1 BRA `(.L_x_793) ;  /* 0x0000000000d49947 */ /* 0x000fec0003800000 */
[----:B------:R-:W1:Y:S01]  /*3660*/  LDCU.64 UR4, c[0x4][0x198] ;  /* 0x01003300ff0477ac */ /* 0x000e620008000a00 */
[----:B------:R-:W-:Y:S01]  /*3670*/  IMAD.SHL.U32 R4, R2, 0x100, RZ ;  /* 0x0000010002047824 */ /* 0x000fe200078e00ff */
[----:B------:R-:W-:Y:S01]  /*3680*/  BSSY.RECONVERGENT B1, `(.L_x_794) ;  /* 0x0000013000017945 */ /* 0x000fe20003800200 */
[----:B0-----:R-:W-:Y:S02]  /*3690*/  IMAD.MOV.U32 R6, RZ, RZ, RZ ;  /* 0x000000ffff067224 */ /* 0x001fe400078e00ff */
[----:B------:R-:W-:Y:S01]  /*36a0*/  IMAD.MOV.U32 R11, RZ, RZ, RZ ;  /* 0x000000ffff0b7224 */ /* 0x000fe200078e00ff */
[----:B------:R-:W-:Y:S01]  /*36b0*/  LOP3.LUT R13, R4, 0x80000000, RZ, 0xfc, !PT ;  /* 0x80000000040d7812 */ /* 0x000fe200078efcff */
[----:B------:R-:W-:Y:S02]  /*36c0*/  IMAD.MOV.U32 R3, RZ, RZ, RZ ;  /* 0x000000ffff037224 */ /* 0x000fe400078e00ff */
[----:B------:R-:W-:Y:S02]  /*36d0*/  IMAD.MOV.U32 R0, RZ, RZ, R1 ;  /* 0x000000ffff007224 */ /* 0x000fe400078e0001 */
[----:B-1----:R-:W-:-:S02]  /*36e0*/  IMAD.U32 R8, RZ, RZ, UR4 ;  /* 0x00000004ff087e24 */ /* 0x002fc4000f8e00ff */
[----:B------:R-:W-:-:S07]  /*36f0*/  IMAD.U32 R9, RZ, RZ, UR5 ;  /* 0x00000005ff097e24 */ /* 0x000fce000f8e00ff */
.L_x_795:
[----:B------:R0:W2:Y:S01]  /*3700*/  LDG.E.CONSTANT R4, desc[UR36][R8.64] ;  /* 0x0000002408047981 */ /* 0x0000a2000c1e9900 */
[----:B------:R-:W-:-:S05]  /*3710*/  VIADD R3, R3, 0x1 ;  /* 0x0000000103037836 */ /* 0x000fca0000000000 */
[----:B------:R-:W-:Y:S02]  /*3720*/  ISETP.NE.AND P1, PT, R3, 0x6, PT ;  /* 0x000000060300780c */ /* 0x000fe40003f25270 */
[----:B0-----:R-:W-:-:S05]  /*3730*/  IADD3 R8, P3, PT, R8, 0x4, RZ ;  /* 0x0000000408087810 */ /* 0x001fca0007f7e0ff */
[----:B------:R-:W-:Y:S02]  /*3740*/  IMAD.X R9, RZ, RZ, R9, P3 ;  /* 0x000000ffff097224 */ /* 0x000fe400018e0609 */
[----:B--2---:R-:W-:-:S03]  /*3750*/  IMAD.WIDE.U32 R4, R4, R13, RZ ;  /* 0x0000000d04047225 */ /* 0x004fc600078e00ff */
[----:B------:R-:W-:-:S05]  /*3760*/  IADD3 R7, P2, PT, R4, R6, RZ ;  /* 0x0000000604077210 */ /* 0x000fca0007f5e0ff */
[----:B------:R0:W-:Y:S01]  /*3770*/  STL [R0], R7 ;  /* 0x0000000700007387 */ /* 0x0001e20000100800 */
[----:B------:R-:W-:Y:S02]  /*3780*/  IMAD.X R6, R5, 0x1, R11, P2 ;  /* 0x0000000105067824 */ /* 0x000fe400010e060b */
[----:B0-----:R-:W-:Y:S01]  /*3790*/  VIADD R0, R0, 0x4 ;  /* 0x0000000400007836 */ /* 0x001fe20000000000 */
[----:B------:R-:W-:Y:S06]  /*37a0*/  @P1 BRA `(.L_x_795) ;  /* 0xfffffffc00d41947 */ /* 0x000fec000383ffff */
[----:B------:R-:W-:Y:S05]  /*37b0*/  BSYNC.RECONVERGENT B1 ;  /* 0x0000000000017941 */ /* 0x000fea0003800200 */
.L_x_794:
        /* <DEDUP_REMOVED lines=24> */
[----:B------:R-:W0:Y:S01]  /*3940*/  I2F.F64.S64 R8, R8 ;  /* 0x0000000800087312 */ /* 0x000e220000301c00 */
[----:B------:R-:W-:Y:S02]  /*3950*/  ISETP.GE.AND P1, PT, R3, RZ, PT ;  /* 0x000000ff0300720c */ /* 0x000fe40003f26270 */
[----:B------:R-:W-:-:S04]  /*3960*/  IMAD.MOV R0, RZ, RZ, -R5 ;  /* 0x000000ffff007224 */ /* 0x000fc800078e0a05 */
[----:B------:R-:W-:Y:S01]  /*3970*/  @!P2 IMAD.MOV.U32 R5, RZ, RZ, R0 ;  /* 0x000000ffff05a224 */ /* 0x000fe200078e0000 */
[----:B0-----:R-:W-:-:S10]  /*3980*/  DMUL R6, R8, UR4 ;  /* 0x0000000408067c28 */ /* 0x001fd40008000000 */
[----:B------:R-:W0:Y:S02]  /*3990*/  F2F.F32.F64 R6, R6 ;  /* 0x0000000600067310 */ /* 0x000e240000301000 */
[----:B0-----:R-:W-:-:S07]  /*39a0*/  FSEL R0, -R6, R6, !P1 ;  /* 0x0000000606007208 */ /* 0x001fce0004800100 */
.L_x_793:
[----:B------:R-:W-:Y:S05]  /*39b0*/  BSYNC.RECONVERGENT B0 ;  /* 0x0000000000007941 */ /* 0x000fea0003800200 */
.L_x_792:
[----:B------:R-:W-:Y:S02]  /*39c0*/  IMAD.MOV.U32 R15, RZ, RZ, 0x37cbac00 ;  /* 0x37cbac00ff0f7424 */ /* 0x000fe400078e00ff */
[----:B------:R-:W-:Y:S01]  /*39d0*/  FMUL R3, R0, R0 ;  /* 0x0000000000037220 */ /* 0x000fe20000400000 */
[C---:B0-----:R-:W-:Y:S01]  /*39e0*/  LOP3.LUT R6, R5.reuse, 0x1, RZ, 0xc0, !PT ;  /* 0x0000000105067812 */ /* 0x041fe200078ec0ff */
[----:B------:R-:W-:Y:S01]  /*39f0*/  IMAD.MOV.U32 R14, RZ, RZ, 0x3d2aaabb ;  /* 0x3d2aaabbff0e7424 */ /* 0x000fe200078e00ff */
[----:B------:R-:W-:Y:S01]  /*3a00*/  LOP3.LUT P2, RZ, R5, 0x2, RZ, 0xc0, !PT ;  /* 0x0000000205ff7812 */ /* 0x000fe2000784c0ff */
[----:B------:R-:W-:Y:S01]  /*3a10*/  FFMA R4, R3, R15, -0.0013887860113754868507 ;  /* 0xbab607ed03047423 */ /* 0x000fe2000000000f */
[----:B------:R-:W-:Y:S01]  /*3a20*/  ISETP.NE.U32.AND P1, PT, R6, 0x1, PT ;  /* 0x000000010600780c */ /* 0x000fe20003f25070 */
[----:B------:R-:W-:Y:S01]  /*3a30*/  IMAD.MOV.U32 R9, RZ, RZ, 0x3effffff ;  /* 0x3effffffff097424 */ /* 0x000fe200078e00ff */
[----:B------:R-:W-:Y:S01]  /*3a40*/  DMUL R12, RZ, R36 ;  /* 0x00000024ff0c7228 */ /* 0x000fe20000000000 */
[----:B------:R-:W-:Y:S01]  /*3a50*/  BSSY.RECONVERGENT B0, `(.L_x_796) ;  /* 0x000004f000007945 */ /* 0x000fe20003800200 */
[----:B------:R-:W-:Y:S01]  /*3a60*/  FSEL R4, R4, -0.00019574658654164522886, !P1 ;  /* 0xb94d415304047808 */ /* 0x000fe20004800000 */
[----:B------:R-:W-:Y:S01]  /*3a70*/  DADD R10, R38, R38 ;  /* 0x00000000260a7229 */ /* 0x000fe20000000026 */
[----:B------:R-:W-:-:S02]  /*3a80*/  FSEL R6, R14, 0.0083327032625675201416, !P1 ;  /* 0x3c0885e40e067808 */ /* 0x000fc40004800000 */
[----:B------:R-:W-:Y:S02]  /*3a90*/  FSEL R0, R0, 1, P1 ;  /* 0x3f80000000007808 */ /* 0x000fe40000800000 */
[----:B------:R-:W-:Y:S01]  /*3aa0*/  FSEL R7, -R9, -0.16666662693023681641, !P1 ;  /* 0xbe2aaaa809077808 */ /* 0x000fe20004800100 */
[C---:B------:R-:W-:Y:S01]  /*3ab0*/  FFMA R4, R3.reuse, R4, R6 ;  /* 0x0000000403047223 */ /* 0x040fe20000000006 */
[----:B------:R-:W-:Y:S02]  /*3ac0*/  IMAD.MOV.U32 R6, RZ, RZ, 0x54442d18 ;  /* 0x54442d18ff067424 */ /* 0x000fe400078e00ff */
[----:B------:R-:W-:Y:S01]  /*3ad0*/  FFMA R5, R3, R0, RZ ;  /* 0x0000000003057223 */ /* 0x000fe200000000ff */
[----:B------:R-:W-:Y:S01]  /*3ae0*/  FSETP.GE.AND P1, PT, |R23|, 105615, PT ;  /* 0x47ce47801700780b */ /* 0x000fe20003f26200 */
[----:B------:R-:W-:Y:S01]  /*3af0*/  FFMA R4, R3, R4, R7 ;  /* 0x0000000403047223 */ /* 0x000fe20000000007 */
[----:B------:R-:W-:Y:S01]  /*3b00*/  IMAD.MOV.U32 R7, RZ, RZ, 0x401921fb ;  /* 0x401921fbff077424 */ /* 0x000fe200078e00ff */
[----:B------:R-:W-:Y:S01]  /*3b10*/  DFMA R12, RZ, R36, R12 ;  /* 0x00000024ff0c722b */ /* 0x000fe2000000000c */
[----:B------:R-:W-:-:S02]  /*3b20*/  IMAD.MOV.U32 R3, RZ, RZ, R25 ;  /* 0x000000ffff037224 */ /* 0x000fc400078e0019 */
[----:B------:R-:W-:-:S04]  /*3b30*/  FFMA R0, R5, R4, R0 ;  /* 0x0000000405007223 */ /* 0x000fc80000000000 */
[----:B------:R-:W-:-:S04]  /*3b40*/  @P2 FADD R0, RZ, -R0 ;  /* 0x80000000ff002221 */ /* 0x000fc80000000000 */
[----:B------:R-:W0:Y:S02]  /*3b50*/  F2F.F64.F32 R4, R0 ;  /* 0x0000000000047310 */ /* 0x000e240000201800 */
[----:B0-----:R-:W-:-:S08]  /*3b60*/  DMUL R4, R4, R6 ;  /* 0x0000000604047228 */ /* 0x001fd00000000000 */
[----:B------:R-:W-:Y:S01]  /*3b70*/  DFMA R10, R4, 10, R10 ;  /* 0x40240000040a782b */ /* 0x000fe2000000000a */
[----:B------:R-:W-:Y:S01]  /*3b80*/  IMAD.MOV.U32 R4, RZ, RZ, R26 ;  /* 0x000000ffff047224 */ /* 0x000fe200078e001a */
[----:B------:R-:W-:Y:S09]  /*3b90*/  @!P1 BRA `(.L_x_797) ;  /* 0x0000000000e89947 */ /* 0x000ff20003800000 */
[----:B------:R-:W-:-:S13]  /*3ba0*/  FSETP.NEU.AND P2, PT, |R23|, +INF , PT ;  /* 0x7f8000001700780b */ /* 0x000fda0003f4d200 */
[----:B------:R-:W-:Y:S05]  /*3bb0*/  @!P2 BRA `(.L_x_798) ;  /* 0x0000000000d8a947 */ /* 0x000fea0003800000 */
[----:B------:R-:W0:Y:S01]  /*3bc0*/  LDCU.64 UR4, c[0x4][0x198] ;  /* 0x01003300ff0477ac */ /* 0x000e220008000a00 */
[----:B------:R-:W-:Y:S01]  /*3bd0*/  IMAD.SHL.U32 R4, R23, 0x100, RZ ;  /* 0x0000010017047824 */ /* 0x000fe200078e00ff */
[----:B------:R-:W-:Y:S01]  /*3be0*/  BSSY.RECONVERGENT B1, `(.L_x_799) ;  /* 0x0000013000017945 */ /* 0x000fe20003800200 */
[----:B------:R-:W-:Y:S02]  /*3bf0*/  IMAD.MOV.U32 R8, RZ, RZ, RZ ;  /* 0x000000ffff087224 */ /* 0x000fe400078e00ff */
[----:B------:R-:W-:Y:S01]  /*3c00*/  IMAD.MOV.U32 R27, RZ, RZ, RZ ;  /* 0x000000ffff1b7224 */ /* 0x000fe200078e00ff */
[----:B------:R-:W-:Y:S01]  /*3c10*/  LOP3.LUT R29, R4, 0x80000000, RZ, 0xfc, !PT ;  /* 0x80000000041d7812 */ /* 0x000fe200078efcff */
[----:B------:R-:W-:Y:S02]  /*3c20*/  IMAD.MOV.U32 R3, RZ, RZ, RZ ;  /* 0x000000ffff037224 */ /* 0x000fe400078e00ff */
[----:B------:R-:W-:Y:S02]  /*3c30*/  IMAD.MOV.U32 R0, RZ, RZ, R1 ;  /* 0x000000ffff007224 */ /* 0x000fe400078e0001 */
[----:B0-----:R-:W-:-:S02]  /*3c40*/  IMAD.U32 R18, RZ, RZ, UR4 ;  /* 0x00000004ff127e24 */ /* 0x001fc4000f8e00ff */
[----:B------:R-:W-:-:S07]  /*3c50*/  IMAD.U32 R19, RZ, RZ, UR5 ;  /* 0x00000005ff137e24 */ /* 0x000fce000f8e00ff */
.L_x_800:
        /* <DEDUP_REMOVED lines=12> */
.L_x_799:
        /* <DEDUP_REMOVED lines=16> */
[C---:B------:R-:W-:Y:S01]  /*3e20*/  SHF.L.W.U32.HI R4, R3.reuse, 0x2, R0 ;  /* 0x0000000203047819 */ /* 0x040fe20000010e00 */
[----:B------:R-:W-:-:S03]  /*3e30*/  IMAD.SHL.U32 R3, R3, 0x4, RZ ;  /* 0x0000000403037824 */ /* 0x000fc600078e00ff */
[----:B------:R-:W-:-:S04]  /*3e40*/  SHF.R.S32.HI R5, RZ, 0x1f, R4 ;  /* 0x0000001fff057819 */ /* 0x000fc80000011404 */
[C---:B------:R-:W-:Y:S02]  /*3e50*/  LOP3.LUT R18, R5.reuse, R3, RZ, 0x3c, !PT ;  /* 0x0000000305127212 */ /* 0x040fe400078e3cff */
[----:B------:R-:W-:Y:S02]  /*3e60*/  LOP3.LUT R19, R5, R4, RZ, 0x3c, !PT ;  /* 0x0000000405137212 */ /* 0x000fe400078e3cff */
[----:B------:R-:W-:Y:S02]  /*3e70*/  SHF.R.U32.HI R3, RZ, 0x1e, R0 ;  /* 0x0000001eff037819 */ /* 0x000fe40000011600 */
[C---:B------:R-:W-:Y:S02]  /*3e80*/  LOP3.LUT R0, R4.reuse, R23, RZ, 0x3c, !PT ;  /* 0x0000001704007212 */ /* 0x040fe400078e3cff */
[----:B------:R-:W1:Y:S01]  /*3e90*/  I2F.F64.S64 R18, R18 ;  /* 0x0000001200127312 */ /* 0x000e620000301c00 */
[----:B------:R-:W-:Y:S02]  /*3ea0*/  LEA.HI R4, R4, R3, RZ, 0x1 ;  /* 0x0000000304047211 */ /* 0x000fe400078f08ff */
[----:B------:R-:W-:-:S03]  /*3eb0*/  ISETP.GE.AND P2, PT, R0, RZ, PT ;  /* 0x000000ff0000720c */ /* 0x000fc60003f46270 */
[----:B------:R-:W-:-:S04]  /*3ec0*/  IMAD.MOV R0, RZ, RZ, -R4 ;  /* 0x000000ffff007224 */ /* 0x000fc800078e0a04 */
[----:B------:R-:W-:Y:S01]  /*3ed0*/  @!P3 IMAD.MOV.U32 R4, RZ, RZ, R0 ;  /* 0x000000ffff04b224 */ /* 0x000fe200078e0000 */
[----:B-1----:R-:W-:-:S10]  /*3ee0*/  DMUL R20, R18, UR4 ;  /* 0x0000000412147c28 */ /* 0x002fd40008000000 */
[----:B------:R-:W1:Y:S02]  /*3ef0*/  F2F.F32.F64 R20, R20 ;  /* 0x0000001400147310 */ /* 0x000e640000301000 */
[----:B-1----:R-:W-:Y:S01]  /*3f00*/  FSEL R3, -R20, R20, !P2 ;  /* 0x0000001414037208 */ /* 0x002fe20005000100 */
[----:B0-----:R-:W-:Y:S06]  /*3f10*/  BRA `(.L_x_797) ;  /* 0x0000000000087947 */ /* 0x001fec0003800000 */
.L_x_798:
[----:B------:R-:W-:Y:S01]  /*3f20*/  FMUL R3, RZ, R23 ;  /* 0x00000017ff037220 */ /* 0x000fe20000400000 */
[----:B------:R-:W-:-:S07]  /*3f30*/  IMAD.MOV.U32 R4, RZ, RZ, RZ ;  /* 0x000000ffff047224 */ /* 0x000fce00078e00ff */
.L_x_797:
[----:B------:R-:W-:Y:S05]  /*3f40*/  BSYNC.RECONVERGENT B0 ;  /* 0x0000000000007941 */ /* 0x000fea0003800200 */
.L_x_796:
[----:B------:R-:W-:Y:S01]  /*3f50*/  FMUL R5, R3, R3 ;  /* 0x0000000303057220 */ /* 0x000fe20000400000 */
[C---:B------:R-:W-:Y:S01]  /*3f60*/  LOP3.LUT R8, R4.reuse, 0x1, RZ, 0xc0, !PT ;  /* 0x0000000104087812 */ /* 0x040fe200078ec0ff */
[----:B------:R-:W-:Y:S01]  /*3f70*/  BSSY.RECONVERGENT B0, `(.L_x_801) ;  /* 0x000004f000007945 */ /* 0x000fe20003800200 */
[----:B------:R-:W-:Y:S01]  /*3f80*/  LOP3.LUT P3, RZ, R4, 0x2, RZ, 0xc0, !PT ;  /* 0x0000000204ff7812 */ /* 0x000fe2000786c0ff */
[----:B------:R-:W-:Y:S01]  /*3f90*/  FFMA R0, R5, R15, -0.0013887860113754868507 ;  /* 0xbab607ed05007423 */ /* 0x000fe2000000000f */
[----:B------:R-:W-:-:S04]  /*3fa0*/  ISETP.NE.U32.AND P2, PT, R8, 0x1, PT ;  /* 0x000000010800780c */ /* 0x000fc80003f45070 */
[----:B------:R-:W-:Y:S02]  /*3fb0*/  FSEL R8, R0, -0.00019574658654164522886, !P2 ;  /* 0xb94d415300087808 */ /* 0x000fe40005000000 */
[----:B------:R-:W-:Y:S02]  /*3fc0*/  FSEL R18, R14, 0.0083327032625675201416, !P2 ;  /* 0x3c0885e40e127808 */ /* 0x000fe40005000000 */
[----:B------:R-:W-:Y:S02]  /*3fd0*/  FSEL R0, R3, 1, P2 ;  /* 0x3f80000003007808 */ /* 0x000fe40001000000 */
[----:B------:R-:W-:Y:S01]  /*3fe0*/  FSEL R19, -R9, -0.16666662693023681641, !P2 ;  /* 0xbe2aaaa809137808 */ /* 0x000fe20005000100 */
[C---:B------:R-:W-:Y:S02]  /*3ff0*/  FFMA R8, R5.reuse, R8, R18 ;  /* 0x0000000805087223 */ /* 0x040fe40000000012 */
[C---:B------:R-:W-:Y:S02]  /*4000*/  FFMA R3, R5.reuse, R0, RZ ;  /* 0x0000000005037223 */ /* 0x040fe400000000ff */
[----:B------:R-:W-:Y:S01]  /*4010*/  FFMA R8, R5, R8, R19 ;  /* 0x0000000805087223 */ /* 0x000fe20000000013 */
[----:B------:R-:W-:-:S02]  /*4020*/  DADD R18, RZ, R10 ;  /* 0x00000000ff127229 */ /* 0x000fc4000000000a */
[----:B------:R-:W-:Y:S01]  /*4030*/  DMUL R10, RZ, R38 ;  /* 0x00000026ff0a7228 */ /* 0x000fe20000000000 */
[----:B------:R-:W-:-:S04]  /*4040*/  FFMA R0, R3, R8, R0 ;  /* 0x0000000803007223 */ /* 0x000fc80000000000 */
[----:B------:R-:W-:-:S03]  /*4050*/  @P3 FADD R0, RZ, -R0 ;  /* 0x80000000ff003221 */ /* 0x000fc60000000000 */
[----:B------:R-:W-:Y:S01]  /*4060*/  DFMA R10, RZ, R38, R10 ;  /* 0x00000026ff0a722b */ /* 0x000fe2000000000a */
[----:B------:R-:W0:Y:S02]  /*4070*/  F2F.F64.F32 R4, R0 ;  /* 0x0000000000047310 */ /* 0x000e240000201800 */
[----:B0-----:R-:W-:-:S08]  /*4080*/  DMUL R4, RZ, R4 ;  /* 0x00000004ff047228 */ /* 0x001fd00000000000 */
[----:B------:R-:W-:-:S08]  /*4090*/  DFMA R4, R4, 10, R12 ;  /* 0x402400000404782b */ /* 0x000fd0000000000c */
[----:B------:R-:W-:Y:S01]  /*40a0*/  DADD R18, R4, R18 ;  /* 0x0000000004127229 */ /* 0x000fe20000000012 */
[----:B------:R-:W-:Y:S10]  /*40b0*/  @!P0 BRA `(.L_x_802) ;  /* 0x0000000000e88947 */ /* 0x000ff40003800000 */
        /* <DEDUP_REMOVED lines=12> */
.L_x_805:
        /* <DEDUP_REMOVED lines=12> */
.L_x_804:
        /* <DEDUP_REMOVED lines=26> */
[----:B------:R-:W1:Y:S01]  /*43e0*/  I2F.F64.S64 R12, R12 ;  /* 0x0000000c000c7312 */ /* 0x000e620000301c00 */
[----:B------:R-:W-:Y:S01]  /*43f0*/  ISETP.GE.AND P0, PT, R2, RZ, PT ;  /* 0x000000ff0200720c */ /* 0x000fe20003f06270 */
[----:B-1----:R-:W-:-:S10]  /*4400*/  DMUL R20, R12, UR4 ;  /* 0x000000040c147c28 */ /* 0x002fd40008000000 */
[----:B------:R-:W1:Y:S02]  /*4410*/  F2F.F32.F64 R20, R20 ;  /* 0x0000001400147310 */ /* 0x000e640000301000 */
[----:B-1----:R-:W-:Y:S01]  /*4420*/  FSEL R22, -R20, R20, !P0 ;  /* 0x0000001414167208 */ /* 0x002fe20004000100 */
[----:B0-----:R-:W-:Y:S06]  /*4430*/  BRA `(.L_x_802) ;  /* 0x0000000000087947 */ /* 0x001fec0003800000 */
.L_x_803:
[----:B------:R-:W-:Y:S01]  /*4440*/  FMUL R22, RZ, R2 ;  /* 0x00000002ff167220 */ /* 0x000fe20000400000 */
[----:B------:R-:W-:-:S07]  /*4450*/  IMAD.MOV.U32 R24, RZ, RZ, RZ ;  /* 0x000000ffff187224 */ /* 0x000fce00078e00ff */
.L_x_802:
[----:B------:R-:W-:Y:S05]  /*4460*/  BSYNC.RECONVERGENT B0 ;  /* 0x0000000000007941 */ /* 0x000fea0003800200 */
.L_x_801:
        /* <DEDUP_REMOVED lines=12> */
[----:B------:R-:W-:-:S04]  /*4530*/  FFMA R2, R0, R5, R2 ;  /* 0x0000000500027223 */ /* 0x000fc80000000002 */
[----:B------:R-:W-:-:S04]  /*4540*/  FFMA R22, R3, R2, R22 ;  /* 0x0000000203167223 */ /* 0x000fc80000000016 */
[----:B------:R-:W-:-:S04]  /*4550*/  @P2 FADD R22, RZ, -R22 ;  /* 0x80000016ff162221 */ /* 0x000fc80000000000 */
[----:B------:R-:W0:Y:S02]  /*4560*/  F2F.F64.F32 R2, R22 ;  /* 0x0000001600027310 */ /* 0x000e240000201800 */
[----:B0-----:R-:W-:-:S08]  /*4570*/  DMUL R2, RZ, R2 ;  /* 0x00000002ff027228 */ /* 0x001fd00000000000 */
[----:B------:R-:W-:Y:S01]  /*4580*/  DFMA R12, R2, 10, R10 ;  /* 0x40240000020c782b */ /* 0x000fe2000000000a */
[----:B------:R-:W-:Y:S10]  /*4590*/  @!P1 BRA `(.L_x_807) ;  /* 0x0000000000d89947 */ /* 0x000ff40003800000 */
        /* <DEDUP_REMOVED lines=8> */
.L_x_810:
[----:B0-----:R-:W0:Y:S02]  /*4620*/  LDC.64 R2, c[0x4][0x198] ;  /* 0x01006600ff027b82 */ /* 0x001e240000000a00 */
[----:B0-----:R-:W-:-:S06]  /*4630*/  IMAD.WIDE.U32 R2, R0, 0x4, R2 ;  /* 0x0000000400027825 */ /* 0x001fcc00078e0002 */
        /* <DEDUP_REMOVED lines=10> */
.L_x_809:
[----:B0-----:R-:W-:Y:S01]  /*46e0*/  SHF.R.U32.HI R5, RZ, 0x17, R23 ;  /* 0x00000017ff057819 */ /* 0x001fe20000011617 */
        /* <DEDUP_REMOVED lines=14> */
[----:B---3--:R-:W-:Y:S02]  /*47d0*/  @P0 SHF.L.W.U32.HI R3, R2, R5, R3 ;  /* 0x0000000502030219 */ /* 0x008fe40000010e03 */
[--C-:B------:R-:W-:Y:S02]  /*47e0*/  SHF.R.U32.HI R5, RZ, 0x1e, R0.reuse ;  /* 0x0000001eff057819 */ /* 0x100fe40000011600 */
[C---:B------:R-:W-:Y:S01]  /*47f0*/  SHF.L.W.U32.HI R26, R3.reuse, 0x2, R0 ;  /* 0x00000002031a7819 */ /* 0x040fe20000010e00 */
[----:B------:R-:W-:-:S03]  /*4800*/  IMAD.SHL.U32 R3, R3, 0x4, RZ ;  /* 0x0000000403037824 */ /* 0x000fc600078e00ff */
[----:B------:R-:W-:Y:S02]  /*4810*/  SHF.R.S32.HI R2, RZ, 0x1f, R26 ;  /* 0x0000001fff027819 */ /* 0x000fe4000001141a */
[----:B------:R-:W-:Y:S02]  /*4820*/  LOP3.LUT R23, R26, R23, RZ, 0x3c, !PT ;  /* 0x000000171a177212 */ /* 0x000fe400078e3cff */
[C---:B------:R-:W-:Y:S02]  /*4830*/  LOP3.LUT R10, R2.reuse, R3, RZ, 0x3c, !PT ;  /* 0x00000003020a7212 */ /* 0x040fe400078e3cff */
[----:B------:R-:W-:Y:S02]  /*4840*/  LOP3.LUT R11, R2, R26, RZ, 0x3c, !PT ;  /* 0x0000001a020b7212 */ /* 0x000fe400078e3cff */
[----:B------:R-:W-:Y:S02]  /*4850*/  LEA.HI R26, R26, R5, RZ, 0x1 ;  /* 0x000000051a1a7211 */ /* 0x000fe400078f08ff */
[----:B------:R-:W-:-:S02]  /*4860*/  ISETP.GE.AND P0, PT, R23, RZ, PT ;  /* 0x000000ff1700720c */ /* 0x000fc40003f06270 */
[----:B------:R-:W1:Y:S01]  /*4870*/  I2F.F64.S64 R10, R10 ;  /* 0x0000000a000a7312 */ /* 0x000e620000301c00 */
[----:B------:R-:W-:-:S04]  /*4880*/  IMAD.MOV R0, RZ, RZ, -R26 ;  /* 0x000000ffff007224 */ /* 0x000fc800078e0a1a */
[----:B------:R-:W-:Y:S01]  /*4890*/  @!P1 IMAD.MOV.U32 R26, RZ, RZ, R0 ;  /* 0x000000ffff1a9224 */ /* 0x000fe200078e0000 */
[----:B-1----:R-:W-:-:S10]  /*48a0*/  DMUL R2, R10, UR4 ;  /* 0x000000040a027c28 */ /* 0x002fd40008000000 */
[----:B------:R-:W1:Y:S02]  /*48b0*/  F2F.F32.F64 R2, R2 ;  /* 0x0000000200027310 */ /* 0x000e640000301000 */
[----:B-1----:R-:W-:Y:S01]  /*48c0*/  FSEL R25, -R2, R2, !P0 ;  /* 0x0000000202197208 */ /* 0x002fe20004000100 */
[----:B0-----:R-:W-:Y:S06]  /*48d0*/  BRA `(.L_x_807) ;  /* 0x0000000000087947 */ /* 0x001fec0003800000 */
.L_x_808:
[----:B------:R-:W-:Y:S01]  /*48e0*/  FMUL R25, RZ, R23 ;  /* 0x00000017ff197220 */ /* 0x000fe20000400000 */
[----:B------:R-:W-:-:S07]  /*48f0*/  IMAD.MOV.U32 R26, RZ, RZ, RZ ;  /* 0x000000ffff1a7224 */ /* 0x000fce00078e00ff */
.L_x_807:
[----:B------:R-:W-:Y:S05]  /*4900*/  BSYNC.RECONVERGENT B0 ;  /* 0x0000000000007941 */ /* 0x000fea0003800200 */
.L_x_806:
[----:B------:R-:W-:Y:S01]  /*4910*/  FMUL R0, R25, R25 ;  /* 0x0000001919007220 */ /* 0x000fe20000400000 */
[C---:B------:R-:W-:Y:S01]  /*4920*/  LOP3.LUT R2, R26.reuse, 0x1, RZ, 0xc0, !PT ;  /* 0x000000011a027812 */ /* 0x040fe200078ec0ff */
[----:B------:R-:W0:Y:S01]  /*4930*/  LDCU UR4, c[0x0][0x3b4] ;  /* 0x00007680ff0477ac */ /* 0x000e220008000800 */
[----:B------:R-:W-:Y:S01]  /*4940*/  LOP3.LUT P1, RZ, R26, 0x2, RZ, 0xc0, !PT ;  /* 0x000000021aff7812 */ /* 0x000fe2000782c0ff */
[----:B------:R-:W-:Y:S01]  /*4950*/  FFMA R15, R0, R15, -0.0013887860113754868507 ;  /* 0xbab607ed000f7423 */ /* 0x000fe2000000000f */
[----:B------:R-:W-:Y:S01]  /*4960*/  ISETP.NE.U32.AND P0, PT, R2, 0x1, PT ;  /* 0x000000010200780c */ /* 0x000fe20003f05070 */
[----:B------:R-:W-:-:S03]  /*4970*/  DADD R12, RZ, R12 ;  /* 0x00000000ff0c7229 */ /* 0x000fc6000000000c */
[----:B------:R-:W-:Y:S02]  /*4980*/  FSEL R3, R14, 0.0083327032625675201416, !P0 ;  /* 0x3c0885e40e037808 */ /* 0x000fe40004000000 */
[----:B------:R-:W-:Y:S02]  /*4990*/  FSEL R15, R15, -0.00019574658654164522886, !P0 ;  /* 0xb94d41530f0f7808 */ /* 0x000fe40004000000 */
[----:B------:R-:W-:Y:S02]  /*49a0*/  FSEL R25, R25, 1, P0 ;  /* 0x3f80000019197808 */ /* 0x000fe40000000000 */
[----:B------:R-:W-:Y:S01]  /*49b0*/  FSEL R4, -R9, -0.16666662693023681641, !P0 ;  /* 0xbe2aaaa809047808 */ /* 0x000fe20004000100 */
[C---:B------:R-:W-:Y:S02]  /*49c0*/  FFMA R3, R0.reuse, R15, R3 ;  /* 0x0000000f00037223 */ /* 0x040fe40000000003 */
[C---:B------:R-:W-:Y:S02]  /*49d0*/  FFMA R2, R0.reuse, R25, RZ ;  /* 0x0000001900027223 */ /* 0x040fe400000000ff */
[----:B------:R-:W-:Y:S01]  /*49e0*/  FFMA R3, R0, R3, R4 ;  /* 0x0000000300037223 */ /* 0x000fe20000000004 */
[----:B------:R-:W-:Y:S01]  /*49f0*/  DADD R4, R36, R36 ;  /* 0x0000000024047229 */ /* 0x000fe20000000024 */
[----:B0-----:R-:W-:-:S02]  /*4a00*/  UISETP.GE.AND UP0, UPT, UR4, 0x1, UPT ;  /* 0x000000010400788c */ /* 0x001fc4000bf06270 */
[----:B------:R-:W-:-:S04]  /*4a10*/  FFMA R25, R2, R3, R25 ;  /* 0x0000000302197223 */ /* 0x000fc80000000019 */
[----:B------:R-:W-:-:S04]  /*4a20*/  @P1 FADD R25, RZ, -R25 ;  /* 0x80000019ff191221 */ /* 0x000fc80000000000 */
[----:B------:R-:W0:Y:S02]  /*4a30*/  F2F.F64.F32 R2, R25 ;  /* 0x0000001900027310 */ /* 0x000e240000201800 */
[----:B0-----:R-:W-:-:S08]  /*4a40*/  DMUL R2, R2, R6 ;  /* 0x0000000602027228 */ /* 0x001fd00000000000 */
[----:B------:R-:W-:-:S08]  /*4a50*/  DFMA R2, R2, 10, R4 ;  /* 0x402400000202782b */ /* 0x000fd00000000004 */
[----:B------:R-:W-:Y:S01]  /*4a60*/  DADD R22, R2, R12 ;  /* 0x0000000002167229 */ /* 0x000fe2000000000c */
[----:B------:R-:W-:Y:S10]  /*4a70*/  BRA.U !UP0, `(.L_x_811) ;  /* 0x00000035080c7547 */ /* 0x000ff4000b800000 */
[----:B------:R-:W-:Y:S01]  /*4a80*/  IADD3 R41, P0, PT, R41, 0x40, RZ ;  /* 0x0000004029297810 */ /* 0x000fe20007f1e0ff */
[----:B------:R-:W-:Y:S01]  /*4a90*/  BSSY.RECONVERGENT B7, `(.L_x_811) ;  /* 0x0000341000077945 */ /* 0x000fe20003800200 */
[----:B------:R-:W-:Y:S01]  /*4aa0*/  IMAD.MOV.U32 R40, RZ, RZ, RZ ;  /* 0x000000ffff287224 */ /* 0x000fe200078e00ff */
[----:B------:R-:W-:Y:S01]  /*4ab0*/  CS2R R24, SRZ ;  /* 0x0000000000187805 */ /* 0x000fe2000001ff00 */
[----:B------:R-:W-:Y:S01]  /*4ac0*/  IMAD.MOV.U32 R26, RZ, RZ, 0x0 ;  /* 0x00000000ff1a7424 */ /* 0x000fe200078e00ff */
[----:B------:R-:W-:Y:S01]  /*4ad0*/  CS2R R28, SRZ ;  /* 0x00000000001c7805 */ /* 0x000fe2000001ff00 */
[----:B------:R-:W-:Y:S02]  /*4ae0*/  IMAD.MOV.U32 R27, RZ, RZ, 0x3ff00000 ;  /* 0x3ff00000ff1b7424 */ /* 0x000fe400078e00ff */
[----:B------:R-:W-:Y:S02]  /*4af0*/  IMAD.MOV.U32 R30, RZ, RZ, 0x0 ;  /* 0x00000000ff1e7424 */ /* 0x000fe400078e00ff */
[----:B------:R-:W-:-:S02]  /*4b00*/  IMAD.MOV.U32 R31, RZ, RZ, 0x3ff00000 ;  /* 0x3ff00000ff1f7424 */ /* 0x000fc400078e00ff */
[----:B------:R-:W-:-:S07]  /*4b10*/  IMAD.X R2, RZ, RZ, R32, P0 ;  /* 0x000000ffff027224 */ /* 0x000fce00000e0620 */
.L_x_862:
[----:B------:R-:W-:Y:S01]  /*4b20*/  DMUL R6, R22, R22 ;  /* 0x0000001616067228 */ /* 0x000fe20000000000 */
[----:B------:R-:W-:Y:S01]  /*4b30*/  IMAD.MOV.U32 R10, RZ, RZ, 0x0 ;  /* 0x00000000ff0a7424 */ /* 0x000fe200078e00ff */
[----:B------:R-:W-:Y:S01]  /*4b40*/  BSSY.RECONVERGENT B0, `(.L_x_812) ;  /* 0x0000013000007945 */ /* 0x000fe20003800200 */
[----:B------:R-:W-:-:S05]  /*4b50*/  IMAD.MOV.U32 R11, RZ, RZ, 0x3fd80000 ;  /* 0x3fd80000ff0b7424 */ /* 0x000fca00078e00ff */
[----:B------:R-:W-:-:S06]  /*4b60*/  DFMA R6, R18, R18, R6 ;  /* 0x000000121206722b */ /* 0x000fcc0000000006 */
[----:B0---4-:R-:W0:Y:S04]  /*4b70*/  MUFU.RSQ64H R5, R7 ;  /* 0x0000000700057308 */ /* 0x011e280000001c00 */
[----:B------:R-:W-:-:S05]  /*4b80*/  VIADD R4, R7, 0xfcb00000 ;  /* 0xfcb0000007047836 */ /* 0x000fca0000000000 */
[----:B------:R-:W-:Y:S01]  /*4b90*/  ISETP.GE.U32.AND P0, PT, R4, 0x7ca00000, PT ;  /* 0x7ca000000400780c */ /* 0x000fe20003f06070 */
[----:B0-----:R-:W-:-:S08]  /*4ba0*/  DMUL R8, R4, R4 ;  /* 0x0000000404087228 */ /* 0x001fd00000000000 */
        /* <DEDUP_REMOVED lines=9> */
[----:B-123--:R-:W-:Y:S10]  /*4c40*/  @!P0 BRA `(.L_x_813) ;  /* 0x0000000000088947 */ /* 0x00eff40003800000 */
[----:B------:R-:W-:-:S07]  /*4c50*/  MOV R0, 0x4c70 ;  /* 0x00004c7000007802 */ /* 0x000fce0000000f00 */
[----:B------:R-:W-:Y:S05]  /*4c60*/  CALL.REL.NOINC `($__internal_13_$__cuda_sm20_dsqrt_rn_f64_mediumpath_v1) ;  /* 0x0000004000407944 */ /* 0x000fea0003c00000 */
.L_x_813:
[----:B------:R-:W-:Y:S05]  /*4c70*/  BSYNC.RECONVERGENT B0 ;  /* 0x0000000000007941 */ /* 0x000fea0003800200 */
.L_x_812:
        /* <DEDUP_REMOVED lines=14> */
.L_x_826:
[----:B------:R-:W-:Y:S01]  /*4d60*/  DFMA R12, -R32, R8, R38 ;  /* 0x00000008200c722b */ /* 0x000fe20000000126 */
[----:B------:R-:W-:Y:S01]  /*4d70*/  IMAD.MOV.U32 R14, RZ, RZ, 0x54442d18 ;  /* 0x54442d18ff0e7424 */ /* 0x000fe200078e00ff */
[----:B------:R-:W-:Y:S01]  /*4d80*/  BSSY.RECONVERGENT B1, `(.L_x_816) ;  /* 0x0000044000017945 */ /* 0x000fe20003800200 */
[----:B------:R-:W-:-:S06]  /*4d90*/  IMAD.MOV.U32 R15, RZ, RZ, 0x401921fb ;  /* 0x401921fbff0f7424 */ /* 0x000fcc00078e00ff */
[----:B------:R-:W-:-:S06]  /*4da0*/  DMUL R6, R12, R14 ;  /* 0x0000000e0c067228 */ /* 0x000fcc0000000000 */
[----:B------:R-:W0:Y:S02]  /*4db0*/  F2F.F32.F64 R44, R6 ;  /* 0x00000006002c7310 */ /* 0x000e240000301000 */
[C---:B0-----:R-:W-:Y:S01]  /*4dc0*/  FMUL R5, R44.reuse, 0.63661974668502807617 ;  /* 0x3f22f9832c057820 */ /* 0x041fe20000400000 */
[----:B------:R-:W-:-:S05]  /*4dd0*/  FSETP.GE.AND P0, PT, |R44|, 105615, PT ;  /* 0x47ce47802c00780b */ /* 0x000fca0003f06200 */
[----:B------:R-:W0:Y:S02]  /*4de0*/  F2I.NTZ R5, R5 ;  /* 0x0000000500057305 */ /* 0x000e240000203100 */
[----:B0-----:R-:W-:-:S05]  /*4df0*/  I2FP.F32.S32 R3, R5 ;  /* 0x0000000500037245 */ /* 0x001fca0000201400 */
[----:B------:R-:W-:-:S04]  /*4e00*/  FFMA R0, R3, -1.5707962512969970703, R44 ;  /* 0xbfc90fda03007823 */ /* 0x000fc8000000002c */
[----:B------:R-:W-:-:S04]  /*4e10*/  FFMA R0, R3, -7.5497894158615963534e-08, R0 ;  /* 0xb3a2216803007823 */ /* 0x000fc80000000000 */
[----:B------:R-:W-:Y:S01]  /*4e20*/  FFMA R0, R3, -5.3903029534742383927e-15, R0 ;  /* 0xa7c234c503007823 */ /* 0x000fe20000000000 */
[----:B------:R-:W-:Y:S06]  /*4e30*/  @!P0 BRA `(.L_x_817) ;  /* 0x0000000000e08947 */ /* 0x000fec0003800000 */
[----:B------:R-:W-:-:S13]  /*4e40*/  FSETP.NEU.AND P0, PT, |R44|, +INF , PT ;  /* 0x7f8000002c00780b */ /* 0x000fda0003f0d200 */
[----:B------:R-:W-:Y:S01]  /*4e50*/  @!P0 FMUL R0, RZ, R44 ;  /* 0x0000002cff008220 */ /* 0x000fe20000400000 */
[----:B------:R-:W-:Y:S01]  /*4e60*/  @!P0 IMAD.MOV.U32 R5, RZ, RZ, RZ ;  /* 0x000000ffff058224 */ /* 0x000fe200078e00ff */
[----:B------:R-:W-:Y:S06]  /*4e70*/  @!P0 BRA `(.L_x_817) ;  /* 0x0000000000d08947 */ /* 0x000fec0003800000 */
[----:B------:R-:W0:Y:S01]  /*4e80*/  LDCU.64 UR4, c[0x4][0x198] ;  /* 0x01003300ff0477ac */ /* 0x000e220008000a00 */
[----:B------:R-:W-:Y:S01]  /*4e90*/  IMAD.SHL.U32 R4, R44, 0x100, RZ ;  /* 0x000001002c047824 */ /* 0x000fe200078e00ff */
[----:B------:R-:W-:Y:S01]  /*4ea0*/  BSSY.RECONVERGENT B2, `(.L_x_818) ;  /* 0x0000012000027945 */ /* 0x000fe20003800200 */
[----:B------:R-:W-:Y:S01]  /*4eb0*/  IMAD.MOV.U32 R0, RZ, RZ, RZ ;  /* 0x000000ffff007224 */ /* 0x000fe200078e00ff */
[----:B------:R-:W-:Y:S01]  /*4ec0*/  CS2R R20, SRZ ;  /* 0x0000000000147805 */ /* 0x000fe2000001ff00 */
[----:B------:R-:W-:Y:S01]  /*4ed0*/  IMAD.MOV.U32 R3, RZ, RZ, R1 ;  /* 0x000000ffff037224 */ /* 0x000fe200078e0001 */
[----:B------:R-:W-:Y:S01]  /*4ee0*/  LOP3.LUT R47, R4, 0x80000000, RZ, 0xfc, !PT ;  /* 0x80000000042f7812 */ /* 0x000fe200078efcff */
[----:B0-----:R-:W-:Y:S02]  /*4ef0*/  IMAD.U32 R6, RZ, RZ, UR4 ;  /* 0x00000004ff067e24 */ /* 0x001fe4000f8e00ff */
[----:B------:R-:W-:-:S07]  /*4f00*/  IMAD.U32 R7, RZ, RZ, UR5 ;  /* 0x00000005ff077e24 */ /* 0x000fce000f8e00ff */
.L_x_819:
        /* <DEDUP_REMOVED lines=12> */
.L_x_818:
        /* <DEDUP_REMOVED lines=20> */
[C---:B------:R-:W-:Y:S02]  /*5110*/  LOP3.LUT R44, R5.reuse, R44, RZ, 0x3c, !PT ;  /* 0x0000002c052c7212 */ /* 0x040fe400078e3cff */
[C---:B------:R-:W-:Y:S02]  /*5120*/  LOP3.LUT R20, R6.reuse, R4, RZ, 0x3c, !PT ;  /* 0x0000000406147212 */ /* 0x040fe400078e3cff */
[----:B------:R-:W-:Y:S02]  /*5130*/  LOP3.LUT R21, R6, R5, RZ, 0x3c, !PT ;  /* 0x0000000506157212 */ /* 0x000fe400078e3cff */
[----:B------:R-:W-:Y:S02]  /*5140*/  LEA.HI R5, R5, R0, RZ, 0x1 ;  /* 0x0000000005057211 */ /* 0x000fe400078f08ff */
[----:B------:R-:W-:Y:S02]  /*5150*/  ISETP.GE.AND P1, PT, R44, RZ, PT ;  /* 0x000000ff2c00720c */ /* 0x000fe40003f26270 */
[----:B------:R-:W0:Y:S01]  /*5160*/  I2F.F64.S64 R20, R20 ;  /* 0x0000001400147312 */ /* 0x000e220000301c00 */
[----:B------:R-:W-:-:S04]  /*5170*/  IMAD.MOV R0, RZ, RZ, -R5 ;  /* 0x000000ffff007224 */ /* 0x000fc800078e0a05 */
[----:B------:R-:W-:Y:S01]  /*5180*/  @!P0 IMAD.MOV.U32 R5, RZ, RZ, R0 ;  /* 0x000000ffff058224 */ /* 0x000fe200078e0000 */
[----:B0-----:R-:W-:-:S10]  /*5190*/  DMUL R6, R20, UR4 ;  /* 0x0000000414067c28 */ /* 0x001fd40008000000 */
[----:B------:R-:W0:Y:S02]  /*51a0*/  F2F.F32.F64 R6, R6 ;  /* 0x0000000600067310 */ /* 0x000e240000301000 */
[----:B0-----:R-:W-:-:S07]  /*51b0*/  FSEL R0, -R6, R6, !P1 ;  /* 0x0000000606007208 */ /* 0x001fce0004800100 */
.L_x_817:
[----:B------:R-:W-:Y:S05]  /*51c0*/  BSYNC.RECONVERGENT B1 ;  /* 0x0000000000017941 */ /* 0x000fea0003800200 */
.L_x_816:
[----:B------:R-:W-:Y:S01]  /*51d0*/  DFMA R6, -R34, R8, R36 ;  /* 0x000000082206722b */ /* 0x000fe20000000124 */
[C---:B------:R-:W-:Y:S01]  /*51e0*/  LOP3.LUT R20, R5.reuse, 0x1, RZ, 0xc0, !PT ;  /* 0x0000000105147812 */ /* 0x040fe200078ec0ff */
[----:B------:R-:W-:Y:S02]  /*51f0*/  IMAD.MOV.U32 R3, RZ, RZ, 0x37cbac00 ;  /* 0x37cbac00ff037424 */ /* 0x000fe400078e00ff */
[----:B------:R-:W-:Y:S01]  /*5200*/  FMUL R4, R0, R0 ;  /* 0x0000000000047220 */ /* 0x000fe20000400000 */
[----:B------:R-:W-:Y:S01]  /*5210*/  VIADD R5, R5, 0x1 ;  /* 0x0000000105057836 */ /* 0x000fe20000000000 */
[----:B------:R-:W-:Y:S01]  /*5220*/  ISETP.NE.U32.AND P0, PT, R20, 0x1, PT ;  /* 0x000000011400780c */ /* 0x000fe20003f05070 */
[----:B------:R-:W-:Y:S02]  /*5230*/  IMAD.MOV.U32 R20, RZ, RZ, 0x3c0885e4 ;  /* 0x3c0885e4ff147424 */ /* 0x000fe400078e00ff */
[----:B------:R-:W-:Y:S01]  /*5240*/  FFMA R46, R4, R3, -0.0013887860113754868507 ;  /* 0xbab607ed042e7423 */ /* 0x000fe20000000003 */
[----:B------:R-:W-:Y:S01]  /*5250*/  DMUL R14, R6, R14 ;  /* 0x0000000e060e7228 */ /* 0x000fe20000000000 */
[----:B------:R-:W-:Y:S01]  /*5260*/  IMAD.MOV.U32 R21, RZ, RZ, 0x3e2aaaa8 ;  /* 0x3e2aaaa8ff157424 */ /* 0x000fe200078e00ff */
[----:B------:R-:W-:Y:S01]  /*5270*/  LOP3.LUT P1, RZ, R5, 0x2, RZ, 0xc0, !PT ;  /* 0x0000000205ff7812 */ /* 0x000fe2000782c0ff */
[----:B------:R-:W-:Y:S01]  /*5280*/  BSSY.RECONVERGENT B1, `(.L_x_820) ;  /* 0x000004b000017945 */ /* 0x000fe20003800200 */
[----:B------:R-:W-:-:S02]  /*5290*/  FSEL R47, R46, -0.00019574658654164522886, P0 ;  /* 0xb94d41532e2f7808 */ /* 0x000fc40000000000 */
[----:B------:R-:W0:Y:S01]  /*52a0*/  F2F.F32.F64 R44, R14 ;  /* 0x0000000e002c7310 */ /* 0x000e220000301000 */
[----:B------:R-:W-:Y:S02]  /*52b0*/  FSEL R49, R20, 0.041666727513074874878, !P0 ;  /* 0x3d2aaabb14317808 */ /* 0x000fe40004000000 */
[----:B------:R-:W-:Y:S02]  /*52c0*/  FSEL R46, -R21, -0.4999999701976776123, !P0 ;  /* 0xbeffffff152e7808 */ /* 0x000fe40004000100 */
[----:B------:R-:W-:Y:S01]  /*52d0*/  FSEL R0, R0, 1, !P0 ;  /* 0x3f80000000007808 */ /* 0x000fe20004000000 */
[----:B------:R-:W-:-:S04]  /*52e0*/  FFMA R47, R4, R47, R49 ;  /* 0x0000002f042f7223 */ /* 0x000fc80000000031 */
[C---:B------:R-:W-:Y:S01]  /*52f0*/  FFMA R46, R4.reuse, R47, R46 ;  /* 0x0000002f042e7223 */ /* 0x040fe2000000002e */
[----:B------:R-:W-:Y:S01]  /*5300*/  FFMA R5, R4, R0, RZ ;  /* 0x0000000004057223 */ /* 0x000fe200000000ff */
[----:B0-----:R-:W-:-:S03]  /*5310*/  FMUL R47, R44, 0.63661974668502807617 ;  /* 0x3f22f9832c2f7820 */ /* 0x001fc60000400000 */
[----:B------:R-:W-:Y:S01]  /*5320*/  FFMA R0, R5, R46, R0 ;  /* 0x0000002e05007223 */ /* 0x000fe20000000000 */
[----:B------:R-:W-:-:S03]  /*5330*/  FSETP.GE.AND P0, PT, |R44|, 105615, PT ;  /* 0x47ce47802c00780b */ /* 0x000fc60003f06200 */
[----:B------:R-:W-:Y:S01]  /*5340*/  @P1 FADD R0, RZ, -R0 ;  /* 0x80000000ff001221 */ /* 0x000fe20000000000 */
[----:B------:R-:W0:Y:S08]  /*5350*/  F2I.NTZ R47, R47 ;  /* 0x0000002f002f7305 */ /* 0x000e300000203100 */
[----:B------:R-:W1:Y:S01]  /*5360*/  F2F.F64.F32 R4, R0 ;  /* 0x0000000000047310 */ /* 0x000e620000201800 */
[----:B0-----:R-:W-:-:S05]  /*5370*/  I2FP.F32.S32 R15, R47 ;  /* 0x0000002f000f7245 */ /* 0x001fca0000201400 */
[----:B------:R-:W-:Y:S01]  /*5380*/  FFMA R14, R15, -1.5707962512969970703, R44 ;  /* 0xbfc90fda0f0e7823 */ /* 0x000fe2000000002c */
[----:B-1----:R-:W-:-:S03]  /*5390*/  DMUL R4, R4, -10 ;  /* 0xc024000004047828 */ /* 0x002fc60000000000 */
[----:B------:R-:W-:-:S05]  /*53a0*/  FFMA R14, R15, -7.5497894158615963534e-08, R14 ;  /* 0xb3a221680f0e7823 */ /* 0x000fca000000000e */
[----:B------:R-:W-:Y:S01]  /*53b0*/  DFMA R12, R12, R12, R4 ;  /* 0x0000000c0c0c722b */ /* 0x000fe20000000004 */
[----:B------:R-:W-:Y:S01]  /*53c0*/  FFMA R4, R15, -5.3903029534742383927e-15, R14 ;  /* 0xa7c234c50f047823 */ /* 0x000fe2000000000e */
[----:B------:R-:W-:Y:S09]  /*53d0*/  @!P0 BRA `(.L_x_821) ;  /* 0x0000000000d48947 */ /* 0x000ff20003800000 */
[----:B------:R-:W-:-:S13]  /*53e0*/  FSETP.NEU.AND P0, PT, |R44|, +INF , PT ;  /* 0x7f8000002c00780b */ /* 0x000fda0003f0d200 */
[----:B------:R-:W-:Y:S05]  /*53f0*/  @!P0 BRA `(.L_x_822) ;  /* 0x0000000000c48947 */ /* 0x000fea0003800000 */
[----:B------:R-:W-:Y:S01]  /*5400*/  IMAD.SHL.U32 R48, R44, 0x100, RZ ;  /* 0x000001002c307824 */ /* 0x000fe200078e00ff */
[----:B------:R-:W-:Y:S01]  /*5410*/  BSSY.RECONVERGENT B2, `(.L_x_823) ;  /* 0x000000f000027945 */ /* 0x000fe20003800200 */
[----:B------:R-:W-:Y:S01]  /*5420*/  IMAD.MOV.U32 R0, RZ, RZ, RZ ;  /* 0x000000ffff007224 */ /* 0x000fe200078e00ff */
[----:B------:R-:W-:Y:S02]  /*5430*/  CS2R R46, SRZ ;  /* 0x00000000002e7805 */ /* 0x000fe4000001ff00 */
[----:B------:R-:W-:-:S07]  /*5440*/  LOP3.LUT R48, R48, 0x80000000, RZ, 0xfc, !PT ;  /* 0x8000000030307812 */ /* 0x000fce00078efcff */
.L_x_824:
        /* <DEDUP_REMOVED lines=12> */
.L_x_823:
        /* <DEDUP_REMOVED lines=20> */
[C---:B------:R-:W-:Y:S02]  /*5650*/  LOP3.LUT R44, R47.reuse, R44, RZ, 0x3c, !PT ;  /* 0x0000002c2f2c7212 */ /* 0x040fe400078e3cff */
[C---:B------:R-:W-:Y:S02]  /*5660*/  LOP3.LUT R4, R14.reuse, R5, RZ, 0x3c, !PT ;  /* 0x000000050e047212 */ /* 0x040fe400078e3cff */
[----:B------:R-:W-:Y:S02]  /*5670*/  LOP3.LUT R5, R14, R47, RZ, 0x3c, !PT ;  /* 0x0000002f0e057212 */ /* 0x000fe400078e3cff */
[----:B------:R-:W-:Y:S02]  /*5680*/  LEA.HI R47, R47, R46, RZ, 0x1 ;  /* 0x0000002e2f2f7211 */ /* 0x000fe400078f08ff */
[----:B------:R-:W-:Y:S02]  /*5690*/  ISETP.GE.AND P1, PT, R44, RZ, PT ;  /* 0x000000ff2c00720c */ /* 0x000fe40003f26270 */
[----:B------:R-:W1:Y:S01]  /*56a0*/  I2F.F64.S64 R4, R4 ;  /* 0x0000000400047312 */ /* 0x000e620000301c00 */
[----:B0-----:R-:W-:-:S04]  /*56b0*/  IMAD.MOV R0, RZ, RZ, -R47 ;  /* 0x000000ffff007224 */ /* 0x001fc800078e0a2f */
[----:B------:R-:W-:Y:S01]  /*56c0*/  @!P0 IMAD.MOV.U32 R47, RZ, RZ, R0 ;  /* 0x000000ffff2f8224 */ /* 0x000fe200078e0000 */
[----:B-1----:R-:W-:-:S10]  /*56d0*/  DMUL R14, R4, UR4 ;  /* 0x00000004040e7c28 */ /* 0x002fd40008000000 */
[----:B------:R-:W0:Y:S02]  /*56e0*/  F2F.F32.F64 R14, R14 ;  /* 0x0000000e000e7310 */ /* 0x000e240000301000 */
[----:B0-----:R-:W-:Y:S01]  /*56f0*/  FSEL R4, -R14, R14, !P1 ;  /* 0x0000000e0e047208 */ /* 0x001fe20004800100 */
[----:B------:R-:W-:Y:S06]  /*5700*/  BRA `(.L_x_821) ;  /* 0x0000000000087947 */ /* 0x000fec0003800000 */
.L_x_822:
[----:B------:R-:W-:Y:S01]  /*5710*/  FMUL R4, RZ, R44 ;  /* 0x0000002cff047220 */ /* 0x000fe20000400000 */
[----:B------:R-:W-:-:S07]  /*5720*/  IMAD.MOV.U32 R47, RZ, RZ, RZ ;  /* 0x000000ffff2f7224 */ /* 0x000fce00078e00ff */
.L_x_821:
[----:B------:R-:W-:Y:S05]  /*5730*/  BSYNC.RECONVERGENT B1 ;  /* 0x0000000000017941 */ /* 0x000fea0003800200 */
.L_x_820:
[----:B------:R-:W-:Y:S01]  /*5740*/  FMUL R5, R4, R4 ;  /* 0x0000000404057220 */ /* 0x000fe20000400000 */
[C---:B------:R-:W-:Y:S01]  /*5750*/  LOP3.LUT R0, R47.reuse, 0x1, RZ, 0xc0, !PT ;  /* 0x000000012f007812 */ /* 0x040fe200078ec0ff */
[----:B------:R-:W-:Y:S01]  /*5760*/  VIADD R47, R47, 0x1 ;  /* 0x000000012f2f7836 */ /* 0x000fe20000000000 */
[----:B------:R-:W-:Y:S01]  /*5770*/  UMOV UR4, 0x33333333 ;  /* 0x3333333300047882 */ /* 0x000fe20000000000 */
[----:B------:R-:W-:Y:S01]  /*5780*/  FFMA R3, R5, R3, -0.0013887860113754868507 ;  /* 0xbab607ed05037423 */ /* 0x000fe20000000003 */
[----:B------:R-:W-:Y:S01]  /*5790*/  ISETP.NE.U32.AND P0, PT, R0, 0x1, PT ;  /* 0x000000010000780c */ /* 0x000fe20003f05070 */
[----:B------:R-:W-:Y:S01]  /*57a0*/  UMOV UR5, 0x3fd33333 ;  /* 0x3fd3333300057882 */ /* 0x000fe20000000000 */
[----:B------:R-:W-:Y:S01]  /*57b0*/  LOP3.LUT P1, RZ, R47, 0x2, RZ, 0xc0, !PT ;  /* 0x000000022fff7812 */ /* 0x000fe2000782c0ff */
[----:B------:R-:W-:Y:S01]  /*57c0*/  DADD R12, R12, 20 ;  /* 0x403400000c0c7429 */ /* 0x000fe20000000000 */
        /* <DEDUP_REMOVED lines=8> */
[----:B------:R-:W-:-:S03]  /*5850*/  DMUL R14, R8, UR4 ;  /* 0x00000004080e7c28 */ /* 0x000fc60008000000 */
[----:B------:R-:W-:-:S04]  /*5860*/  @P1 FADD R0, RZ, -R0 ;  /* 0x80000000ff001221 */ /* 0x000fc80000000000 */
[----:B------:R-:W0:Y:S01]  /*5870*/  F2F.F64.F32 R4, R0 ;  /* 0x0000000000047310 */ /* 0x000e220000201800 */
[----:B------:R-:W-:Y:S02]  /*5880*/  DFMA R14, R10, R14, R16 ;  /* 0x0000000e0a0e722b */ /* 0x000fe40000000010 */
[----:B0-----:R-:W-:-:S08]  /*5890*/  DMUL R4, R4, -10 ;  /* 0xc024000004047828 */ /* 0x001fd00000000000 */
[----:B------:R-:W-:-:S08]  /*58a0*/  DFMA R4, R6, R6, R4 ;  /* 0x000000060604722b */ /* 0x000fd00000000004 */
[----:B------:R-:W-:-:S08]  /*58b0*/  DADD R4, R4, R12 ;  /* 0x0000000004047229 */ /* 0x000fd0000000000c */
[----:B------:R-:W-:-:S14]  /*58c0*/  DSETP.GTU.AND P0, PT, R4, R14, PT ;  /* 0x0000000e0400722a */ /* 0x000fdc0003f0c000 */
[----:B------:R-:W-:Y:S05]  /*58d0*/  @!P0 BRA `(.L_x_825) ;  /* 0x0000000000108947 */ /* 0x000fea0003800000 */
[----:B------:R-:W-:Y:S01]  /*58e0*/  VIADD R45, R45, 0x1 ;  /* 0x000000012d2d7836 */ /* 0x000fe20000000000 */
[----:B------:R-:W-:-:S04]  /*58f0*/  DMUL R8, R8, 0.5 ;  /* 0x3fe0000008087828 */ /* 0x000fc80000000000 */
[----:B------:R-:W-:-:S13]  /*5900*/  ISETP.NE.AND P0, PT, R45, 0x14, PT ;  /* 0x000000142d00780c */ /* 0x000fda0003f05270 */
[----:B------:R-:W-:Y:S05]  /*5910*/  @P0 BRA `(.L_x_826) ;  /* 0xfffffff400100947 */ /* 0x000fea000383ffff */
.L_x_825:
[----:B------:R-:W-:Y:S05]  /*5920*/  BSYNC.RECONVERGENT B0 ;  /* 0x0000000000007941 */ /* 0x000fea0003800200 */
.L_x_815:
        /* <DEDUP_REMOVED lines=15> */
.L_x_829:
[----:B------:R-:W-:Y:S02]  /*5a20*/  IMAD.MOV.U32 R8, RZ, RZ, -0x2d0e5604 ;  /* 0xd2f1a9fcff087424 */ /* 0x000fe400078e00ff */
[----:B------:R-:W-:-:S07]  /*5a30*/  IMAD.MOV.U32 R9, RZ, RZ, 0x3f50624d ;  /* 0x3f50624dff097424 */ /* 0x000fce00078e00ff */
.L_x_828:
[----:B------:R-:W-:Y:S05]  /*5a40*/  BSYNC.RECONVERGENT B6 ;  /* 0x0000000000067941 */ /* 0x000fea0003800200 */
.L_x_827:
[-C--:B------:R-:W-:Y:S01]  /*5a50*/  DFMA R32, -R32, R8.reuse, R38 ;  /* 0x000000082020722b */ /* 0x080fe20000000126 */
[----:B------:R-:W-:Y:S01]  /*5a60*/  IMAD.MOV.U32 R6, RZ, RZ, 0x54442d18 ;  /* 0x54442d18ff067424 */ /* 0x000fe200078e00ff */
[----:B------:R-:W-:Y:S01]  /*5a70*/  DFMA R34, -R34, R8, R36 ;  /* 0x000000082222722b */ /* 0x000fe20000000124 */
[----:B------:R-:W-:Y:S01]  /*5a80*/  IMAD.MOV.U32 R7, RZ, RZ, 0x401921fb ;  /* 0x401921fbff077424 */ /* 0x000fe200078e00ff */
[----:B------:R-:W-:Y:S04]  /*5a90*/  BSSY.RECONVERGENT B0, `(.L_x_830) ;  /* 0x0000043000007945 */ /* 0x000fe80003800200 */
[----:B------:R-:W-:Y:S02]  /*5aa0*/  DADD R8, -R38, R32 ;  /* 0x0000000026087229 */ /* 0x000fe40000000120 */
        /* <DEDUP_REMOVED lines=16> */
[----:B------:R-:W-:Y:S01]  /*5bb0*/  IMAD.SHL.U32 R10, R0, 0x100, RZ ;  /* 0x00000100000a7824 */ /* 0x000fe200078e00ff */
[----:B------:R-:W-:Y:S01]  /*5bc0*/  BSSY.RECONVERGENT B1, `(.L_x_832) ;  /* 0x0000010000017945 */ /* 0x000fe20003800200 */
[----:B------:R-:W-:Y:S02]  /*5bd0*/  IMAD.MOV.U32 R14, RZ, RZ, RZ ;  /* 0x000000ffff0e7224 */ /* 0x000fe400078e00ff */
[----:B------:R-:W-:Y:S01]  /*5be0*/  IMAD.MOV.U32 R21, RZ, RZ, RZ ;  /* 0x000000ffff157224 */ /* 0x000fe200078e00ff */
[----:B------:R-:W-:Y:S01]  /*5bf0*/  LOP3.LUT R45, R10, 0x80000000, RZ, 0xfc, !PT ;  /* 0x800000000a2d7812 */ /* 0x000fe200078efcff */
[----:B------:R-:W-:-:S07]  /*5c00*/  IMAD.MOV.U32 R5, RZ, RZ, RZ ;  /* 0x000000ffff057224 */ /* 0x000fce00078e00ff */
.L_x_833:
[----:B0-----:R-:W0:Y:S02]  /*5c10*/  LDC.64 R12, c[0x4][0x198] ;  /* 0x01006600ff0c7b82 */ /* 0x001e240000000a00 */
[----:B0-----:R-:W-:-:S05]  /*5c20*/  IMAD.WIDE.U32 R12, R5, 0x4, R12 ;  /* 0x00000004050c7825 */ /* 0x001fca00078e000c */
        /* <DEDUP_REMOVED lines=10> */
.L_x_832:
[----:B------:R-:W-:Y:S01]  /*5cd0*/  SHF.R.U32.HI R12, RZ, 0x17, R0 ;  /* 0x00000017ff0c7819 */ /* 0x000fe20000011600 */
[----:B------:R1:W-:Y:S03]  /*5ce0*/  STL [R1+0x18], R14 ;  /* 0x0000180e01007387 */ /* 0x0003e60000100800 */
[C---:B------:R-:W-:Y:S02]  /*5cf0*/  LOP3.LUT R5, R12.reuse, 0xe0, RZ, 0xc0, !PT ;  /* 0x000000e00c057812 */ /* 0x040fe400078ec0ff */
[----:B------:R-:W-:-:S03]  /*5d00*/  LOP3.LUT P0, RZ, R12, 0x1f, RZ, 0xc0, !PT ;  /* 0x0000001f0cff7812 */ /* 0x000fc6000780c0ff */
[----:B------:R-:W-:-:S05]  /*5d10*/  VIADD R5, R5, 0xffffff80 ;  /* 0xffffff8005057836 */ /* 0x000fca0000000000 */
[----:B0-----:R-:W-:-:S05]  /*5d20*/  SHF.R.U32.HI R10, RZ, 0x5, R5 ;  /* 0x00000005ff0a7819 */ /* 0x001fca0000011605 */
        /* <DEDUP_REMOVED lines=17> */
[----:B------:R-:W0:Y:S01]  /*5e40*/  I2F.F64.S64 R20, R20 ;  /* 0x0000001400147312 */ /* 0x000e220000301c00 */
[----:B------:R-:W-:Y:S02]  /*5e50*/  LEA.HI R11, R11, R10, RZ, 0x1 ;  /* 0x0000000a0b0b7211 */ /* 0x000fe400078f08ff */
[----:B------:R-:W-:-:S03]  /*5e60*/  ISETP.GE.AND P1, PT, R5, RZ, PT ;  /* 0x000000ff0500720c */ /* 0x000fc60003f26270 */
[----:B------:R-:W-:-:S04]  /*5e70*/  IMAD.MOV R5, RZ, RZ, -R11 ;  /* 0x000000ffff057224 */ /* 0x000fc800078e0a0b */
[----:B------:R-:W-:Y:S01]  /*5e80*/  @!P0 IMAD.MOV.U32 R11, RZ, RZ, R5 ;  /* 0x000000ffff0b8224 */ /* 0x000fe200078e0005 */
[----:B0-----:R-:W-:-:S10]  /*5e90*/  DMUL R12, R20, UR4 ;  /* 0x00000004140c7c28 */ /* 0x001fd40008000000 */
[----:B------:R-:W0:Y:S02]  /*5ea0*/  F2F.F32.F64 R12, R12 ;  /* 0x0000000c000c7310 */ /* 0x000e240000301000 */
[----:B01----:R-:W-:-:S07]  /*5eb0*/  FSEL R10, -R12, R12, !P1 ;  /* 0x0000000c0c0a7208 */ /* 0x003fce0004800100 */
.L_x_831:
[----:B------:R-:W-:Y:S05]  /*5ec0*/  BSYNC.RECONVERGENT B0 ;  /* 0x0000000000007941 */ /* 0x000fea0003800200 */
.L_x_830:
[----:B------:R-:W-:Y:S01]  /*5ed0*/  LOP3.LUT R5, R11, 0x1, RZ, 0xc0, !PT ;  /* 0x000000010b057812 */ /* 0x000fe200078ec0ff */
[----:B------:R-:W-:Y:S01]  /*5ee0*/  DMUL R12, R34, R6 ;  /* 0x00000006220c7228 */ /* 0x000fe20000000000 */
[----:B------:R-:W-:Y:S02]  /*5ef0*/  IMAD.MOV.U32 R14, RZ, RZ, 0x37cbac00 ;  /* 0x37cbac00ff0e7424 */ /* 0x000fe400078e00ff */
[----:B------:R-:W-:Y:S01]  /*5f00*/  FMUL R21, R10, R10 ;  /* 0x0000000a0a157220 */ /* 0x000fe20000400000 */
[----:B------:R-:W-:Y:S01]  /*5f10*/  ISETP.NE.U32.AND P0, PT, R5, 0x1, PT ;  /* 0x000000010500780c */ /* 0x000fe20003f05070 */
[----:B------:R-:W-:Y:S01]  /*5f20*/  IMAD.MOV.U32 R44, RZ, RZ, 0x3c0885e4 ;  /* 0x3c0885e4ff2c7424 */ /* 0x000fe200078e00ff */
[----:B------:R-:W-:Y:S01]  /*5f30*/  BSSY.RECONVERGENT B0, `(.L_x_834) ;  /* 0x0000051000007945 */ /* 0x000fe20003800200 */
[----:B------:R-:W0:Y:S01]  /*5f40*/  F2F.F32.F64 R5, R12 ;  /* 0x0000000c00057310 */ /* 0x000e220000301000 */
[----:B------:R-:W-:Y:S01]  /*5f50*/  FFMA R20, R21, R14, -0.0013887860113754868507 ;  /* 0xbab607ed15147423 */ /* 0x000fe2000000000e */
[----:B------:R-:W-:Y:S01]  /*5f60*/  VIADD R11, R11, 0x1 ;  /* 0x000000010b0b7836 */ /* 0x000fe20000000000 */
[----:B------:R-:W-:Y:S01]  /*5f70*/  FSEL R44, R44, 0.041666727513074874878, !P0 ;  /* 0x3d2aaabb2c2c7808 */ /* 0x000fe20004000000 */
[----:B------:R-:W-:Y:S01]  /*5f80*/  IMAD.MOV.U32 R15, RZ, RZ, 0x3e2aaaa8 ;  /* 0x3e2aaaa8ff0f7424 */ /* 0x000fe200078e00ff */
[----:B------:R-:W-:-:S02]  /*5f90*/  FSEL R10, R10, 1, !P0 ;  /* 0x3f8000000a0a7808 */ /* 0x000fc40004000000 */
[----:B------:R-:W-:Y:S02]  /*5fa0*/  FSEL R20, R20, -0.00019574658654164522886, P0 ;  /* 0xb94d415314147808 */ /* 0x000fe40000000000 */
[----:B------:R-:W-:Y:S02]  /*5fb0*/  LOP3.LUT P1, RZ, R11, 0x2, RZ, 0xc0, !PT ;  /* 0x000000020bff7812 */ /* 0x000fe4000782c0ff */
[----:B------:R-:W-:Y:S01]  /*5fc0*/  FSEL R11, -R15, -0.4999999701976776123, !P0 ;  /* 0xbeffffff0f0b7808 */ /* 0x000fe20004000100 */
[----:B------:R-:W-:Y:S01]  /*5fd0*/  FFMA R20, R21, R20, R44 ;  /* 0x0000001415147223 */ /* 0x000fe2000000002c */
[----:B0-----:R-:W-:-:S03]  /*5fe0*/  FMUL R48, R5, 0.63661974668502807617 ;  /* 0x3f22f98305307820 */ /* 0x001fc60000400000 */
[C---:B------:R-:W-:Y:S01]  /*5ff0*/  FFMA R11, R21.reuse, R20, R11 ;  /* 0x00000014150b7223 */ /* 0x040fe2000000000b */
[----:B------:R-:W-:Y:S01]  /*6000*/  FFMA R21, R21, R10, RZ ;  /* 0x0000000a15157223 */ /* 0x000fe200000000ff */
[----:B------:R-:W-:-:S03]  /*6010*/  FSETP.GE.AND P0, PT, |R5|, 105615, PT ;  /* 0x47ce47800500780b */ /* 0x000fc60003f06200 */
[----:B------:R-:W-:Y:S01]  /*6020*/  FFMA R10, R21, R11, R10 ;  /* 0x0000000b150a7223 */ /* 0x000fe2000000000a */
[----:B------:R-:W0:Y:S03]  /*6030*/  F2I.NTZ R48, R48 ;  /* 0x0000003000307305 */ /* 0x000e260000203100 */
[----:B------:R-:W-:-:S05]  /*6040*/  @P1 FADD R10, RZ, -R10 ;  /* 0x8000000aff0a1221 */ /* 0x000fca0000000000 */
[----:B------:R-:W1:Y:S01]  /*6050*/  F2F.F64.F32 R12, R10 ;  /* 0x0000000a000c7310 */ /* 0x000e620000201800 */
[----:B0-----:R-:W-:Y:S01]  /*6060*/  I2FP.F32.S32 R44, R48 ;  /* 0x00000030002c7245 */ /* 0x001fe20000201400 */
[----:B------:R-:W-:-:S04]  /*6070*/  IMAD.MOV.U32 R45, RZ, RZ, R48 ;  /* 0x000000ffff2d7224 */ /* 0x000fc800078e0030 */
[----:B------:R-:W-:Y:S01]  /*6080*/  FFMA R11, R44, -1.5707962512969970703, R5 ;  /* 0xbfc90fda2c0b7823 */ /* 0x000fe20000000005 */
[----:B-1----:R-:W-:-:S03]  /*6090*/  DMUL R12, R12, -10 ;  /* 0xc02400000c0c7828 */ /* 0x002fc60000000000 */
[----:B------:R-:W-:-:S04]  /*60a0*/  FFMA R11, R44, -7.5497894158615963534e-08, R11 ;  /* 0xb3a221682c0b7823 */ /* 0x000fc8000000000b */
[----:B------:R-:W-:Y:S01]  /*60b0*/  FFMA R44, R44, -5.3903029534742383927e-15, R11 ;  /* 0xa7c234c52c2c7823 */ /* 0x000fe2000000000b */
[----:B------:R-:W-:-:S03]  /*60c0*/  DFMA R12, R32, R32, R12 ;  /* 0x00000020200c722b */ /* 0x000fc6000000000c */
[----:B------:R-:W-:Y:S01]  /*60d0*/  IMAD.MOV.U32 R46, RZ, RZ, R44 ;  /* 0x000000ffff2e7224 */ /* 0x000fe200078e002c */
[----:B------:R-:W-:Y:S07]  /*60e0*/  @!P0 BRA `(.L_x_835) ;  /* 0x0000000000d48947 */ /* 0x000fee0003800000 */
[----:B------:R-:W-:-:S13]  /*60f0*/  FSETP.NEU.AND P1, PT, |R5|, +INF , PT ;  /* 0x7f8000000500780b */ /* 0x000fda0003f2d200 */
[----:B------:R-:W-:Y:S05]  /*6100*/  @!P1 BRA `(.L_x_836) ;  /* 0x0000000000c49947 */ /* 0x000fea0003800000 */
[----:B------:R-:W-:Y:S01]  /*6110*/  IMAD.SHL.U32 R48, R5, 0x100, RZ ;  /* 0x0000010005307824 */ /* 0x000fe200078e00ff */
[----:B------:R-:W-:Y:S01]  /*6120*/  BSSY.RECONVERGENT B1, `(.L_x_837) ;  /* 0x000000f000017945 */ /* 0x000fe20003800200 */
[----:B------:R-:W-:Y:S01]  /*6130*/  CS2R R46, SRZ ;  /* 0x00000000002e7805 */ /* 0x000fe2000001ff00 */
[----:B------:R-:W-:Y:S02]  /*6140*/  IMAD.MOV.U32 R49, RZ, RZ, RZ ;  /* 0x000000ffff317224 */ /* 0x000fe400078e00ff */
[----:B------:R-:W-:-:S07]  /*6150*/  LOP3.LUT R48, R48, 0x80000000, RZ, 0xfc, !PT ;  /* 0x8000000030307812 */ /* 0x000fce00078efcff */
.L_x_838:
        /* <DEDUP_REMOVED lines=12> */
.L_x_837:
        /* <DEDUP_REMOVED lines=18> */
[----:B-1----:R-:W-:Y:S02]  /*6340*/  SHF.R.U32.HI R47, RZ, 0x1e, R46 ;  /* 0x0000001eff2f7819 */ /* 0x002fe4000001162e */
[----:B------:R-:W-:-:S02]  /*6350*/  SHF.R.S32.HI R20, RZ, 0x1f, R48 ;  /* 0x0000001fff147819 */ /* 0x000fc40000011430 */
[----:B------:R-:W-:Y:S02]  /*6360*/  LOP3.LUT R46, R48, R5, RZ, 0x3c, !PT ;  /* 0x00000005302e7212 */ /* 0x000fe400078e3cff */
[C---:B------:R-:W-:Y:S02]  /*6370*/  LOP3.LUT R10, R20.reuse, R11, RZ, 0x3c, !PT ;  /* 0x0000000b140a7212 */ /* 0x040fe400078e3cff */
[----:B------:R-:W-:Y:S02]  /*6380*/  LOP3.LUT R11, R20, R48, RZ, 0x3c, !PT ;  /* 0x00000030140b7212 */ /* 0x000fe400078e3cff */
        /* <DEDUP_REMOVED lines=9> */
.L_x_836:
[----:B------:R-:W-:Y:S01]  /*6420*/  FMUL R46, RZ, R5 ;  /* 0x00000005ff2e7220 */ /* 0x000fe20000400000 */
[----:B------:R-:W-:-:S07]  /*6430*/  IMAD.MOV.U32 R48, RZ, RZ, RZ ;  /* 0x000000ffff307224 */ /* 0x000fce00078e00ff */
.L_x_835:
[----:B------:R-:W-:Y:S05]  /*6440*/  BSYNC.RECONVERGENT B0 ;  /* 0x0000000000007941 */ /* 0x000fea0003800200 */
.L_x_834:
[----:B------:R-:W-:Y:S01]  /*6450*/  FMUL R11, R46, R46 ;  /* 0x0000002e2e0b7220 */ /* 0x000fe20000400000 */
[----:B------:R-:W-:Y:S01]  /*6460*/  LOP3.LUT R20, R48, 0x1, RZ, 0xc0, !PT ;  /* 0x0000000130147812 */ /* 0x000fe200078ec0ff */
[----:B------:R-:W-:Y:S01]  /*6470*/  IMAD.MOV.U32 R21, RZ, RZ, 0x3c0885e4 ;  /* 0x3c0885e4ff157424 */ /* 0x000fe200078e00ff */
[----:B------:R-:W-:Y:S01]  /*6480*/  DADD R12, R12, 20 ;  /* 0x403400000c0c7429 */ /* 0x000fe20000000000 */
[----:B------:R-:W-:Y:S01]  /*6490*/  FFMA R10, R11, R14, -0.0013887860113754868507 ;  /* 0xbab607ed0b0a7423 */ /* 0x000fe2000000000e */
[----:B------:R-:W-:Y:S01]  /*64a0*/  ISETP.NE.U32.AND P1, PT, R20, 0x1, PT ;  /* 0x000000011400780c */ /* 0x000fe20003f25070 */
[----:B------:R-:W-:Y:S01]  /*64b0*/  VIADD R47, R48, 0x1 ;  /* 0x00000001302f7836 */ /* 0x000fe20000000000 */
[----:B------:R-:W-:Y:S01]  /*64c0*/  BSSY.RECONVERGENT B0, `(.L_x_839) ;  /* 0x0000047000007945 */ /* 0x000fe20003800200 */
[----:B------:R-:W-:Y:S01]  /*64d0*/  IMAD.MOV.U32 R49, RZ, RZ, R4 ;  /* 0x000000ffff317224 */ /* 0x000fe200078e0004 */
[----:B------:R-:W-:Y:S02]  /*64e0*/  FSEL R20, R10, -0.00019574658654164522886, P1 ;  /* 0xb94d41530a147808 */ /* 0x000fe40000800000 */
[----:B------:R-:W-:-:S02]  /*64f0*/  FSEL R48, R21, 0.041666727513074874878, !P1 ;  /* 0x3d2aaabb15307808 */ /* 0x000fc40004800000 */
[----:B------:R-:W-:Y:S02]  /*6500*/  LOP3.LUT P2, RZ, R47, 0x2, RZ, 0xc0, !PT ;  /* 0x000000022fff7812 */ /* 0x000fe4000784c0ff */
[----:B------:R-:W-:Y:S01]  /*6510*/  FSEL R10, R46, 1, !P1 ;  /* 0x3f8000002e0a7808 */ /* 0x000fe20004800000 */
[----:B------:R-:W-:Y:S01]  /*6520*/  FFMA R20, R11, R20, R48 ;  /* 0x000000140b147223 */ /* 0x000fe20000000030 */
[----:B------:R-:W-:Y:S02]  /*6530*/  FSEL R47, -R15, -0.4999999701976776123, !P1 ;  /* 0xbeffffff0f2f7808 */ /* 0x000fe40004800100 */
[----:B------:R-:W-:Y:S01]  /*6540*/  FSETP.GE.AND P1, PT, |R0|, 105615, PT ;  /* 0x47ce47800000780b */ /* 0x000fe20003f26200 */
[C---:B------:R-:W-:Y:S02]  /*6550*/  FFMA R21, R11.reuse, R10, RZ ;  /* 0x0000000a0b157223 */ /* 0x040fe400000000ff */
[----:B------:R-:W-:-:S04]  /*6560*/  FFMA R20, R11, R20, R47 ;  /* 0x000000140b147223 */ /* 0x000fc8000000002f */
[----:B------:R-:W-:-:S04]  /*6570*/  FFMA R20, R21, R20, R10 ;  /* 0x0000001415147223 */ /* 0x000fc8000000000a */
[----:B------:R-:W-:-:S04]  /*6580*/  @P2 FADD R20, RZ, -R20 ;  /* 0x80000014ff142221 */ /* 0x000fc80000000000 */
[----:B------:R-:W1:Y:S02]  /*6590*/  F2F.F64.F32 R10, R20 ;  /* 0x00000014000a7310 */ /* 0x000e640000201800 */
[----:B-1----:R-:W-:-:S08]  /*65a0*/  DMUL R10, R10, -10 ;  /* 0xc02400000a0a7828 */ /* 0x002fd00000000000 */
[----:B------:R-:W-:-:S08]  /*65b0*/  DFMA R10, R34, R34, R10 ;  /* 0x00000022220a722b */ /* 0x000fd0000000000a */
[----:B------:R-:W-:Y:S01]  /*65c0*/  DADD R10, R10, R12 ;  /* 0x000000000a0a7229 */ /* 0x000fe2000000000c */
[----:B------:R-:W-:Y:S01]  /*65d0*/  IMAD.MOV.U32 R12, RZ, RZ, R3 ;  /* 0x000000ffff0c7224 */ /* 0x000fe200078e0003 */
[----:B------:R-:W-:Y:S09]  /*65e0*/  @!P1 BRA `(.L_x_840) ;  /* 0x0000000000d09947 */ /* 0x000ff20003800000 */
[----:B------:R-:W-:-:S13]  /*65f0*/  FSETP.NEU.AND P2, PT, |R0|, +INF , PT ;  /* 0x7f8000000000780b */ /* 0x000fda0003f4d200 */
[----:B------:R-:W-:Y:S01]  /*6600*/  @!P2 FMUL R12, RZ, R0 ;  /* 0x00000000ff0ca220 */ /* 0x000fe20000400000 */
[----:B------:R-:W-:Y:S01]  /*6610*/  @!P2 IMAD.MOV.U32 R49, RZ, RZ, RZ ;  /* 0x000000ffff31a224 */ /* 0x000fe200078e00ff */
[----:B------:R-:W-:Y:S06]  /*6620*/  @!P2 BRA `(.L_x_840) ;  /* 0x0000000000c0a947 */ /* 0x000fec0003800000 */
[----:B------:R-:W-:Y:S01]  /*6630*/  IMAD.SHL.U32 R46, R0, 0x100, RZ ;  /* 0x00000100002e7824 */ /* 0x000fe200078e00ff */
[----:B------:R-:W-:Y:S01]  /*6640*/  BSSY.RECONVERGENT B1, `(.L_x_841) ;  /* 0x000000f000017945 */ /* 0x000fe20003800200 */
[----:B------:R-:W-:Y:S01]  /*6650*/  IMAD.MOV.U32 R47, RZ, RZ, RZ ;  /* 0x000000ffff2f7224 */ /* 0x000fe200078e00ff */
[----:B------:R-:W-:Y:S02]  /*6660*/  CS2R R48, SRZ ;  /* 0x0000000000307805 */ /* 0x000fe4000001ff00 */
[----:B------:R-:W-:-:S07]  /*6670*/  LOP3.LUT R46, R46, 0x80000000, RZ, 0xfc, !PT ;  /* 0x800000002e2e7812 */ /* 0x000fce00078efcff */
.L_x_842:
[----:B-1----:R-:W1:Y:S02]  /*6680*/  LDC.64 R12, c[0x4][0x198] ;  /* 0x01006600ff0c7b82 */ /* 0x002e640000000a00 */
[----:B-1----:R-:W-:-:S05]  /*6690*/  IMAD.WIDE.U32 R20, R48, 0x4, R12 ;  /* 0x0000000430147825 */ /* 0x002fca00078e000c */
[----:B------:R-:W2:Y:S01]  /*66a0*/  LDG.E.CONSTANT R13, desc[UR36][R20.64] ;  /* 0x00000024140d7981 */ /* 0x000ea2000c1e9900 */
[C---:B0-----:R-:W-:Y:S02]  /*66b0*/  IMAD R50, R48.reuse, 0x4, R1 ;  /* 0x0000000430327824 */ /* 0x041fe400078e0201 */
        /* <DEDUP_REMOVED lines=8> */
.L_x_841:
        /* <DEDUP_REMOVED lines=20> */
[----:B0-----:R-:W-:Y:S02]  /*6880*/  LOP3.LUT R47, R49, R0, RZ, 0x3c, !PT ;  /* 0x00000000312f7212 */ /* 0x001fe400078e3cff */
[C---:B------:R-:W-:Y:S02]  /*6890*/  LOP3.LUT R12, R20.reuse, R13, RZ, 0x3c, !PT ;  /* 0x0000000d140c7212 */ /* 0x040fe400078e3cff */
[----:B------:R-:W-:-:S02]  /*68a0*/  LOP3.LUT R13, R20, R49, RZ, 0x3c, !PT ;  /* 0x00000031140d7212 */ /* 0x000fc400078e3cff */
        /* <DEDUP_REMOVED lines=8> */
.L_x_840:
[----:B------:R-:W-:Y:S05]  /*6930*/  BSYNC.RECONVERGENT B0 ;  /* 0x0000000000007941 */ /* 0x000fea0003800200 */
.L_x_839:
[C---:B------:R-:W-:Y:S01]  /*6940*/  LOP3.LUT R20, R49.reuse, 0x1, RZ, 0xc0, !PT ;  /* 0x0000000131147812 */ /* 0x040fe200078ec0ff */
[----:B------:R-:W-:Y:S01]  /*6950*/  FMUL R13, R12, R12 ;  /* 0x0000000c0c0d7220 */ /* 0x000fe20000400000 */
[----:B------:R-:W-:Y:S01]  /*6960*/  LOP3.LUT P3, RZ, R49, 0x2, RZ, 0xc0, !PT ;  /* 0x0000000231ff7812 */ /* 0x000fe2000786c0ff */
[----:B------:R-:W-:Y:S01]  /*6970*/  BSSY.RECONVERGENT B0, `(.L_x_843) ;  /* 0x0000049000007945 */ /* 0x000fe20003800200 */
[----:B------:R-:W-:Y:S01]  /*6980*/  ISETP.NE.U32.AND P2, PT, R20, 0x1, PT ;  /* 0x000000011400780c */ /* 0x000fe20003f45070 */
[----:B------:R-:W-:Y:S01]  /*6990*/  FFMA R14, R13, R14, -0.0013887860113754868507 ;  /* 0xbab607ed0d0e7423 */ /* 0x000fe2000000000e */
[----:B------:R-:W-:Y:S02]  /*69a0*/  IMAD.MOV.U32 R20, RZ, RZ, 0x3c0885e4 ;  /* 0x3c0885e4ff147424 */ /* 0x000fe400078e00ff */
[----:B------:R-:W-:Y:S01]  /*69b0*/  FSEL R12, R12, 1, P2 ;  /* 0x3f8000000c0c7808 */ /* 0x000fe20001000000 */
[----:B------:R-:W-:Y:S01]  /*69c0*/  IMAD.MOV.U32 R48, RZ, RZ, R45 ;  /* 0x000000ffff307224 */ /* 0x000fe200078e002d */
[----:B------:R-:W-:-:S02]  /*69d0*/  FSEL R14, R14, -0.00019574658654164522886, !P2 ;  /* 0xb94d41530e0e7808 */ /* 0x000fc40005000000 */
[----:B------:R-:W-:Y:S02]  /*69e0*/  FSEL R20, R20, 0.041666727513074874878, P2 ;  /* 0x3d2aaabb14147808 */ /* 0x000fe40001000000 */
[----:B------:R-:W-:Y:S01]  /*69f0*/  FSEL R21, -R15, -0.4999999701976776123, P2 ;  /* 0xbeffffff0f157808 */ /* 0x000fe20001000100 */
[C---:B------:R-:W-:Y:S02]  /*6a00*/  FFMA R15, R13.reuse, R12, RZ ;  /* 0x0000000c0d0f7223 */ /* 0x040fe400000000ff */
[----:B------:R-:W-:-:S04]  /*6a10*/  FFMA R14, R13, R14, R20 ;  /* 0x0000000e0d0e7223 */ /* 0x000fc80000000014 */
[----:B------:R-:W-:-:S04]  /*6a20*/  FFMA R14, R13, R14, R21 ;  /* 0x0000000e0d0e7223 */ /* 0x000fc80000000015 */
[----:B------:R-:W-:Y:S01]  /*6a30*/  FFMA R20, R15, R14, R12 ;  /* 0x0000000e0f147223 */ /* 0x000fe2000000000c */
[----:B------:R-:W-:-:S03]  /*6a40*/  DADD R12, R32, R32 ;  /* 0x00000000200c7229 */ /* 0x000fc60000000020 */
[----:B------:R-:W-:-:S04]  /*6a50*/  @P3 FADD R20, RZ, -R20 ;  /* 0x80000014ff143221 */ /* 0x000fc80000000000 */
[----:B------:R-:W2:Y:S02]  /*6a60*/  F2F.F64.F32 R14, R20 ;  /* 0x00000014000e7310 */ /* 0x000ea40000201800 */
[----:B--2---:R-:W-:-:S08]  /*6a70*/  DMUL R14, R14, R6 ;  /* 0x000000060e0e7228 */ /* 0x004fd00000000000 */
[----:B------:R-:W-:Y:S01]  /*6a80*/  DFMA R12, R14, 10, R12 ;  /* 0x402400000e0c782b */ /* 0x000fe2000000000c */
[----:B------:R-:W-:Y:S01]  /*6a90*/  IMAD.MOV.U32 R14, RZ, RZ, R44 ;  /* 0x000000ffff0e7224 */ /* 0x000fe200078e002c */
        /* <DEDUP_REMOVED lines=8> */
.L_x_847:
[----:B--2---:R-:W2:Y:S02]  /*6b20*/  LDC.64 R14, c[0x4][0x198] ;  /* 0x01006600ff0e7b82 */ /* 0x004ea40000000a00 */
[----:B--2---:R-:W-:-:S05]  /*6b30*/  IMAD.WIDE.U32 R20, R48, 0x4, R14 ;  /* 0x0000000430147825 */ /* 0x004fca00078e000e */
[----:B------:R-:W2:Y:S01]  /*6b40*/  LDG.E.CONSTANT R15, desc[UR36][R20.64] ;  /* 0x00000024140f7981 */ /* 0x000ea2000c1e9900 */
[C---:B01----:R-:W-:Y:S02]  /*6b50*/  IMAD R50, R48.reuse, 0x4, R1 ;  /* 0x0000000430327824 */ /* 0x043fe400078e0201 */
        /* <DEDUP_REMOVED lines=8> */
.L_x_846:
        /* <DEDUP_REMOVED lines=15> */
[----:B----4-:R-:W-:Y:S02]  /*6cd0*/  @P2 SHF.L.W.U32.HI R15, R14, R20, R15 ;  /* 0x000000140e0f2219 */ /* 0x010fe40000010e0f */
[--C-:B0-----:R-:W-:Y:S02]  /*6ce0*/  SHF.R.U32.HI R47, RZ, 0x1e, R46.reuse ;  /* 0x0000001eff2f7819 */ /* 0x101fe4000001162e */
        /* <DEDUP_REMOVED lines=8> */
[----:B------:R-:W0:Y:S01]  /*6d70*/  I2F.F64.S64 R14, R14 ;  /* 0x0000000e000e7312 */ /* 0x000e220000301c00 */
[----:B------:R-:W-:-:S04]  /*6d80*/  IMAD.MOV R46, RZ, RZ, -R48 ;  /* 0x000000ffff2e7224 */ /* 0x000fc800078e0a30 */
[----:B------:R-:W-:Y:S01]  /*6d90*/  @!P3 IMAD.MOV.U32 R48, RZ, RZ, R46 ;  /* 0x000000ffff30b224 */ /* 0x000fe200078e002e */
[----:B0-----:R-:W-:-:S10]  /*6da0*/  DMUL R20, R14, UR4 ;  /* 0x000000040e147c28 */ /* 0x001fd40008000000 */
[----:B------:R-:W0:Y:S02]  /*6db0*/  F2F.F32.F64 R20, R20 ;  /* 0x0000001400147310 */ /* 0x000e240000301000 */
[----:B0-----:R-:W-:Y:S01]  /*6dc0*/  FSEL R14, -R20, R20, !P2 ;  /* 0x00000014140e7208 */ /* 0x001fe20005000100 */
[----:B------:R-:W-:Y:S06]  /*6dd0*/  BRA `(.L_x_844) ;  /* 0x0000000000087947 */ /* 0x000fec0003800000 */
.L_x_845:
[----:B------:R-:W-:Y:S01]  /*6de0*/  FMUL R14, RZ, R5 ;  /* 0x00000005ff0e7220 */ /* 0x000fe20000400000 */
[----:B------:R-:W-:-:S07]  /*6df0*/  IMAD.MOV.U32 R48, RZ, RZ, RZ ;  /* 0x000000ffff307224 */ /* 0x000fce00078e00ff */
.L_x_844:
[----:B------:R-:W-:Y:S05]  /*6e00*/  BSYNC.RECONVERGENT B0 ;  /* 0x0000000000007941 */ /* 0x000fea0003800200 */
.L_x_843:
        /* <DEDUP_REMOVED lines=11> */
[----:B------:R-:W-:Y:S02]  /*6ec0*/  FSEL R21, -R47, -0.16666662693023681641, !P2 ;  /* 0xbe2aaaa82f157808 */ /* 0x000fe40005000100 */
[----:B------:R-:W-:Y:S01]  /*6ed0*/  FSEL R14, R14, 1, P2 ;  /* 0x3f8000000e0e7808 */ /* 0x000fe20001000000 */
[----:B------:R-:W-:-:S04]  /*6ee0*/  FFMA R20, R15, R20, R48 ;  /* 0x000000140f147223 */ /* 0x000fc80000000030 */
[C---:B------:R-:W-:Y:S01]  /*6ef0*/  FFMA R20, R15.reuse, R20, R21 ;  /* 0x000000140f147223 */ /* 0x040fe20000000015 */
[----:B------:R-:W-:-:S04]  /*6f00*/  FFMA R15, R15, R14, RZ ;  /* 0x0000000e0f0f7223 */ /* 0x000fc800000000ff */
[----:B------:R-:W-:Y:S01]  /*6f10*/  FFMA R48, R15, R20, R14 ;  /* 0x000000140f307223 */ /* 0x000fe2000000000e */
[----:B------:R-:W-:-:S03]  /*6f20*/  DMUL R20, RZ, R34 ;  /* 0x00000022ff147228 */ /* 0x000fc60000000000 */
[----:B------:R-:W-:-:S04]  /*6f30*/  @P3 FADD R48, RZ, -R48 ;  /* 0x80000030ff303221 */ /* 0x000fc80000000000 */
[----:B------:R-:W3:Y:S01]  /*6f40*/  F2F.F64.F32 R14, R48 ;  /* 0x00000030000e7310 */ /* 0x000ee20000201800 */
[----:B------:R-:W-:Y:S02]  /*6f50*/  DFMA R20, RZ, R34, R20 ;  /* 0x00000022ff14722b */ /* 0x000fe40000000014 */
[----:B---3--:R-:W-:-:S08]  /*6f60*/  DMUL R14, RZ, R14 ;  /* 0x0000000eff0e7228 */ /* 0x008fd00000000000 */
[----:B------:R-:W-:Y:S02]  /*6f70*/  DFMA R20, R14, 10, R20 ;  /* 0x402400000e14782b */ /* 0x000fe40000000014 */
[----:B------:R-:W-:Y:S02]  /*6f80*/  DADD R14, RZ, R12 ;  /* 0x00000000ff0e7229 */ /* 0x000fe4000000000c */
[----:B------:R-:W-:-:S06]  /*6f90*/  DMUL R12, RZ, R32 ;  /* 0x00000020ff0c7228 */ /* 0x000fcc0000000000 */
[----:B------:R-:W-:Y:S02]  /*6fa0*/  DADD R14, R20, R14 ;  /* 0x00000000140e7229 */ /* 0x000fe4000000000e */
[----:B------:R-:W-:Y:S01]  /*6fb0*/  DFMA R12, RZ, R32, R12 ;  /* 0x00000020ff0c722b */ /* 0x000fe2000000000c */
[----:B------:R-:W-:Y:S10]  /*6fc0*/  @!P1 BRA `(.L_x_849) ;  /* 0x0000000000d89947 */ /* 0x000ff40003800000 */
[----:B------:R-:W-:-:S13]  /*6fd0*/  FSETP.NEU.AND P1, PT, |R0|, +INF , PT ;  /* 0x7f8000000000780b */ /* 0x000fda0003f2d200 */
[----:B------:R-:W-:Y:S05]  /*6fe0*/  @!P1 BRA `(.L_x_850) ;  /* 0x0000000000c89947 */ /* 0x000fea0003800000 */
[----:B012---:R-:W-:Y:S01]  /*6ff0*/  IMAD.SHL.U32 R50, R0, 0x100, RZ ;  /* 0x0000010000327824 */ /* 0x007fe200078e00ff */
[----:B------:R-:W-:Y:S01]  /*7000*/  BSSY.RECONVERGENT B1, `(.L_x_851) ;  /* 0x0000010000017945 */ /* 0x000fe20003800200 */
[----:B------:R-:W-:Y:S02]  /*7010*/  IMAD.MOV.U32 R4, RZ, RZ, RZ ;  /* 0x000000ffff047224 */ /* 0x000fe400078e00ff */
[----:B------:R-:W-:Y:S01]  /*7020*/  IMAD.MOV.U32 R3, RZ, RZ, RZ ;  /* 0x000000ffff037224 */ /* 0x000fe200078e00ff */
[----:B------:R-:W-:Y:S01]  /*7030*/  LOP3.LUT R50, R50, 0x80000000, RZ, 0xfc, !PT ;  /* 0x8000000032327812 */ /* 0x000fe200078efcff */
[----:B------:R-:W-:-:S07]  /*7040*/  IMAD.MOV.U32 R51, RZ, RZ, RZ ;  /* 0x000000ffff337224 */ /* 0x000fce00078e00ff */
.L_x_852:
        /* <DEDUP_REMOVED lines=12> */
.L_x_851:
        /* <DEDUP_REMOVED lines=16> */
[--C-:B-1----:R-:W-:Y:S02]  /*7210*/  SHF.R.U32.HI R4, RZ, 0x1e, R3.reuse ;  /* 0x0000001eff047819 */ /* 0x102fe40000011603 */
        /* <DEDUP_REMOVED lines=14> */
[----:B------:R-:W-:Y:S06]  /*7300*/  BRA `(.L_x_849) ;  /* 0x0000000000087947 */ /* 0x000fec0003800000 */
.L_x_850:
[----:B------:R-:W-:Y:S01]  /*7310*/  FMUL R3, RZ, R0 ;  /* 0x00000000ff037220 */ /* 0x000fe20000400000 */
[----:B------:R-:W-:-:S07]  /*7320*/  IMAD.MOV.U32 R4, RZ, RZ, RZ ;  /* 0x000000ffff047224 */ /* 0x000fce00078e00ff */
.L_x_849:
[----:B------:R-:W-:Y:S05]  /*7330*/  BSYNC.RECONVERGENT B0 ;  /* 0x0000000000007941 */ /* 0x000fea0003800200 */
.L_x_848:
[C---:B------:R-:W-:Y:S01]  /*7340*/  LOP3.LUT R21, R4.reuse, 0x1, RZ, 0xc0, !PT ;  /* 0x0000000104157812 */ /* 0x040fe200078ec0ff */
[----:B------:R-:W-:Y:S02]  /*7350*/  IMAD.MOV.U32 R0, RZ, RZ, 0x37cbac00 ;  /* 0x37cbac00ff007424 */ /* 0x000fe400078e00ff */
[----:B------:R-:W-:Y:S01]  /*7360*/  FMUL R20, R3, R3 ;  /* 0x0000000303147220 */ /* 0x000fe20000400000 */
[----:B------:R-:W-:Y:S01]  /*7370*/  LOP3.LUT P2, RZ, R4, 0x2, RZ, 0xc0, !PT ;  /* 0x0000000204ff7812 */ /* 0x000fe2000784c0ff */
[----:B------:R-:W-:Y:S01]  /*7380*/  BSSY.RECONVERGENT B0, `(.L_x_853) ;  /* 0x0000045000007945 */ /* 0x000fe20003800200 */
[----:B------:R-:W-:Y:S01]  /*7390*/  ISETP.NE.U32.AND P1, PT, R21, 0x1, PT ;  /* 0x000000011500780c */ /* 0x000fe20003f25070 */
[----:B------:R-:W-:-:S03]  /*73a0*/  FFMA R21, R20, R0, -0.0013887860113754868507 ;  /* 0xbab607ed14157423 */ /* 0x000fc60000000000 */
[----:B------:R-:W-:Y:S02]  /*73b0*/  FSEL R49, R46, 0.0083327032625675201416, !P1 ;  /* 0x3c0885e42e317808 */ /* 0x000fe40004800000 */
[----:B------:R-:W-:Y:S02]  /*73c0*/  FSEL R21, R21, -0.00019574658654164522886, !P1 ;  /* 0xb94d415315157808 */ /* 0x000fe40004800000 */
[----:B------:R-:W-:Y:S02]  /*73d0*/  FSEL R4, -R47, -0.16666662693023681641, !P1 ;  /* 0xbe2aaaa82f047808 */ /* 0x000fe40004800100 */
[----:B------:R-:W-:Y:S01]  /*73e0*/  FSEL R3, R3, 1, P1 ;  /* 0x3f80000003037808 */ /* 0x000fe20000800000 */
[----:B------:R-:W-:-:S04]  /*73f0*/  FFMA R21, R20, R21, R49 ;  /* 0x0000001514157223 */ /* 0x000fc80000000031 */
[C---:B------:R-:W-:Y:S01]  /*7400*/  FFMA R4, R20.reuse, R21, R4 ;  /* 0x0000001514047223 */ /* 0x040fe20000000004 */
[----:B------:R-:W-:-:S04]  /*7410*/  FFMA R20, R20, R3, RZ ;  /* 0x0000000314147223 */ /* 0x000fc800000000ff */
[----:B------:R-:W-:-:S04]  /*7420*/  FFMA R3, R20, R4, R3 ;  /* 0x0000000414037223 */ /* 0x000fc80000000003 */
[----:B------:R-:W-:-:S04]  /*7430*/  @P2 FADD R3, RZ, -R3 ;  /* 0x80000003ff032221 */ /* 0x000fc80000000000 */
[----:B------:R-:W3:Y:S02]  /*7440*/  F2F.F64.F32 R20, R3 ;  /* 0x0000000300147310 */ /* 0x000ee40000201800 */
[----:B---3--:R-:W-:-:S08]  /*7450*/  DMUL R20, RZ, R20 ;  /* 0x00000014ff147228 */ /* 0x008fd00000000000 */
[----:B------:R-:W-:Y:S01]  /*7460*/  DFMA R12, R20, 10, R12 ;  /* 0x40240000140c782b */ /* 0x000fe2000000000c */
[----:B------:R-:W-:Y:S10]  /*7470*/  @!P0 BRA `(.L_x_854) ;  /* 0x0000000000d48947 */ /* 0x000ff40003800000 */
[----:B------:R-:W-:-:S13]  /*7480*/  FSETP.NEU.AND P0, PT, |R5|, +INF , PT ;  /* 0x7f8000000500780b */ /* 0x000fda0003f0d200 */
[----:B------:R-:W-:Y:S05]  /*7490*/  @!P0 BRA `(.L_x_855) ;  /* 0x0000000000c48947 */ /* 0x000fea0003800000 */
[----:B------:R-:W-:Y:S01]  /*74a0*/  IMAD.SHL.U32 R3, R5, 0x100, RZ ;  /* 0x0000010005037824 */ /* 0x000fe200078e00ff */
[----:B------:R-:W-:Y:S01]  /*74b0*/  BSSY.RECONVERGENT B1, `(.L_x_856) ;  /* 0x000000f000017945 */ /* 0x000fe20003800200 */
[----:B------:R-:W-:Y:S01]  /*74c0*/  IMAD.MOV.U32 R4, RZ, RZ, RZ ;  /* 0x000000ffff047224 */ /* 0x000fe200078e00ff */
[----:B------:R-:W-:Y:S02]  /*74d0*/  CS2R R48, SRZ ;  /* 0x0000000000307805 */ /* 0x000fe4000001ff00 */
[----:B------:R-:W-:-:S07]  /*74e0*/  LOP3.LUT R3, R3, 0x80000000, RZ, 0xfc, !PT ;  /* 0x8000000003037812 */ /* 0x000fce00078efcff */
.L_x_857:
[----:B---3--:R-:W3:Y:S02]  /*74f0*/  LDC.64 R20, c[0x4][0x198] ;  /* 0x01006600ff147b82 */ /* 0x008ee40000000a00 */
[----:B---3--:R-:W-:-:S06]  /*7500*/  IMAD.WIDE.U32 R20, R48, 0x4, R20 ;  /* 0x0000000430147825 */ /* 0x008fcc00078e0014 */
[----:B------:R-:W3:Y:S01]  /*7510*/  LDG.E.CONSTANT R20, desc[UR36][R20.64] ;  /* 0x0000002414147981 */ /* 0x000ee2000c1e9900 */
[C---:B012---:R-:W-:Y:S02]  /*7520*/  IMAD R50, R48.reuse, 0x4, R1 ;  /* 0x0000000430327824 */ /* 0x047fe400078e0201 */
        /* <DEDUP_REMOVED lines=8> */
.L_x_856:
        /* <DEDUP_REMOVED lines=9> */
[----:B------:R-:W5:Y:S01]  /*7640*/  @P0 LDL R21, [R45+0x10] ;  /* 0x000010002d150983 */ /* 0x000f620000100800 */
[----:B------:R-:W-:Y:S01]  /*7650*/  LOP3.LUT R44, R44, 0x1f, RZ, 0xc0, !PT ;  /* 0x0000001f2c2c7812 */ /* 0x000fe200078ec0ff */
[----:B------:R-:W-:Y:S01]  /*7660*/  UMOV UR4, 0x54442d19 ;  /* 0x54442d1900047882 */ /* 0x000fe20000000000 */
[----:B------:R-:W-:Y:S01]  /*7670*/  UMOV UR5, 0x3bf921fb ;  /* 0x3bf921fb00057882 */ /* 0x000fe20000000000 */
[----:B------:R-:W-:-:S02]  /*7680*/  ISETP.GE.AND P1, PT, R5, RZ, PT ;  /* 0x000000ff0500720c */ /* 0x000fc40003f26270 */
[-C--:B--2---:R-:W-:Y:S02]  /*7690*/  @P0 SHF.L.W.U32.HI R3, R20, R44.reuse, R3 ;  /* 0x0000002c14030219 */ /* 0x084fe40000010e03 */
[----:B-----5:R-:W-:-:S04]  /*76a0*/  @P0 SHF.L.W.U32.HI R20, R21, R44, R20 ;  /* 0x0000002c15140219 */ /* 0x020fc80000010e14 */
        /* <DEDUP_REMOVED lines=10> */
[----:B------:R-:W0:Y:S01]  /*7750*/  I2F.F64.S64 R20, R20 ;  /* 0x0000001400147312 */ /* 0x000e220000301c00 */
[----:B------:R-:W-:Y:S01]  /*7760*/  ISETP.GE.AND P0, PT, R5, RZ, PT ;  /* 0x000000ff0500720c */ /* 0x000fe20003f06270 */
[----:B0-----:R-:W-:-:S10]  /*7770*/  DMUL R48, R20, UR4 ;  /* 0x0000000414307c28 */ /* 0x001fd40008000000 */
[----:B------:R-:W0:Y:S02]  /*7780*/  F2F.F32.F64 R48, R48 ;  /* 0x0000003000307310 */ /* 0x000e240000301000 */
[----:B0-----:R-:W-:Y:S01]  /*7790*/  FSEL R44, -R48, R48, !P0 ;  /* 0x00000030302c7208 */ /* 0x001fe20004000100 */
[----:B----4-:R-:W-:Y:S06]  /*77a0*/  BRA `(.L_x_854) ;  /* 0x0000000000087947 */ /* 0x010fec0003800000 */
.L_x_855:
[----:B------:R-:W-:Y:S01]  /*77b0*/  FMUL R44, RZ, R5 ;  /* 0x00000005ff2c7220 */ /* 0x000fe20000400000 */
[----:B------:R-:W-:-:S07]  /*77c0*/  IMAD.MOV.U32 R45, RZ, RZ, RZ ;  /* 0x000000ffff2d7224 */ /* 0x000fce00078e00ff */
.L_x_854:
[----:B------:R-:W-:Y:S05]  /*77d0*/  BSYNC.RECONVERGENT B0 ;  /* 0x0000000000007941 */ /* 0x000fea0003800200 */
.L_x_853:
[----:B------:R-:W-:Y:S01]  /*77e0*/  FMUL R3, R44, R44 ;  /* 0x0000002c2c037220 */ /* 0x000fe20000400000 */
[C---:B------:R-:W-:Y:S01]  /*77f0*/  LOP3.LUT R4, R45.reuse, 0x1, RZ, 0xc0, !PT ;  /* 0x000000012d047812 */ /* 0x040fe200078ec0ff */
[----:B------:R-:W-:Y:S01]  /*7800*/  DADD R20, R34, R34 ;  /* 0x0000000022147229 */ /* 0x000fe20000000022 */
[----:B------:R-:W-:Y:S01]  /*7810*/  LOP3.LUT P1, RZ, R45, 0x2, RZ, 0xc0, !PT ;  /* 0x000000022dff7812 */ /* 0x000fe2000782c0ff */
[----:B------:R-:W-:Y:S01]  /*7820*/  FFMA R0, R3, R0, -0.0013887860113754868507 ;  /* 0xbab607ed03007423 */ /* 0x000fe20000000000 */
[----:B------:R-:W-:Y:S01]  /*7830*/  ISETP.NE.U32.AND P0, PT, R4, 0x1, PT ;  /* 0x000000010400780c */ /* 0x000fe20003f05070 */
[----:B------:R-:W-:Y:S01]  /*7840*/  DADD R12, RZ, R12 ;  /* 0x00000000ff0c7229 */ /* 0x000fe2000000000c */
[----:B------:R-:W-:Y:S01]  /*7850*/  UMOV UR4, 0x86a12b9b ;  /* 0x86a12b9b00047882 */ /* 0x000fe20000000000 */
[----:B------:R-:W-:Y:S01]  /*7860*/  UMOV UR5, 0x3d06849b ;  /* 0x3d06849b00057882 */ /* 0x000fe20000000000 */
[----:B------:R-:W-:Y:S01]  /*7870*/  FSEL R46, R46, 0.0083327032625675201416, !P0 ;  /* 0x3c0885e42e2e7808 */ /* 0x000fe20004000000 */
[----:B------:R-:W-:Y:S01]  /*7880*/  BSSY.RECONVERGENT B0, `(.L_x_858) ;  /* 0x0000043000007945 */ /* 0x000fe20003800200 */
[----:B------:R-:W-:-:S02]  /*7890*/  FSEL R0, R0, -0.00019574658654164522886, !P0 ;  /* 0xb94d415300007808 */ /* 0x000fc40004000000 */
[----:B------:R-:W-:Y:S02]  /*78a0*/  FSEL R44, R44, 1, P0 ;  /* 0x3f8000002c2c7808 */ /* 0x000fe40000000000 */
[----:B------:R-:W-:Y:S01]  /*78b0*/  FSEL R47, -R47, -0.16666662693023681641, !P0 ;  /* 0xbe2aaaa82f2f7808 */ /* 0x000fe20004000100 */
[C---:B------:R-:W-:Y:S02]  /*78c0*/  FFMA R0, R3.reuse, R0, R46 ;  /* 0x0000000003007223 */ /* 0x040fe4000000002e */
[C---:B------:R-:W-:Y:S02]  /*78d0*/  FFMA R5, R3.reuse, R44, RZ ;  /* 0x0000002c03057223 */ /* 0x040fe400000000ff */
[----:B------:R-:W-:-:S04]  /*78e0*/  FFMA R0, R3, R0, R47 ;  /* 0x0000000003007223 */ /* 0x000fc8000000002f */
[----:B------:R-:W-:Y:S01]  /*78f0*/  FFMA R0, R5, R0, R44 ;  /* 0x0000000005007223 */ /* 0x000fe2000000002c */
[----:B------:R-:W-:-:S03]  /*7900*/  DADD R44, -R36, R34 ;  /* 0x00000000242c7229 */ /* 0x000fc60000000122 */
[----:B------:R-:W-:-:S04]  /*7910*/  @P1 FADD R0, RZ, -R0 ;  /* 0x80000000ff001221 */ /* 0x000fc80000000000 */
[----:B------:R-:W4:Y:S02]  /*7920*/  F2F.F64.F32 R4, R0 ;  /* 0x0000000000047310 */ /* 0x000f240000201800 */
[----:B----4-:R-:W-:-:S08]  /*7930*/  DMUL R4, R4, R6 ;  /* 0x0000000604047228 */ /* 0x010fd00000000000 */
[----:B------:R-:W-:Y:S02]  /*7940*/  DFMA R6, R4, 10, R20 ;  /* 0x402400000406782b */ /* 0x000fe40000000014 */
[----:B------:R-:W-:-:S06]  /*7950*/  DADD R4, -R18, R14 ;  /* 0x0000000012047229 */ /* 0x000fcc000000010e */
[----:B------:R-:W-:Y:S02]  /*7960*/  DADD R6, R6, R12 ;  /* 0x0000000006067229 */ /* 0x000fe4000000000c */
[----:B------:R-:W-:-:S06]  /*7970*/  DMUL R12, R8, R4 ;  /* 0x00000004080c7228 */ /* 0x000fcc0000000000 */
[----:B------:R-:W-:Y:S02]  /*7980*/  DADD R20, -R22, R6 ;  /* 0x0000000016147229 */ /* 0x000fe40000000106 */
[----:B------:R-:W-:-:S06]  /*7990*/  DADD R46, RZ, R12 ;  /* 0x00000000ff2e7229 */ /* 0x000fcc000000000c */
[----:B------:R-:W-:-:S08]  /*79a0*/  DMUL R44, R20, R44 ;  /* 0x0000002c142c7228 */ /* 0x000fd00000000000 */
[----:B------:R-:W-:-:S08]  /*79b0*/  DADD R46, R46, R44 ;  /* 0x000000002e2e7229 */ /* 0x000fd0000000002c */
[----:B------:R-:W-:-:S14]  /*79c0*/  DSETP.GEU.AND P0, PT, |R46|, UR4, PT ;  /* 0x000000042e007e2a */ /* 0x000fdc000bf0e200 */
[----:B------:R-:W-:Y:S05]  /*79d0*/  @!P0 BRA `(.L_x_859) ;  /* 0x0000000000b48947 */ /* 0x000fea0003800000 */
[----:B------:R-:W0:Y:S01]  /*79e0*/  MUFU.RCP64H R49, R47 ;  /* 0x0000002f00317308 */ /* 0x000e220000001800 */
[----:B------:R-:W-:Y:S01]  /*79f0*/  VIADD R48, R47, 0x300402 ;  /* 0x003004022f307836 */ /* 0x000fe20000000000 */
[----:B------:R-:W-:Y:S04]  /*7a00*/  BSSY.RECONVERGENT B1, `(.L_x_860) ;  /* 0x000000c000017945 */ /* 0x000fe80003800200 */
[----:B------:R-:W-:Y:S01]  /*7a10*/  FSETP.GEU.AND P0, PT, |R48|, 5.8789094863358348022e-39, PT ;  /* 0x004004023000780b */ /* 0x000fe20003f0e200 */
[----:B0123--:R-:W-:-:S08]  /*7a20*/  DFMA R50, -R46, R48, 1 ;  /* 0x3ff000002e32742b */ /* 0x00ffd00000000130 */
        /* <DEDUP_REMOVED lines=8> */
[----:B------:R-:W-:Y:S05]  /*7ab0*/  CALL.REL.NOINC `($__internal_12_$__cuda_sm20_dblrcp_rn_slowpath_v3) ;  /* 0x0000001000047944 */ /* 0x000fea0003c00000 */
.L_x_861:
[----:B------:R-:W-:Y:S05]  /*7ac0*/  BSYNC.RECONVERGENT B1 ;  /* 0x0000000000017941 */ /* 0x000fea0003800200 */
.L_x_860:
[----:B------:R-:W-:Y:S02]  /*7ad0*/  DADD R46, -R36, R34 ;  /* 0x00000000242e7229 */ /* 0x000fe40000000122 */
[----:B------:R-:W-:Y:S02]  /*7ae0*/  DFMA R12, R12, -R48, 1 ;  /* 0x3ff000000c0c742b */ /* 0x000fe40000000830 */
[----:B------:R-:W-:Y:S02]  /*7af0*/  DMUL R20, R8, R20 ;  /* 0x0000001408147228 */ /* 0x000fe40000000000 */
[----:B------:R-:W-:Y:S02]  /*7b00*/  DFMA R44, R44, -R48, 1 ;  /* 0x3ff000002c2c742b */ /* 0x000fe40000000830 */
[----:B------:R-:W-:Y:S02]  /*7b10*/  DMUL R4, R4, R46 ;  /* 0x0000002e04047228 */ /* 0x000fe40000000000 */
[----:B------:R-:W-:-:S02]  /*7b20*/  DFMA R30, R30, R12, RZ ;  /* 0x0000000c1e1e722b */ /* 0x000fc400000000ff */
[----:B------:R-:W-:-:S04]  /*7b30*/  DFMA R20, R20, -R48, RZ ;  /* 0x800000301414722b */ /* 0x000fc800000000ff */
[----:B------:R-:W-:Y:S02]  /*7b40*/  DFMA R4, R4, -R48, RZ ;  /* 0x800000300404722b */ /* 0x000fe400000000ff */
[----:B------:R-:W-:-:S06]  /*7b50*/  DFMA R30, R28, R12, R30 ;  /* 0x0000000c1c1e722b */ /* 0x000fcc000000001e */
[----:B------:R-:W-:Y:S02]  /*7b60*/  DFMA R24, R24, R4, RZ ;  /* 0x000000041818722b */ /* 0x000fe400000000ff */
[----:B------:R-:W-:-:S06]  /*7b70*/  DFMA R50, R12, R30, RZ ;  /* 0x0000001e0c32722b */ /* 0x000fcc00000000ff */
[----:B------:R-:W-:Y:S02]  /*7b80*/  DFMA R24, R26, R4, R24 ;  /* 0x000000041a18722b */ /* 0x000fe40000000018 */
[----:B------:R-:W-:-:S06]  /*7b90*/  DFMA R30, R30, R20, R50 ;  /* 0x000000141e1e722b */ /* 0x000fcc0000000032 */
[----:B------:R-:W-:-:S08]  /*7ba0*/  DFMA R12, R12, R24, RZ ;  /* 0x000000180c0c722b */ /* 0x000fd000000000ff */
[----:B------:R-:W-:Y:S02]  /*7bb0*/  DFMA R12, R20, R24, R12 ;  /* 0x00000018140c722b */ /* 0x000fe4000000000c */
[C---:B------:R-:W-:Y:S02]  /*7bc0*/  DMUL R24, R8.reuse, R8 ;  /* 0x0000000808187228 */ /* 0x040fe40000000000 */
[-C--:B------:R-:W-:Y:S02]  /*7bd0*/  DMUL R8, R8, R46.reuse ;  /* 0x0000002e08087228 */ /* 0x080fe40000000000 */
[----:B------:R-:W-:-:S04]  /*7be0*/  DMUL R46, R46, R46 ;  /* 0x0000002e2e2e7228 */ /* 0x000fc80000000000 */
[-C--:B------:R-:W-:Y:S02]  /*7bf0*/  DFMA R30, R24, R48.reuse, R30 ;  /* 0x00000030181e722b */ /* 0x080fe4000000001e */
[----:B------:R-:W-:-:S06]  /*7c00*/  DFMA R24, R8, R48, R12 ;  /* 0x000000300818722b */ /* 0x000fcc000000000c */
[----:B------:R-:W-:Y:S02]  /*7c10*/  DFMA R50, R20, R30, RZ ;  /* 0x0000001e1432722b */ /* 0x000fe400000000ff */
[----:B------:R-:W-:-:S06]  /*7c20*/  DFMA R12, R44, R24, RZ ;  /* 0x000000182c0c722b */ /* 0x000fcc00000000ff */
[----:B------:R-:W-:Y:S02]  /*7c30*/  DFMA R50, R28, R20, R50 ;  /* 0x000000141c32722b */ /* 0x000fe40000000032 */
[----:B------:R-:W-:-:S06]  /*7c40*/  DFMA R26, R26, R44, R12 ;  /* 0x0000002c1a1a722b */ /* 0x000fcc000000000c */
[----:B------:R-:W-:Y:S02]  /*7c50*/  DFMA R12, R50, R4, RZ ;  /* 0x00000004320c722b */ /* 0x000fe400000000ff */
[----:B------:R-:W-:-:S06]  /*7c60*/  DFMA R4, R4, R26, RZ ;  /* 0x0000001a0404722b */ /* 0x000fcc00000000ff */
[----:B------:R-:W-:Y:S02]  /*7c70*/  DFMA R12, R50, R44, R12 ;  /* 0x0000002c320c722b */ /* 0x000fe4000000000c */
[----:B------:R-:W-:-:S06]  /*7c80*/  DFMA R4, R44, R26, R4 ;  /* 0x0000001a2c04722b */ /* 0x000fcc0000000004 */
[-C--:B------:R-:W-:Y:S02]  /*7c90*/  DFMA R28, R8, R48.reuse, R12 ;  /* 0x00000030081c722b */ /* 0x080fe4000000000c */
[----:B------:R-:W-:-:S11]  /*7ca0*/  DFMA R26, R46, R48, R4 ;  /* 0x000000302e1a722b */ /* 0x000fd60000000004 */
.L_x_859:
[----:B------:R-:W-:Y:S05]  /*7cb0*/  BSYNC.RECONVERGENT B0 ;  /* 0x0000000000007941 */ /* 0x000fea0003800200 */
.L_x_858:
[----:B------:R-:W4:Y:S01]  /*7cc0*/  LDC.64 R4, c[0x0][0x3a8] ;  /* 0x0000ea00ff047b82 */ /* 0x000f220000000a00 */
[----:B------:R-:W5:Y:S01]  /*7cd0*/  LDCU UR4, c[0x0][0x3b4] ;  /* 0x00007680ff0477ac */ /* 0x000f620008000800 */
[----:B------:R-:W-:Y:S01]  /*7ce0*/  DSETP.GEU.AND P0, PT, R10, R16, PT ;  /* 0x000000100a00722a */ /* 0x000fe20003f0e000 */
[C---:B------:R-:W-:Y:S02]  /*7cf0*/  IMAD.SHL.U32 R3, R40.reuse, 0x2, RZ ;  /* 0x0000000228037824 */ /* 0x040fe400078e00ff */
[----:B------:R-:W-:-:S11]  /*7d00*/  VIADD R40, R40, 0x1 ;  /* 0x0000000128287836 */ /* 0x000fd60000000000 */
[----:B------:R-:W-:Y:S02]  /*7d10*/  @!P0 IMAD.MOV.U32 R38, RZ, RZ, R32 ;  /* 0x000000ffff268224 */ /* 0x000fe400078e0020 */
[----:B------:R-:W-:Y:S01]  /*7d20*/  @!P0 IMAD.MOV.U32 R39, RZ, RZ, R33 ;  /* 0x000000ffff278224 */ /* 0x000fe200078e0021 */
[----:B-----5:R-:W-:Y:S01]  /*7d30*/  ISETP.NE.AND P1, PT, R40, UR4, PT ;  /* 0x0000000428007c0c */ /* 0x020fe2000bf25270 */
[----:B------:R-:W-:Y:S02]  /*7d40*/  IMAD R3, R42, UR4, R3 ;  /* 0x000000042a037c24 */ /* 0x000fe4000f8e0203 */
[----:B------:R-:W-:Y:S02]  /*7d50*/  @!P0 IMAD.MOV.U32 R36, RZ, RZ, R34 ;  /* 0x000000ffff248224 */ /* 0x000fe400078e0022 */
[----:B----4-:R-:W-:-:S04]  /*7d60*/  IMAD.WIDE R4, R3, 0x8, R4 ;  /* 0x0000000803047825 */ /* 0x010fc800078e0204 */
[----:B------:R-:W-:Y:S01]  /*7d70*/  @!P0 IMAD.MOV.U32 R37, RZ, RZ, R35 ;  /* 0x000000ffff258224 */ /* 0x000fe200078e0023 */
[----:B------:R4:W-:Y:S01]  /*7d80*/  STG.E.64 desc[UR36][R4.64], R38 ;  /* 0x0000002604007986 */ /* 0x0009e2000c101b24 */
[----:B------:R-:W-:Y:S02]  /*7d90*/  @!P0 IMAD.MOV.U32 R22, RZ, RZ, R6 ;  /* 0x000000ffff168224 */ /* 0x000fe400078e0006 */
[----:B------:R-:W-:Y:S01]  /*7da0*/  @!P0 IMAD.MOV.U32 R23, RZ, RZ, R7 ;  /* 0x000000ffff178224 */ /* 0x000fe200078e0007 */
[----:B------:R4:W-:Y:S01]  /*7db0*/  STG.E.64 desc[UR36][R4.64+0x8], R36 ;  /* 0x0000082404007986 */ /* 0x0009e2000c101b24 */
[----:B------:R-:W-:Y:S02]  /*7dc0*/  @!P0 IMAD.MOV.U32 R18, RZ, RZ, R14 ;  /* 0x000000ffff128224 */ /* 0x000fe400078e000e */
[----:B------:R-:W-:Y:S02]  /*7dd0*/  @!P0 IMAD.MOV.U32 R19, RZ, RZ, R15 ;  /* 0x000000ffff138224 */ /* 0x000fe400078e000f */
[----:B------:R-:W-:-:S02]  /*7de0*/  @!P0 IMAD.MOV.U32 R16, RZ, RZ, R10 ;  /* 0x000000ffff108224 */ /* 0x000fc400078e000a */
[----:B------:R-:W-:Y:S01]  /*7df0*/  @!P0 IMAD.MOV.U32 R17, RZ, RZ, R11 ;  /* 0x000000ffff118224 */ /* 0x000fe200078e000b */
[----:B------:R-:W-:Y:S06]  /*7e00*/  @P1 BRA `(.L_x_862) ;  /* 0xffffffcc00441947 */ /* 0x000fec000383ffff */
[----:B------:R-:W-:Y:S05]  /*7e10*/  BRA `(.L_x_863) ;  /* 0x0000000000207947 */ /* 0x000fea0003800000 */
.L_x_814:
[----:B------:R-:W-:Y:S01]  /*7e20*/  MOV R0, 0x1b0 ;  /* 0x000001b000007802 */ /* 0x000fe20000000f00 */
[----:B------:R-:W0:Y:S01]  /*7e30*/  LDCU.64 UR4, c[0x4][0x188] ;  /* 0x01003100ff0477ac */ /* 0x000e220008000a00 */
[----:B------:R-:W-:Y:S02]  /*7e40*/  CS2R R6, SRZ ;  /* 0x0000000000067805 */ /* 0x000fe4000001ff00 */
[----:B------:R1:W2:Y:S01]  /*7e50*/  LDC.64 R2, c[0x4][R0] ;  /* 0x0100000000027b82 */ /* 0x0002a20000000a00 */
[----:B0-----:R-:W-:Y:S02]  /*7e60*/  IMAD.U32 R4, RZ, RZ, UR4 ;  /* 0x00000004ff047e24 */ /* 0x001fe4000f8e00ff */
[----:B-1----:R-:W-:-:S07]  /*7e70*/  IMAD.U32 R5, RZ, RZ, UR5 ;  /* 0x00000005ff057e24 */ /* 0x002fce000f8e00ff */
[----:B------:R-:W-:-:S07]  /*7e80*/  LEPC R20, `(.L_x_863) ;  /* 0x000000001014794e */ /* 0x000fce0000000000 */
[----:B--2---:R-:W-:Y:S05]  /*7e90*/  CALL.ABS.NOINC R2 ;  /* 0x0000000002007343 */ /* 0x004fea0003c00000 */
.L_x_863:
[----:B------:R-:W-:Y:S05]  /*7ea0*/  BSYNC.RECONVERGENT B7 ;  /* 0x0000000000077941 */ /* 0x000fea0003800200 */
.L_x_811:
[----:B------:R-:W-:Y:S01]  /*7eb0*/  IMAD.MOV.U32 R10, RZ, RZ, 0x54442d18 ;  /* 0x54442d18ff0a7424 */ /* 0x000fe200078e00ff */
[----:B------:R-:W-:Y:S01]  /*7ec0*/  BSSY.RECONVERGENT B0, `(.L_x_864) ;  /* 0x0000044000007945 */ /* 0x000fe20003800200 */
[----:B------:R-:W-:-:S06]  /*7ed0*/  IMAD.MOV.U32 R11, RZ, RZ, 0x401921fb ;  /* 0x401921fbff0b7424 */ /* 0x000fcc00078e00ff */
[----:B------:R-:W-:-:S06]  /*7ee0*/  DMUL R2, R38, R10 ;  /* 0x0000000a26027228 */ /* 0x000fcc0000000000 */
[----:B------:R-:W5:Y:S02]  /*7ef0*/  F2F.F32.F64 R15, R2 ;  /* 0x00000002000f7310 */ /* 0x000f640000301000 */
[C---:B-----5:R-:W-:Y:S01]  /*7f00*/  FMUL R0, R15.reuse, 0.63661974668502807617 ;  /* 0x3f22f9830f007820 */ /* 0x060fe20000400000 */
[----:B------:R-:W-:-:S05]  /*7f10*/  FSETP.GE.AND P0, PT, |R15|, 105615, PT ;  /* 0x47ce47800f00780b */ /* 0x000fca0003f06200 */
[----:B------:R-:W4:Y:S02]  /*7f20*/  F2I.NTZ R0, R0 ;  /* 0x0000000000007305 */ /* 0x000f240000203100 */
[----:B----4-:R-:W-:-:S05]  /*7f30*/  I2FP.F32.S32 R4, R0 ;  /* 0x0000000000047245 */ /* 0x010fca0000201400 */
        /* <DEDUP_REMOVED lines=8> */
[----:B------:R-:W4:Y:S01]  /*7fc0*/  LDCU.64 UR4, c[0x4][0x198] ;  /* 0x01003300ff0477ac */ /* 0x000f220008000a00 */
[----:B------:R-:W-:Y:S01]  /*7fd0*/  IMAD.SHL.U32 R2, R15, 0x100, RZ ;  /* 0x000001000f027824 */ /* 0x000fe200078e00ff */
[----:B------:R-:W-:Y:S01]  /*7fe0*/  BSSY.RECONVERGENT B1, `(.L_x_866) ;  /* 0x0000012000017945 */ /* 0x000fe20003800200 */
[----:B------:R-:W-:Y:S01]  /*7ff0*/  CS2R R6, SRZ ;  /* 0x0000000000067805 */ /* 0x000fe2000001ff00 */
[----:B------:R-:W-:Y:S02]  /*8000*/  IMAD.MOV.U32 R13, RZ, RZ, RZ ;  /* 0x000000ffff0d7224 */ /* 0x000fe400078e00ff */
[----:B------:R-:W-:Y:S01]  /*8010*/  IMAD.MOV.U32 R0, RZ, RZ, R1 ;  /* 0x000000ffff007224 */ /* 0x000fe200078e0001 */
[----:B------:R-:W-:Y:S01]  /*8020*/  LOP3.LUT R17, R2, 0x80000000, RZ, 0xfc, !PT ;  /* 0x8000000002117812 */ /* 0x000fe200078efcff */
[----:B----4-:R-:W-:Y:S02]  /*8030*/  IMAD.U32 R4, RZ, RZ, UR4 ;  /* 0x00000004ff047e24 */ /* 0x010fe4000f8e00ff */
[----:B------:R-:W-:-:S07]  /*8040*/  IMAD.U32 R5, RZ, RZ, UR5 ;  /* 0x00000005ff057e24 */ /* 0x000fce000f8e00ff */
.L_x_867:
[----:B------:R4:W5:Y:S01]  /*8050*/  LDG.E.CONSTANT R2, desc[UR36][R4.64] ;  /* 0x0000002404027981 */ /* 0x000962000c1e9900 */
[----:B------:R-:W-:-:S05]  /*8060*/  VIADD R7, R7, 0x1 ;  /* 0x0000000107077836 */ /* 0x000fca0000000000 */
[----:B------:R-:W-:Y:S02]  /*8070*/  ISETP.NE.AND P0, PT, R7, 0x6, PT ;  /* 0x000000060700780c */ /* 0x000fe40003f05270 */
[----:B----4-:R-:W-:-:S05]  /*8080*/  IADD3 R4, P2, PT, R4, 0x4, RZ ;  /* 0x0000000404047810 */ /* 0x010fca0007f5e0ff */
[----:B------:R-:W-:Y:S02]  /*8090*/  IMAD.X R5, RZ, RZ, R5, P2 ;  /* 0x000000ffff057224 */ /* 0x000fe400010e0605 */
[----:B-----5:R-:W-:-:S03]  /*80a0*/  IMAD.WIDE.U32 R2, R2, R17, RZ ;  /* 0x0000001102027225 */ /* 0x020fc600078e00ff */
[----:B------:R-:W-:-:S05]  /*80b0*/  IADD3 R9, P1, PT, R2, R6, RZ ;  /* 0x0000000602097210 */ /* 0x000fca0007f3e0ff */
[----:B------:R4:W-:Y:S01]  /*80c0*/  STL [R0], R9 ;  /* 0x0000000900007387 */ /* 0x0009e20000100800 */
[----:B------:R-:W-:Y:S02]  /*80d0*/  IMAD.X R6, R3, 0x1, R13, P1 ;  /* 0x0000000103067824 */ /* 0x000fe400008e060d */
[----:B----4-:R-:W-:Y:S01]  /*80e0*/  VIADD R0, R0, 0x4 ;  /* 0x0000000400007836 */ /* 0x010fe20000000000 */
[----:B------:R-:W-:Y:S06]  /*80f0*/  @P0 BRA `(.L_x_867) ;  /* 0xfffffffc00d40947 */ /* 0x000fec000383ffff */
[----:B------:R-:W-:Y:S05]  /*8100*/  BSYNC.RECONVERGENT B1 ;  /* 0x0000000000017941 */ /* 0x000fea0003800200 */
.L_x_866:
[----:B------:R-:W-:Y:S01]  /*8110*/  SHF.R.U32.HI R4, RZ, 0x17, R15 ;  /* 0x00000017ff047819 */ /* 0x000fe2000001160f */
[----:B------:R4:W-:Y:S03]  /*8120*/  STL [R1+0x18], R6 ;  /* 0x0000180601007387 */ /* 0x0009e60000100800 */
[C---:B------:R-:W-:Y:S02]  /*8130*/  LOP3.LUT R0, R4.reuse, 0xe0, RZ, 0xc0, !PT ;  /* 0x000000e004007812 */ /* 0x040fe400078ec0ff */
[----:B------:R-:W-:-:S03]  /*8140*/  LOP3.LUT P0, RZ, R4, 0x1f, RZ, 0xc0, !PT ;  /* 0x0000001f04ff7812 */ /* 0x000fc6000780c0ff */
[----:B------:R-:W-:-:S05]  /*8150*/  VIADD R0, R0, 0xffffff80 ;  /* 0xffffff8000007836 */ /* 0x000fca0000000000 */
[----:B------:R-:W-:-:S05]  /*8160*/  SHF.R.U32.HI R0, RZ, 0x5, R0 ;  /* 0x00000005ff007819 */ /* 0x000fca0000011600 */
[----:B------:R-:W-:-:S05]  /*8170*/  IMAD R5, R0, -0x4, R1 ;  /* 0xfffffffc00057824 */ /* 0x000fca00078e0201 */
[----:B------:R-:W5:Y:S04]  /*8180*/  LDL R0, [R5+0x18] ;  /* 0x0000180005007983 */ /* 0x000f680000100800 */
[----:B------:R-:W5:Y:S04]  /*8190*/  LDL R3, [R5+0x14] ;  /* 0x0000140005037983 */ /* 0x000f680000100800 */
[----:B------:R-:W2:Y:S01]  /*81a0*/  @P0 LDL R2, [R5+0x10] ;  /* 0x0000100005020983 */ /* 0x000ea20000100800 */
[----:B------:R-:W-:Y:S01]  /*81b0*/  LOP3.LUT R4, R4, 0x1f, RZ, 0xc0, !PT ;  /* 0x0000001f04047812 */ /* 0x000fe200078ec0ff */
[----:B------:R-:W-:Y:S01]  /*81c0*/  UMOV UR4, 0x54442d19 ;  /* 0x54442d1900047882 */ /* 0x000fe20000000000 */
[----:B------:R-:W-:-:S02]  /*81d0*/  UMOV UR5, 0x3bf921fb ;  /* 0x3bf921fb00057882 */ /* 0x000fc40000000000 */
[-C--:B-----5:R-:W-:Y:S02]  /*81e0*/  @P0 SHF.L.W.U32.HI R0, R3, R4.reuse, R0 ;  /* 0x0000000403000219 */ /* 0x0a0fe40000010e00 */
[----:B--2---:R-:W-:Y:S02]  /*81f0*/  @P0 SHF.L.W.U32.HI R3, R2, R4, R3 ;  /* 0x0000000402030219 */ /* 0x004fe40000010e03 */
[----:B------:R-:W-:Y:S02]  /*8200*/  ISETP.GE.AND P0, PT, R15, RZ, PT ;  /* 0x000000ff0f00720c */ /* 0x000fe40003f06270 */
[C---:B------:R-:W-:Y:S01]  /*8210*/  SHF.L.W.U32.HI R2, R3.reuse, 0x2, R0 ;  /* 0x0000000203027819 */ /* 0x040fe20000010e00 */
[----:B------:R-:W-:-:S03]  /*8220*/  IMAD.SHL.U32 R3, R3, 0x4, RZ ;  /* 0x0000000403037824 */ /* 0x000fc600078e00ff */
[----:B------:R-:W-:Y:S02]  /*8230*/  SHF.R.S32.HI R4, RZ, 0x1f, R2 ;  /* 0x0000001fff047819 */ /* 0x000fe40000011402 */
[----:B----4-:R-:W-:Y:S02]  /*8240*/  LOP3.LUT R6, R2, R15, RZ, 0x3c, !PT ;  /* 0x0000000f02067212 */ /* 0x010fe400078e3cff */
[C---:B------:R-:W-:Y:S02]  /*8250*/  LOP3.LUT R8, R4.reuse, R3, RZ, 0x3c, !PT ;  /* 0x0000000304087212 */ /* 0x040fe400078e3cff */
[----:B------:R-:W-:Y:S02]  /*8260*/  LOP3.LUT R9, R4, R2, RZ, 0x3c, !PT ;  /* 0x0000000204097212 */ /* 0x000fe400078e3cff */
[----:B------:R-:W-:Y:S02]  /*8270*/  SHF.R.U32.HI R3, RZ, 0x1e, R0 ;  /* 0x0000001eff037819 */ /* 0x000fe40000011600 */
[----:B------:R-:W-:-:S02]  /*8280*/  ISETP.GE.AND P1, PT, R6, RZ, PT ;  /* 0x000000ff0600720c */ /* 0x000fc40003f26270 */
[----:B------:R-:W2:Y:S01]  /*8290*/  I2F.F64.S64 R8, R8 ;  /* 0x0000000800087312 */ /* 0x000ea20000301c00 */
[----:B------:R-:W-:-:S05]  /*82a0*/  LEA.HI R0, R2, R3, RZ, 0x1 ;  /* 0x0000000302007211 */ /* 0x000fca00078f08ff */
[----:B------:R-:W-:-:S04]  /*82b0*/  IMAD.MOV R2, RZ, RZ, -R0 ;  /* 0x000000ffff027224 */ /* 0x000fc800078e0a00 */
[----:B------:R-:W-:Y:S01]  /*82c0*/  @!P0 IMAD.MOV.U32 R0, RZ, RZ, R2 ;  /* 0x000000ffff008224 */ /* 0x000fe200078e0002 */
[----:B--2---:R-:W-:-:S10]  /*82d0*/  DMUL R4, R8, UR4 ;  /* 0x0000000408047c28 */ /* 0x004fd40008000000 */
[----:B------:R-:W2:Y:S02]  /*82e0*/  F2F.F32.F64 R4, R4 ;  /* 0x0000000400047310 */ /* 0x000ea40000301000 */
[----:B--2---:R-:W-:-:S07]  /*82f0*/  FSEL R6, -R4, R4, !P1 ;  /* 0x0000000404067208 */ /* 0x004fce0004800100 */
.L_x_865:
[----:B------:R-:W-:Y:S05]  /*8300*/  BSYNC.RECONVERGENT B0 ;  /* 0x0000000000007941 */ /* 0x000fea0003800200 */
.L_x_864:
[----:B------:R-:W-:Y:S01]  /*8310*/  LOP3.LUT R3, R0, 0x1, RZ, 0xc0, !PT ;  /* 0x0000000100037812 */ /* 0x000fe200078ec0ff */
[----:B------:R-:W-:Y:S02]  /*8320*/  IMAD.MOV.U32 R5, RZ, RZ, 0x37cbac00 ;  /* 0x37cbac00ff057424 */ /* 0x000fe400078e00ff */
[----:B------:R-:W-:Y:S01]  /*8330*/  FMUL R2, R6, R6 ;  /* 0x0000000606027220 */ /* 0x000fe20000400000 */
[----:B------:R-:W-:Y:S01]  /*8340*/  DMUL R10, R36, R10 ;  /* 0x0000000a240a7228 */ /* 0x000fe20000000000 */
[----:B------:R-:W-:Y:S01]  /*8350*/  ISETP.NE.U32.AND P0, PT, R3, 0x1, PT ;  /* 0x000000010300780c */ /* 0x000fe20003f05070 */
[----:B------:R-:W-:Y:S02]  /*8360*/  IMAD.MOV.U32 R12, RZ, RZ, 0x3c0885e4 ;  /* 0x3c0885e4ff0c7424 */ /* 0x000fe400078e00ff */
[----:B------:R-:W-:Y:S01]  /*8370*/  FFMA R3, R2, R5, -0.0013887860113754868507 ;  /* 0xbab607ed02037423 */ /* 0x000fe20000000005 */
[----:B------:R-:W-:Y:S01]  /*8380*/  VIADD R0, R0, 0x1 ;  /* 0x0000000100007836 */ /* 0x000fe20000000000 */
[----:B------:R-:W-:Y:S01]  /*8390*/  BSSY.RECONVERGENT B0, `(.L_x_868) ;  /* 0x0000052000007945 */ /* 0x000fe20003800200 */
[----:B------:R-:W4:Y:S01]  /*83a0*/  F2F.F32.F64 R13, R10 ;  /* 0x0000000a000d7310 */ /* 0x000f220000301000 */
[----:B------:R-:W-:Y:S01]  /*83b0*/  IMAD.MOV.U32 R7, RZ, RZ, 0x3e2aaaa8 ;  /* 0x3e2aaaa8ff077424 */ /* 0x000fe200078e00ff */
[----:B------:R-:W-:-:S02]  /*83c0*/  FSEL R3, R3, -0.00019574658654164522886, P0 ;  /* 0xb94d415303037808 */ /* 0x000fc40000000000 */
[----:B------:R-:W-:Y:S02]  /*83d0*/  FSEL R9, R12, 0.041666727513074874878, !P0 ;  /* 0x3d2aaabb0c097808 */ /* 0x000fe40004000000 */
[----:B------:R-:W-:Y:S02]  /*83e0*/  LOP3.LUT P1, RZ, R0, 0x2, RZ, 0xc0, !PT ;  /* 0x0000000200ff7812 */ /* 0x000fe4000782c0ff */
[----:B------:R-:W-:Y:S01]  /*83f0*/  FSEL R4, -R7, -0.4999999701976776123, !P0 ;  /* 0xbeffffff07047808 */ /* 0x000fe20004000100 */
[----:B------:R-:W-:Y:S01]  /*8400*/  FFMA R3, R2, R3, R9 ;  /* 0x0000000302037223 */ /* 0x000fe20000000009 */
[----:B------:R-:W-:-:S03]  /*8410*/  FSEL R0, R6, 1, !P0 ;  /* 0x3f80000006007808 */ /* 0x000fc60004000000 */
[C---:B------:R-:W-:Y:S02]  /*8420*/  FFMA R4, R2.reuse, R3, R4 ;  /* 0x0000000302047223 */ /* 0x040fe40000000004 */
[----:B------:R-:W-:Y:S01]  /*8430*/  FFMA R3, R2, R0, RZ ;  /* 0x0000000002037223 */ /* 0x000fe200000000ff */
[C---:B----4-:R-:W-:Y:S01]  /*8440*/  FMUL R6, R13.reuse, 0.63661974668502807617 ;  /* 0x3f22f9830d067820 */ /* 0x050fe20000400000 */
[----:B------:R-:W-:Y:S02]  /*8450*/  FSETP.GE.AND P0, PT, |R13|, 105615, PT ;  /* 0x47ce47800d00780b */ /* 0x000fe40003f06200 */
[----:B------:R-:W-:-:S03]  /*8460*/  FFMA R0, R3, R4, R0 ;  /* 0x0000000403007223 */ /* 0x000fc60000000000 */
[----:B------:R-:W4:Y:S01]  /*8470*/  F2I.NTZ R6, R6 ;  /* 0x0000000600067305 */ /* 0x000f220000203100 */
[----:B------:R-:W-:-:S07]  /*8480*/  @P1 FADD R0, RZ, -R0 ;  /* 0x80000000ff001221 */ /* 0x000fce0000000000 */
[----:B------:R-:W5:Y:S01]  /*8490*/  F2F.F64.F32 R2, R0 ;  /* 0x0000000000027310 */ /* 0x000f620000201800 */
[----:B----4-:R-:W-:-:S05]  /*84a0*/  I2FP.F32.S32 R4, R6 ;  /* 0x0000000600047245 */ /* 0x010fca0000201400 */
[----:B------:R-:W-:Y:S01]  /*84b0*/  FFMA R9, R4, -1.5707962512969970703, R13 ;  /* 0xbfc90fda04097823 */ /* 0x000fe2000000000d */
[----:B-----5:R-:W-:-:S03]  /*84c0*/  DMUL R2, R2, -10 ;  /* 0xc024000002027828 */ /* 0x020fc60000000000 */
[----:B------:R-:W-:-:S04]  /*84d0*/  FFMA R9, R4, -7.5497894158615963534e-08, R9 ;  /* 0xb3a2216804097823 */ /* 0x000fc80000000009 */
[----:B------:R-:W-:Y:S01]  /*84e0*/  FFMA R4, R4, -5.3903029534742383927e-15, R9 ;  /* 0xa7c234c504047823 */ /* 0x000fe20000000009 */
[----:B------:R-:W-:Y:S01]  /*84f0*/  DFMA R10, R38, R38, R2 ;  /* 0x00000026260a722b */ /* 0x000fe20000000002 */
[----:B------:R-:W-:Y:S10]  /*8500*/  @!P0 BRA `(.L_x_869) ;  /* 0x0000000000e88947 */ /* 0x000ff40003800000 */
[----:B------:R-:W-:-:S13]  /*8510*/  FSETP.NEU.AND P0, PT, |R13|, +INF , PT ;  /* 0x7f8000000d00780b */ /* 0x000fda0003f0d200 */
[----:B------:R-:W-:Y:S05]  /*8520*/  @!P0 BRA `(.L_x_870) ;  /* 0x0000000000d88947 */ /* 0x000fea0003800000 */
[----:B------:R-:W4:Y:S01]  /*8530*/  LDCU.64 UR4, c[0x4][0x198] ;  /* 0x01003300ff0477ac */ /* 0x000f220008000a00 */
[----:B------:R-:W-:Y:S01]  /*8540*/  IMAD.SHL.U32 R2, R13, 0x100, RZ ;  /* 0x000001000d027824 */ /* 0x000fe200078e00ff */
[----:B------:R-:W-:Y:S01]  /*8550*/  BSSY.RECONVERGENT B1, `(.L_x_871) ;  /* 0x0000013000017945 */ /* 0x000fe20003800200 */
[----:B------:R-:W-:Y:S02]  /*8560*/  IMAD.MOV.U32 R6, RZ, RZ, RZ ;  /* 0x000000ffff067224 */ /* 0x000fe400078e00ff */
[----:B------:R-:W-:Y:S01]  /*8570*/  IMAD.MOV.U32 R17, RZ, RZ, RZ ;  /* 0x000000ffff117224 */ /* 0x000fe200078e00ff */
[----:B------:R-:W-:Y:S01]  /*8580*/  LOP3.LUT R19, R2, 0x80000000, RZ, 0xfc, !PT ;  /* 0x8000000002137812 */ /* 0x000fe200078efcff */
[----:B------:R-:W-:Y:S02]  /*8590*/  IMAD.MOV.U32 R4, RZ, RZ, RZ ;  /* 0x000000ffff047224 */ /* 0x000fe400078e00ff */
[----:B------:R-:W-:Y:S02]  /*85a0*/  IMAD.MOV.U32 R0, RZ, RZ, R1 ;  /* 0x000000ffff007224 */ /* 0x000fe400078e0001 */
[----:B----4-:R-:W-:-:S02]  /*85b0*/  IMAD.U32 R8, RZ, RZ, UR4 ;  /* 0x00000004ff087e24 */ /* 0x010fc4000f8e00ff */
[----:B------:R-:W-:-:S07]  /*85c0*/  IMAD.U32 R9, RZ, RZ, UR5 ;  /* 0x00000005ff097e24 */ /* 0x000fce000f8e00ff */
.L_x_872:
        /* <DEDUP_REMOVED lines=12> */
.L_x_871:
        /* <DEDUP_REMOVED lines=19> */
[----:B------:R-:W-:Y:S02]  /*87c0*/  LOP3.LUT R13, R2, R13, RZ, 0x3c, !PT ;  /* 0x0000000d020d7212 */ /* 0x000fe400078e3cff */
[C---:B------:R-:W-:Y:S02]  /*87d0*/  LOP3.LUT R8, R4.reuse, R3, RZ, 0x3c, !PT ;  /* 0x0000000304087212 */ /* 0x040fe400078e3cff */
[----:B------:R-:W-:Y:S02]  /*87e0*/  LOP3.LUT R9, R4, R2, RZ, 0x3c, !PT ;  /* 0x0000000204097212 */ /* 0x000fe400078e3cff */
[----:B------:R-:W-:Y:S02]  /*87f0*/  SHF.R.U32.HI R3, RZ, 0x1e, R0 ;  /* 0x0000001eff037819 */ /* 0x000fe40000011600 */
[----:B------:R-:W-:-:S02]  /*8800*/  ISETP.GE.AND P1, PT, R13, RZ, PT ;  /* 0x000000ff0d00720c */ /* 0x000fc40003f26270 */
[----:B------:R-:W2:Y:S01]  /*8810*/  I2F.F64.S64 R8, R8 ;  /* 0x0000000800087312 */ /* 0x000ea20000301c00 */
[----:B----4-:R-:W-:-:S05]  /*8820*/  LEA.HI R6, R2, R3, RZ, 0x1 ;  /* 0x0000000302067211 */ /* 0x010fca00078f08ff */
[----:B------:R-:W-:-:S04]  /*8830*/  IMAD.MOV R0, RZ, RZ, -R6 ;  /* 0x000000ffff007224 */ /* 0x000fc800078e0a06 */
[----:B------:R-:W-:Y:S01]  /*8840*/  @!P0 IMAD.MOV.U32 R6, RZ, RZ, R0 ;  /* 0x000000ffff068224 */ /* 0x000fe200078e0000 */
[----:B--2---:R-:W-:-:S10]  /*8850*/  DMUL R14, R8, UR4 ;  /* 0x00000004080e7c28 */ /* 0x004fd40008000000 */
[----:B------:R-:W2:Y:S02]  /*8860*/  F2F.F32.F64 R14, R14 ;  /* 0x0000000e000e7310 */ /* 0x000ea40000301000 */
[----:B--2---:R-:W-:Y:S01]  /*8870*/  FSEL R4, -R14, R14, !P1 ;  /* 0x0000000e0e047208 */ /* 0x004fe20004800100 */
[----:B------:R-:W-:Y:S06]  /*8880*/  BRA `(.L_x_869) ;  /* 0x0000000000087947 */ /* 0x000fec0003800000 */
.L_x_870:
[----:B------:R-:W-:Y:S01]  /*8890*/  FMUL R4, RZ, R13 ;  /* 0x0000000dff047220 */ /* 0x000fe20000400000 */
[----:B------:R-:W-:-:S07]  /*88a0*/  IMAD.MOV.U32 R6, RZ, RZ, RZ ;  /* 0x000000ffff067224 */ /* 0x000fce00078e00ff */
.L_x_869:
[----:B------:R-:W-:Y:S05]  /*88b0*/  BSYNC.RECONVERGENT B0 ;  /* 0x0000000000007941 */ /* 0x000fea0003800200 */
.L_x_868:
[----:B------:R-:W-:Y:S01]  /*88c0*/  FMUL R2, R4, R4 ;  /* 0x0000000404027220 */ /* 0x000fe20000400000 */
[C---:B------:R-:W-:Y:S01]  /*88d0*/  LOP3.LUT R0, R6.reuse, 0x1, RZ, 0xc0, !PT ;  /* 0x0000000106007812 */ /* 0x040fe200078ec0ff */
[----:B------:R-:W-:Y:S01]  /*88e0*/  VIADD R6, R6, 0x1 ;  /* 0x0000000106067836 */ /* 0x000fe20000000000 */
[----:B------:R-:W4:Y:S01]  /*88f0*/  LDCU.64 UR4, c[0x0][0x390] ;  /* 0x00007200ff0477ac */ /* 0x000f220008000a00 */
[----:B------:R-:W-:Y:S01]  /*8900*/  FFMA R5, R2, R5, -0.0013887860113754868507 ;  /* 0xbab607ed02057423 */ /* 0x000fe20000000005 */
[----:B------:R-:W-:Y:S01]  /*8910*/  ISETP.NE.U32.AND P0, PT, R0, 0x1, PT ;  /* 0x000000010000780c */ /* 0x000fe20003f05070 */
[----:B------:R-:W-:Y:S01]  /*8920*/  DADD R10, R10, 20 ;  /* 0x403400000a0a7429 */ /* 0x000fe20000000000 */
[----:B------:R-:W-:Y:S02]  /*8930*/  LOP3.LUT P1, RZ, R6, 0x2, RZ, 0xc0, !PT ;  /* 0x0000000206ff7812 */ /* 0x000fe4000782c0ff */
[----:B------:R-:W-:Y:S02]  /*8940*/  FSEL R3, R12, 0.041666727513074874878, !P0 ;  /* 0x3d2aaabb0c037808 */ /* 0x000fe40004000000 */
[----:B------:R-:W-:-:S02]  /*8950*/  FSEL R5, R5, -0.00019574658654164522886, P0 ;  /* 0xb94d415305057808 */ /* 0x000fc40000000000 */
[----:B------:R-:W-:Y:S02]  /*8960*/  FSEL R0, R4, 1, !P0 ;  /* 0x3f80000004007808 */ /* 0x000fe40004000000 */
[----:B------:R-:W-:Y:S01]  /*8970*/  FSEL R4, -R7, -0.4999999701976776123, !P0 ;  /* 0xbeffffff07047808 */ /* 0x000fe20004000100 */
[C---:B------:R-:W-:Y:S01]  /*8980*/  FFMA R5, R2.reuse, R5, R3 ;  /* 0x0000000502057223 */ /* 0x040fe20000000003 */
[----:B------:R-:W5:Y:S01]  /*8990*/  LDC.64 R6, c[0x0][0x3a0] ;  /* 0x0000e800ff067b82 */ /* 0x000f620000000a00 */
[C---:B------:R-:W-:Y:S01]  /*89a0*/  FFMA R3, R2.reuse, R0, RZ ;  /* 0x0000000002037223 */ /* 0x040fe200000000ff */
[----:B------:R-:W-:Y:S01]  /*89b0*/  SHF.R.S32.HI R12, RZ, 0x1f, R43 ;  /* 0x0000001fff0c7819 */ /* 0x000fe2000001142b */
[----:B------:R-:W-:Y:S01]  /*89c0*/  FFMA R4, R2, R5, R4 ;  /* 0x0000000502047223 */ /* 0x000fe20000000004 */
[----:B----4-:R-:W-:-:S03]  /*89d0*/  LEA R8, P0, R43, UR4, 0x3 ;  /* 0x000000042b087c11 */ /* 0x010fc6000f8018ff */
[----:B------:R-:W-:Y:S01]  /*89e0*/  FFMA R0, R3, R4, R0 ;  /* 0x0000000403007223 */ /* 0x000fe20000000000 */
[----:B------:R-:W-:Y:S01]  /*89f0*/  LEA.HI.X R9, R43, UR5, R12, 0x3, P0 ;  /* 0x000000052b097c11 */ /* 0x000fe200080f1c0c */
[----:B------:R-:W4:Y:S02]  /*8a00*/  LDC.64 R4, c[0x0][0x398] ;  /* 0x0000e600ff047b82 */ /* 0x000f240000000a00 */
[----:B------:R-:W-:-:S04]  /*8a10*/  @P1 FADD R0, RZ, -R0 ;  /* 0x80000000ff001221 */ /* 0x000fc80000000000 */
[----:B------:R-:W0:Y:S01]  /*8a20*/  F2F.F64.F32 R2, R0 ;  /* 0x0000000000027310 */ /* 0x000e220000201800 */
[----:B-----5:R-:W-:Y:S01]  /*8a30*/  IMAD.WIDE R6, R42, 0x8, R6 ;  /* 0x000000082a067825 */ /* 0x020fe200078e0206 */
[----:B0-----:R-:W-:-:S03]  /*8a40*/  DMUL R2, R2, -10 ;  /* 0xc024000002027828 */ /* 0x001fc60000000000 */
[----:B----4-:R-:W-:-:S05]  /*8a50*/  IMAD.WIDE R4, R43, 0x4, R4 ;  /* 0x000000042b047825 */ /* 0x010fca00078e0204 */
[----:B------:R-:W-:-:S08]  /*8a60*/  DFMA R2, R36, R36, R2 ;  /* 0x000000242402722b */ /* 0x000fd00000000002 */
[----:B------:R-:W-:-:S07]  /*8a70*/  DADD R2, R2, R10 ;  /* 0x0000000002027229 */ /* 0x000fce000000000a */
[----:B------:R-:W-:Y:S04]  /*8a80*/  STG.E.64 desc[UR36][R8.64], R2 ;  /* 0x0000000208007986 */ /* 0x000fe8000c101b24 */
[----:B------:R-:W-:Y:S04]  /*8a90*/  STG.E desc[UR36][R4.64], R43 ;  /* 0x0000002b04007986 */ /* 0x000fe8000c101924 */
[----:B------:R-:W-:Y:S04]  /*8aa0*/  STG.E.64 desc[UR36][R6.64], R38 ;  /* 0x0000002606007986 */ /* 0x000fe8000c101b24 */
[----:B------:R-:W-:Y:S01]  /*8ab0*/  STG.E.64 desc[UR36][R6.64+0x8], R36 ;  /* 0x0000082406007986 */ /* 0x000fe2000c101b24 */
[----:B------:R-:W-:Y:S05]  /*8ac0*/  EXIT ;  /* 0x000000000000794d */ /* 0x000fea0003800000 */
        .weak           $__internal_12_$__cuda_sm20_dblrcp_rn_slowpath_v3
        .type           $__internal_12_$__cuda_sm20_dblrcp_rn_slowpath_v3,@function
        .size           $__internal_12_$__cuda_sm20_dblrcp_rn_slowpath_v3,($__internal_13_$__cuda_sm20_dsqrt_rn_f64_mediumpath_v1 - $__internal_12_$__cuda_sm20_dblrcp_rn_slowpath_v3)
$__internal_12_$__cuda_sm20_dblrcp_rn_slowpath_v3:
        /* <DEDUP_REMOVED lines=24> */
.L_x_876:
        /* <DEDUP_REMOVED lines=10> */
.L_x_874:
[----:B------:R-:W-:Y:S01]  /*8cf0*/  LOP3.LUT R53, R47, 0x80000, RZ, 0xfc, !PT ;  /* 0x000800002f357812 */ /* 0x000fe200078efcff */
[----:B------:R-:W-:-:S07]  /*8d00*/  IMAD.MOV.U32 R52, RZ, RZ, R46 ;  /* 0x000000ffff347224 */ /* 0x000fce00078e002e */
.L_x_875:
[----:B------:R-:W-:Y:S05]  /*8d10*/  BSYNC.RECONVERGENT B2 ;  /* 0x0000000000027941 */ /* 0x000fea0003800200 */
.L_x_873:
[----:B------:R-:W-:Y:S02]  /*8d20*/  IMAD.MOV.U32 R46, RZ, RZ, R0 ;  /* 0x000000ffff2e7224 */ /* 0x000fe400078e0000 */
[----:B------:R-:W-:Y:S02]  /*8d30*/  IMAD.MOV.U32 R47, RZ, RZ, 0x0 ;  /* 0x00000000ff2f7424 */ /* 0x000fe400078e00ff */
[----:B------:R-:W-:Y:S02]  /*8d40*/  IMAD.MOV.U32 R48, RZ, RZ, R52 ;  /* 0x000000ffff307224 */ /* 0x000fe400078e0034 */
[----:B------:R-:W-:Y:S01]  /*8d50*/  IMAD.MOV.U32 R49, RZ, RZ, R53 ;  /* 0x000000ffff317224 */ /* 0x000fe200078e0035 */
[----:B------:R-:W-:Y:S06]  /*8d60*/  RET.REL.NODEC R46 `(_Z14optimizeKernelIN4util9RastriginILi2EEELi2ELj128EEvddPdPiS3_S3_ii) ;  /* 0xffffff702ea47950 */ /* 0x000fec0003c3ffff */
        .weak           $__internal_13_$__cuda_sm20_dsqrt_rn_f64_mediumpath_v1
        .type           $__internal_13_$__cuda_sm20_dsqrt_rn_f64_mediumpath_v1,@function
        .size           $__internal_13_$__cuda_sm20_dsqrt_rn_f64_mediumpath_v1,(.L_x_959 - $__internal_13_$__cuda_sm20_dsqrt_rn_f64_mediumpath_v1)
$__internal_13_$__cuda_sm20_dsqrt_rn_f64_mediumpath_v1:
[----:B------:R-:W-:Y:S01]  /*8d70*/  ISETP.GE.U32.AND P0, PT, R4, -0x3400000, PT ;  /* 0xfcc000000400780c */ /* 0x000fe20003f06070 */
[----:B------:R-:W-:Y:S01]  /*8d80*/  BSSY.RECONVERGENT B1, `(.L_x_877) ;  /* 0x0000026000017945 */ /* 0x000fe20003800200 */
[----:B------:R-:W-:Y:S02]  /*8d90*/  IMAD.MOV.U32 R10, RZ, RZ, R12 ;  /* 0x000000ffff0a7224 */ /* 0x000fe400078e000c */
[----:B------:R-:W-:Y:S02]  /*8da0*/  IMAD.MOV.U32 R4, RZ, RZ, R20 ;  /* 0x000000ffff047224 */ /* 0x000fe400078e0014 */
[----:B------:R-:W-:-:S07]  /*8db0*/  IMAD.MOV.U32 R5, RZ, RZ, R21 ;  /* 0x000000ffff057224 */ /* 0x000fce00078e0015 */
        /* <DEDUP_REMOVED lines=9> */
.L_x_878:
        /* <DEDUP_REMOVED lines=24> */
.L_x_880:
[----:B------:R-:W-:-:S11]  /*8fd0*/  DADD R4, R6, R6 ;  /* 0x0000000006047229 */ /* 0x000fd60000000006 */
.L_x_879:
[----:B------:R-:W-:Y:S05]  /*8fe0*/  BSYNC.RECONVERGENT B1 ;  /* 0x0000000000017941 */ /* 0x000fea0003800200 */
.L_x_877:
[----:B------:R-:W-:Y:S02]  /*8ff0*/  IMAD.MOV.U32 R8, RZ, RZ, R4 ;  /* 0x000000ffff087224 */ /* 0x000fe400078e0004 */
[----:B------:R-:W-:Y:S02]  /*9000*/  IMAD.MOV.U32 R9, RZ, RZ, R5 ;  /* 0x000000ffff097224 */ /* 0x000fe400078e0005 */
[----:B------:R-:W-:Y:S02]  /*9010*/  IMAD.MOV.U32 R4, RZ, RZ, R0 ;  /* 0x000000ffff047224 */ /* 0x000fe400078e0000 */
[----:B------:R-:W-:-:S04]  /*9020*/  IMAD.MOV.U32 R5, RZ, RZ, 0x0 ;  /* 0x00000000ff057424 */ /* 0x000fc800078e00ff */
[----:B------:R-:W-:Y:S05]  /*9030*/  RET.REL.NODEC R4 `(_Z14optimizeKernelIN4util9RastriginILi2EEELi2ELj128EEvddPdPiS3_S3_ii) ;  /* 0xffffff6c04f07950 */ /* 0x000fea0003c3ffff */
.L_x_881:
        /* <DEDUP_REMOVED lines=12> */
.L_x_959:


//--------------------- .text._Z14optimizeKernelIN4util10RosenbrockILi2EEELi2ELj128EEvddPdPiS3_S3_ii --------------------------
	.section	.text._Z14optimizeKernelIN4util10RosenbrockILi2EEELi2ELj128EEvddPdPiS3_S3_ii,"ax",@progbits
	.align	128
        .global         _Z14optimizeKernelIN4util10RosenbrockILi2EEELi2ELj128EEvddPdPiS3_S3_ii
        .type           _Z14optimizeKernelIN4util10RosenbrockILi2EEELi2ELj128EEvddPdPiS3_S3_ii,@function
        .size           _Z14optimizeKernelIN4util10RosenbrockILi2EEELi2ELj128EEvddPdPiS3_S3_ii,(.L_x_961 - _Z14optimizeKernelIN4util10RosenbrockILi2EEELi2ELj128EEvddPdPiS3_S3_ii)
        .other          _Z14optimizeKernelIN4util10RosenbrockILi2EEELi2ELj128EEvddPdPiS3_S3_ii,@"STO_CUDA_ENTRY STV_DEFAULT"
_Z14optimizeKernelIN4util10RosenbrockILi2EEELi2ELj128EEvddPdPiS3_S3_ii:
.text._Z14optimizeKernelIN4util10RosenbrockILi2EEELi2ELj128EEvddPdPiS3_S3_ii:
[----:B------:R-:W0:Y:S01]  /*0000*/  LDC R1, c[0x0][0x37c] ;  /* 0x0000df00ff017b82 */ /* 0x000e220000000800 */
[----:B------:R-:W1:Y:S01]  /*0010*/  S2R R3, SR_TID.X ;  /* 0x0000000000037919 */ /* 0x000e620000002100 */
[----:B------:R-:W2:Y:S06]  /*0020*/  LDCU UR38, c[0x0][0x2fc] ;  /* 0x00005f80ff2677ac */ /* 0x000eac0008000800 */
[----:B------:R-:W1:Y:S01]  /*0030*/  S2UR UR4, SR_CTAID.X ;  /* 0x00000000000479c3 */ /* 0x000e620000002500 */
[----:B0-----:R-:W-:Y:S01]  /*0040*/  VIADD R1, R1, 0xffffffb0 ;  /* 0xffffffb001017836 */ /* 0x001fe20000000000 */
[----:B------:R-:W0:Y:S06]  /*0050*/  LDCU UR5, c[0x0][0x3b0] ;  /* 0x00007600ff0577ac */ /* 0x000e2c0008000800 */
[----:B------:R-:W1:Y:S02]  /*0060*/  LDC R22, c[0x0][0x360] ;  /* 0x0000d800ff167b82 */ /* 0x000e640000000800 */
[----:B-1----:R-:W-:-:S05]  /*0070*/  IMAD R22, R22, UR4, R3 ;  /* 0x0000000416167c24 */ /* 0x002fca000f8e0203 */
[----:B0-----:R-:W-:-:S13]  /*0080*/  ISETP.GE.AND P0, PT, R22, UR5, PT ;  /* 0x0000000516007c0c */ /* 0x001fda000bf06270 */
[----:B--2---:R-:W-:Y:S05]  /*0090*/  @P0 EXIT ;  /* 0x000000000000094d */ /* 0x004fea0003800000 */
        /* <DEDUP_REMOVED lines=8> */
[----:B------:R-:W-:-:S07]  /*0120*/  UPLOP3.LUT UP0, UPT, UPT, UPT, UPT, 0x80, 0x8 ;  /* 0x000000000008789c */ /* 0x000fce0003f0f070 */
[----:B------:R-:W2:Y:S01]  /*0130*/  LDC R0, c[0x0][0x2f8] ;  /* 0x0000be00ff007b82 */ /* 0x000ea20000000800 */
[----:B01----:R-:W-:-:S11]  /*0140*/  DADD R12, R12, -R2 ;  /* 0x000000000c0c7229 */ /* 0x003fd60000000802 */
.L_x_893:
        /* <DEDUP_REMOVED lines=18> */
.L_x_892:
[----:B------:R-:W-:Y:S01]  /*0270*/  LOP3.LUT R33, R17, 0x3, RZ, 0xc0, !PT ;  /* 0x0000000311217812 */ /* 0x000fe200078ec0ff */
[----:B------:R-:W-:Y:S03]  /*0280*/  BSSY.RECONVERGENT B1, `(.L_x_884) ;  /* 0x0000245000017945 */ /* 0x000fe60003800200 */
[----:B------:R-:W-:-:S04]  /*0290*/  ISETP.NE.U32.AND P0, PT, R33, RZ, PT ;  /* 0x000000ff2100720c */ /* 0x000fc80003f05070 */
[----:B------:R-:W-:-:S13]  /*02a0*/  ISETP.NE.AND.EX P0, PT, RZ, RZ, PT, P0 ;  /* 0x000000ffff00720c */ /* 0x000fda0003f05300 */
[----:B01-3--:R-:W-:Y:S05]  /*02b0*/  @!P0 BRA `(.L_x_885) ;  /* 0x0000002400048947 */ /* 0x00bfea0003800000 */
[----:B------:R-:W0:Y:S01]  /*02c0*/  LDC.64 R10, c[0x4][RZ] ;  /* 0x01000000ff0a7b82 */ /* 0x000e220000000a00 */
[----:B------:R-:W-:Y:S01]  /*02d0*/  IMAD.MOV.U32 R24, RZ, RZ, RZ ;  /* 0x000000ffff187224 */ /* 0x000fe200078e00ff */
[----:B------:R-:W-:Y:S02]  /*02e0*/  CS2R R6, SRZ ;  /* 0x0000000000067805 */ /* 0x000fe4000001ff00 */
[----:B------:R-:W-:Y:S01]  /*02f0*/  CS2R R2, SRZ ;  /* 0x0000000000027805 */ /* 0x000fe2000001ff00 */
[----:B------:R-:W-:Y:S02]  /*0300*/  IMAD.MOV.U32 R5, RZ, RZ, RZ ;  /* 0x000000ffff057224 */ /* 0x000fe400078e00ff */
[----:B0-----:R-:W-:-:S07]  /*0310*/  IMAD.WIDE.U32 R10, R4, 0xc80, R10 ;  /* 0x00000c80040a7825 */ /* 0x001fce00078e000a */
.L_x_887:
[----:B------:R-:W-:-:S06]  /*0320*/  IMAD R19, R24, 0x4, R1 ;  /* 0x0000000418137824 */ /* 0x000fcc00078e0201 */
[----:B------:R-:W5:Y:S01]  /*0330*/  LDL R19, [R19+0x4] ;  /* 0x0000040013137983 */ /* 0x000f620000100800 */
[----:B------:R-:W-:Y:S01]  /*0340*/  IMAD.SHL.U32 R25, R24, 0x20, RZ ;  /* 0x0000002018197824 */ /* 0x000fe200078e00ff */
[----:B------:R-:W-:-:S06]  /*0350*/  UMOV UR4, URZ ;  /* 0x000000ff00047c82 */ /* 0x000fcc0008000000 */
.L_x_886:
[----:B-----5:R-:W-:Y:S01]  /*0360*/  SHF.R.U32.HI R39, RZ, UR4, R19 ;  /* 0x00000004ff277c19 */ /* 0x020fe20008011613 */
[----:B------:R-:W-:-:S03]  /*0370*/  VIADD R20, R25, UR4 ;  /* 0x0000000419147c36 */ /* 0x000fc60008000000 */
[----:B------:R-:W-:-:S04]  /*0380*/  LOP3.LUT R21, R39, 0x1, RZ, 0xc0, !PT ;  /* 0x0000000127157812 */ /* 0x000fc800078ec0ff */
[----:B------:R-:W-:Y:S01]  /*0390*/  ISETP.NE.U32.AND P0, PT, R21, 0x1, PT ;  /* 0x000000011500780c */ /* 0x000fe20003f05070 */
[----:B------:R-:W-:-:S03]  /*03a0*/  IMAD R21, R20, 0x5, RZ ;  /* 0x0000000514157824 */ /* 0x000fc600078e02ff */
[----:B------:R-:W-:Y:S01]  /*03b0*/  R2P PR, R39, 0x7e ;  /* 0x0000007e27007804 */ /* 0x000fe20000000000 */
[----:B------:R-:W-:-:S08]  /*03c0*/  IMAD.WIDE.U32 R20, R21, 0x4, R10 ;  /* 0x0000000415147825 */ /* 0x000fd000078e000a */
[----:B------:R-:W3:Y:S04]  /*03d0*/  @!P0 LDG.E R29, desc[UR36][R20.64+0xc] ;  /* 0x00000c24141d8981 */ /* 0x000ee8000c1e1900 */
[----:B------:R-:W4:Y:S04]  /*03e0*/  @!P0 LDG.E R26, desc[UR36][R20.64] ;  /* 0x00000024141a8981 */ /* 0x000f28000c1e1900 */
[----:B------:R-:W2:Y:S04]  /*03f0*/  @!P0 LDG.E R27, desc[UR36][R20.64+0x4] ;  /* 0x00000424141b8981 */ /* 0x000ea8000c1e1900 */
[----:B------:R-:W2:Y:S04]  /*0400*/  @!P0 LDG.E R30, desc[UR36][R20.64+0x10] ;  /* 0x00001024141e8981 */ /* 0x000ea8000c1e1900 */
[----:B------:R-:W2:Y:S04]  /*0410*/  @!P0 LDG.E R28, desc[UR36][R20.64+0x8] ;  /* 0x00000824141c8981 */ /* 0x000ea8000c1e1900 */
[----:B------:R-:W2:Y:S04]  /*0420*/  @P1 LDG.E R35, desc[UR36][R20.64+0x20] ;  /* 0x0000202414231981 */ /* 0x000ea8000c1e1900 */
        /* <DEDUP_REMOVED lines=15> */
[----:B------:R-:W2:Y:S01]  /*0520*/  @P6 LDG.E R45, desc[UR36][R20.64+0x7c] ;  /* 0x00007c24142d6981 */ /* 0x000ea2000c1e1900 */
[----:B---3--:R-:W-:-:S03]  /*0530*/  @!P0 LOP3.LUT R2, R2, R29, RZ, 0x3c, !PT ;  /* 0x0000001d02028212 */ /* 0x008fc600078e3cff */
[----:B------:R-:W3:Y:S01]  /*0540*/  @P3 LDG.E R29, desc[UR36][R20.64+0x40] ;  /* 0x00004024141d3981 */ /* 0x000ee2000c1e1900 */
[----:B----4-:R-:W-:-:S03]  /*0550*/  @!P0 LOP3.LUT R5, R5, R26, RZ, 0x3c, !PT ;  /* 0x0000001a05058212 */ /* 0x010fc600078e3cff */
[----:B------:R-:W4:Y:S01]  /*0560*/  @P2 LDG.E R26, desc[UR36][R20.64+0x28] ;  /* 0x00002824141a2981 */ /* 0x000f22000c1e1900 */
[----:B--2---:R-:W-:-:S03]  /*0570*/  @!P0 LOP3.LUT R6, R6, R27, RZ, 0x3c, !PT ;  /* 0x0000001b06068212 */ /* 0x004fc600078e3cff */
[----:B------:R-:W2:Y:S01]  /*0580*/  @P2 LDG.E R27, desc[UR36][R20.64+0x2c] ;  /* 0x00002c24141b2981 */ /* 0x000ea2000c1e1900 */
[----:B------:R-:W-:-:S03]  /*0590*/  @!P0 LOP3.LUT R3, R3, R30, RZ, 0x3c, !PT ;  /* 0x0000001e03038212 */ /* 0x000fc600078e3cff */
[----:B------:R-:W3:Y:S01]  /*05a0*/  @P4 LDG.E R30, desc[UR36][R20.64+0x50] ;  /* 0x00005024141e4981 */ /* 0x000ee2000c1e1900 */
[----:B------:R-:W-:-:S03]  /*05b0*/  @!P0 LOP3.LUT R7, R7, R28, RZ, 0x3c, !PT ;  /* 0x0000001c07078212 */ /* 0x000fc600078e3cff */
[----:B------:R-:W3:Y:S01]  /*05c0*/  @P3 LDG.E R28, desc[UR36][R20.64+0x3c] ;  /* 0x00003c24141c3981 */ /* 0x000ee2000c1e1900 */
[----:B------:R-:W-:Y:S02]  /*05d0*/  @P1 LOP3.LUT R2, R2, R35, RZ, 0x3c, !PT ;  /* 0x0000002302021212 */ /* 0x000fe400078e3cff */
[----:B------:R-:W-:Y:S01]  /*05e0*/  @P1 LOP3.LUT R6, R6, R31, RZ, 0x3c, !PT ;  /* 0x0000001f06061212 */ /* 0x000fe200078e3cff */
[----:B------:R-:W3:Y:S01]  /*05f0*/  @P4 LDG.E R35, desc[UR36][R20.64+0x54] ;  /* 0x0000542414234981 */ /* 0x000ee2000c1e1900 */
[----:B------:R-:W-:-:S03]  /*0600*/  LOP3.LUT P0, RZ, R39, 0x80, RZ, 0xc0, !PT ;  /* 0x0000008027ff7812 */ /* 0x000fc6000780c0ff */
[----:B------:R-:W3:Y:S01]  /*0610*/  @P3 LDG.E R31, desc[UR36][R20.64+0x48] ;  /* 0x00004824141f3981 */ /* 0x000ee2000c1e1900 */
[----:B------:R-:W-:Y:S02]  /*0620*/  @P1 LOP3.LUT R3, R3, R36, RZ, 0x3c, !PT ;  /* 0x0000002403031212 */ /* 0x000fe400078e3cff */
[----:B------:R-:W-:Y:S01]  /*0630*/  @P2 LOP3.LUT R2, R2, R37, RZ, 0x3c, !PT ;  /* 0x0000002502022212 */ /* 0x000fe200078e3cff */
[----:B------:R-:W3:Y:S01]  /*0640*/  @P5 LDG.E R36, desc[UR36][R20.64+0x6c] ;  /* 0x00006c2414245981 */ /* 0x000ee2000c1e1900 */
[----:B------:R-:W-:-:S03]  /*0650*/  @P1 LOP3.LUT R5, R5, R32, RZ, 0x3c, !PT ;  /* 0x0000002005051212 */ /* 0x000fc600078e3cff */
[----:B------:R-:W3:Y:S04]  /*0660*/  @P4 LDG.E R37, desc[UR36][R20.64+0x5c] ;  /* 0x00005c2414254981 */ /* 0x000ee8000c1e1900 */
[----:B------:R-:W3:Y:S01]  /*0670*/  @P4 LDG.E R32, desc[UR36][R20.64+0x58] ;  /* 0x0000582414204981 */ /* 0x000ee2000c1e1900 */
[----:B------:R-:W-:Y:S02]  /*0680*/  @P2 LOP3.LUT R3, R3, R40, RZ, 0x3c, !PT ;  /* 0x0000002803032212 */ /* 0x000fe400078e3cff */
[----:B------:R-:W-:Y:S01]  /*0690*/  @P1 LOP3.LUT R7, R7, R34, RZ, 0x3c, !PT ;  /* 0x0000002207071212 */ /* 0x000fe200078e3cff */
[----:B------:R-:W3:Y:S04]  /*06a0*/  @P6 LDG.E R40, desc[UR36][R20.64+0x80] ;  /* 0x0000802414286981 */ /* 0x000ee8000c1e1900 */
[----:B------:R-:W3:Y:S01]  /*06b0*/  @P5 LDG.E R34, desc[UR36][R20.64+0x64] ;  /* 0x0000642414225981 */ /* 0x000ee2000c1e1900 */
[----:B------:R-:W-:-:S02]  /*06c0*/  @P3 LOP3.LUT R3, R3, R44, RZ, 0x3c, !PT ;  /* 0x0000002c03033212 */ /* 0x000fc400078e3cff */
[----:B------:R-:W-:Y:S01]  /*06d0*/  @P2 LOP3.LUT R7, R7, R38, RZ, 0x3c, !PT ;  /* 0x0000002607072212 */ /* 0x000fe200078e3cff */
[----:B------:R-:W3:Y:S04]  /*06e0*/  @P0 LDG.E R44, desc[UR36][R20.64+0x94] ;  /* 0x00009424142c0981 */ /* 0x000ee8000c1e1900 */
[----:B------:R-:W3:Y:S01]  /*06f0*/  @P6 LDG.E R38, desc[UR36][R20.64+0x78] ;  /* 0x0000782414266981 */ /* 0x000ee2000c1e1900 */
[----:B------:R-:W-:Y:S02]  /*0700*/  @P4 LOP3.LUT R3, R3, R46, RZ, 0x3c, !PT ;  /* 0x0000002e03034212 */ /* 0x000fe400078e3cff */
[----:B------:R-:W-:Y:S01]  /*0710*/  @P3 LOP3.LUT R7, R7, R42, RZ, 0x3c, !PT ;  /* 0x0000002a07073212 */ /* 0x000fe200078e3cff */
[----:B------:R-:W3:Y:S04]  /*0720*/  @P0 LDG.E R51, desc[UR36][R20.64+0x98] ;  /* 0x0000982414330981 */ /* 0x000ee8000c1e1900 */
[----:B------:R-:W3:Y:S04]  /*0730*/  @P0 LDG.E R46, desc[UR36][R20.64+0x9c] ;  /* 0x00009c24142e0981 */ /* 0x000ee8000c1e1900 */
[----:B------:R-:W3:Y:S04]  /*0740*/  @P0 LDG.E R42, desc[UR36][R20.64+0x8c] ;  /* 0x00008c24142a0981 */ /* 0x000ee8000c1e1900 */
[----:B------:R-:W3:Y:S01]  /*0750*/  @P0 LDG.E R49, desc[UR36][R20.64+0x90] ;  /* 0x0000902414310981 */ /* 0x000ee2000c1e1900 */
[----:B------:R-:W-:-:S04]  /*0760*/  @P5 LOP3.LUT R3, R3, R48, RZ, 0x3c, !PT ;  /* 0x0000003003035212 */ /* 0x000fc800078e3cff */
[----:B------:R-:W-:Y:S02]  /*0770*/  @P6 LOP3.LUT R3, R3, R50, RZ, 0x3c, !PT ;  /* 0x0000003203036212 */ /* 0x000fe400078e3cff */
[----:B----4-:R-:W-:Y:S02]  /*0780*/  @P2 LOP3.LUT R5, R5, R26, RZ, 0x3c, !PT ;  /* 0x0000001a05052212 */ /* 0x010fe400078e3cff */
[----:B--2---:R-:W-:-:S04]  /*0790*/  @P2 LOP3.LUT R6, R6, R27, RZ, 0x3c, !PT ;  /* 0x0000001b06062212 */ /* 0x004fc800078e3cff */
[----:B---3--:R-:W-:Y:S02]  /*07a0*/  @P3 LOP3.LUT R6, R6, R29, RZ, 0x3c, !PT ;  /* 0x0000001d06063212 */ /* 0x008fe400078e3cff */
        /* <DEDUP_REMOVED lines=121> */
.L_x_889:
[----:B------:R-:W-:-:S06]  /*0f40*/  IMAD R19, R24, 0x4, R1 ;  /* 0x0000000418137824 */ /* 0x000fcc00078e0201 */
[----:B------:R-:W5:Y:S01]  /*0f50*/  LDL R19, [R19+0x4] ;  /* 0x0000040013137983 */ /* 0x000f620000100800 */
[----:B------:R-:W-:Y:S01]  /*0f60*/  IMAD.SHL.U32 R25, R24, 0x20, RZ ;  /* 0x0000002018197824 */ /* 0x000fe200078e00ff */
[----:B------:R-:W-:-:S06]  /*0f70*/  UMOV UR4, URZ ;  /* 0x000000ff00047c82 */ /* 0x000fcc0008000000 */
.L_x_888:
        /* <DEDUP_REMOVED lines=190> */
.L_x_891:
[----:B------:R-:W-:-:S06]  /*1b60*/  IMAD R19, R24, 0x4, R1 ;  /* 0x0000000418137824 */ /* 0x000fcc00078e0201 */
[----:B------:R-:W5:Y:S01]  /*1b70*/  LDL R19, [R19+0x4] ;  /* 0x0000040013137983 */ /* 0x000f620000100800 */
[----:B------:R-:W-:Y:S01]  /*1b80*/  IMAD.SHL.U32 R25, R24, 0x20, RZ ;  /* 0x0000002018197824 */ /* 0x000fe200078e00ff */
[----:B------:R-:W-:-:S06]  /*1b90*/  UMOV UR4, URZ ;  /* 0x000000ff00047c82 */ /* 0x000fcc0008000000 */
.L_x_890:
        /* <DEDUP_REMOVED lines=179> */
.L_x_885:
[----:B------:R-:W-:Y:S05]  /*26d0*/  BSYNC.RECONVERGENT B1 ;  /* 0x0000000000017941 */ /* 0x000fea0003800200 */
.L_x_884:
[C---:B------:R-:W-:Y:S01]  /*26e0*/  ISETP.GT.U32.AND P0, PT, R17.reuse, 0x3, PT ;  /* 0x000000031100780c */ /* 0x040fe20003f04070 */
[----:B------:R-:W-:Y:S01]  /*26f0*/  VIADD R4, R4, 0x1 ;  /* 0x0000000104047836 */ /* 0x000fe20000000000 */
[--C-:B------:R-:W-:Y:S02]  /*2700*/  SHF.R.U64 R17, R17, 0x2, R18.reuse ;  /* 0x0000000211117819 */ /* 0x100fe40000001212 */
[----:B------:R-:W-:Y:S02]  /*2710*/  ISETP.GT.U32.AND.EX P0, PT, R18, RZ, PT, P0 ;  /* 0x000000ff1200720c */ /* 0x000fe40003f04100 */
[----:B------:R-:W-:-:S11]  /*2720*/  SHF.R.U32.HI R18, RZ, 0x2, R18 ;  /* 0x00000002ff127819 */ /* 0x000fd60000011612 */
[----:B------:R-:W-:Y:S05]  /*2730*/  @P0 BRA `(.L_x_892) ;  /* 0xffffffd800cc0947 */ /* 0x000fea000383ffff */
.L_x_883:
[----:B------:R-:W-:Y:S05]  /*2740*/  BSYNC.RECONVERGENT B0 ;  /* 0x0000000000007941 */ /* 0x000fea0003800200 */
.L_x_882:
[----:B01-3--:R-:W-:Y:S01]  /*2750*/  SHF.R.U32.HI R2, RZ, 0x2, R5 ;  /* 0x00000002ff027819 */ /* 0x00bfe20000011605 */
        /* <DEDUP_REMOVED lines=27> */
[----:B------:R-:W0:Y:S01]  /*2910*/  LDL.128 R24, [R1+0x30] ;  /* 0x0000300001187983 */ /* 0x000e220000100c00 */
[----:B------:R-:W1:Y:S01]  /*2920*/  LDCU.64 UR4, c[0x0][0x390] ;  /* 0x00007200ff0477ac */ /* 0x000e620008000a00 */
[----:B------:R-:W-:Y:S01]  /*2930*/  BSSY.RECONVERGENT B6, `(.L_x_894) ;  /* 0x0000016000067945 */ /* 0x000fe20003800200 */
[----:B------:R-:W3:Y:S01]  /*2940*/  LDCU UR39, c[0x0][0x3b4] ;  /* 0x00007680ff2777ac */ /* 0x000ee20008000800 */
[C---:B0-----:R-:W-:Y:S02]  /*2950*/  DFMA R2, -R24.reuse, R24, R26 ;  /* 0x000000181802722b */ /* 0x041fe4000000011a */
[----:B------:R-:W-:-:S06]  /*2960*/  DADD R16, -R24, 1 ;  /* 0x3ff0000018107429 */ /* 0x000fcc0000000100 */
[----:B------:R-:W-:-:S08]  /*2970*/  DMUL R4, R2, 100 ;  /* 0x4059000002047828 */ /* 0x000fd00000000000 */
[----:B------:R-:W-:Y:S01]  /*2980*/  DMUL R4, R2, R4 ;  /* 0x0000000402047228 */ /* 0x000fe20000000000 */
[----:B-1----:R-:W-:-:S04]  /*2990*/  LEA R2, P0, R22, UR4, 0x3 ;  /* 0x0000000416027c11 */ /* 0x002fc8000f8018ff */
[----:B------:R-:W-:-:S03]  /*29a0*/  LEA.HI.X R3, R22, UR5, R9, 0x3, P0 ;  /* 0x0000000516037c11 */ /* 0x000fc600080f1c09 */
[----:B------:R-:W-:Y:S01]  /*29b0*/  DFMA R18, R16, R16, R4 ;  /* 0x000000101012722b */ /* 0x000fe20000000004 */
[----:B------:R-:W-:-:S06]  /*29c0*/  ISETP.NE.AND P0, PT, R22, RZ, PT ;  /* 0x000000ff1600720c */ /* 0x000fcc0003f05270 */
[----:B------:R0:W-:Y:S07]  /*29d0*/  STG.E.64 desc[UR36][R2.64], R18 ;  /* 0x0000001202007986 */ /* 0x0001ee000c101b24 */
[----:B---3--:R-:W-:Y:S05]  /*29e0*/  @P0 BRA `(.L_x_895) ;  /* 0x0000000000280947 */ /* 0x008fea0003800000 */
[----:B0-----:R-:W-:Y:S01]  /*29f0*/  MOV R2, 0x1b0 ;  /* 0x000001b000027802 */ /* 0x001fe20000000f00 */
[----:B------:R0:W-:Y:S01]  /*2a00*/  STL.64 [R1+0x40], R18 ;  /* 0x0000401201007387 */ /* 0x0001e20000100a00 */
[----:B------:R-:W1:Y:S01]  /*2a10*/  LDCU.64 UR4, c[0x4][0x180] ;  /* 0x01003000ff0477ac */ /* 0x000e620008000a00 */
[----:B--2---:R-:W-:-:S03]  /*2a20*/  IADD3 R6, P0, P1, R1, 0x40, R0 ;  /* 0x0000004001067810 */ /* 0x004fc6000791e000 */
[----:B------:R-:W2:Y:S01]  /*2a30*/  LDC.64 R2, c[0x4][R2] ;  /* 0x0100000002027b82 */ /* 0x000ea20000000a00 */
[----:B------:R-:W-:Y:S01]  /*2a40*/  IADD3.X R7, PT, PT, RZ, UR38, RZ, P0, P1 ;  /* 0x00000026ff077c10 */ /* 0x000fe200087e24ff */
[----:B-1----:R-:W-:Y:S02]  /*2a50*/  IMAD.U32 R4, RZ, RZ, UR4 ;  /* 0x00000004ff047e24 */ /* 0x002fe4000f8e00ff */
[----:B0-----:R-:W-:-:S07]  /*2a60*/  IMAD.U32 R5, RZ, RZ, UR5 ;  /* 0x00000005ff057e24 */ /* 0x001fce000f8e00ff */
[----:B------:R-:W-:-:S07]  /*2a70*/  LEPC R20, `(.L_x_895) ;  /* 0x000000001014794e */ /* 0x000fce0000000000 */
[----:B--2---:R-:W-:Y:S05]  /*2a80*/  CALL.ABS.NOINC R2 ;  /* 0x0000000002007343 */ /* 0x004fea0003c00000 */
.L_x_895:
[----:B------:R-:W-:Y:S05]  /*2a90*/  BSYNC.RECONVERGENT B6 ;  /* 0x0000000000067941 */ /* 0x000fea0003800200 */
.L_x_894:
[----:B0-----:R-:W0:Y:S01]  /*2aa0*/  F2F.F32.F64 R2, R24 ;  /* 0x0000001800027310 */ /* 0x001e220000301000 */
[----:B------:R-:W-:Y:S07]  /*2ab0*/  BSSY.RECONVERGENT B0, `(.L_x_896) ;  /* 0x00000f2000007945 */ /* 0x000fee0003800200 */
[----:B------:R-:W1:Y:S01]  /*2ac0*/  F2F.F32.F64 R16, R16 ;  /* 0x0000001000107310 */ /* 0x000e620000301000 */
[C---:B0-----:R-:W-:Y:S01]  /*2ad0*/  FMUL R3, |R2|.reuse, 16777216 ;  /* 0x4b80000002037820 */ /* 0x041fe20000400200 */
[----:B------:R-:W-:-:S02]  /*2ae0*/  FSETP.GEU.AND P0, PT, |R2|, 1.175494350822287508e-38, PT ;  /* 0x008000000200780b */ /* 0x000fc40003f0e200 */
[-C--:B------:R-:W-:Y:S02]  /*2af0*/  FSETP.NAN.AND P1, PT, |R2|, |R2|.reuse, PT ;  /* 0x400000020200720b */ /* 0x080fe40003f28200 */
[----:B------:R-:W-:-:S05]  /*2b00*/  FSEL R3, R3, |R2|, !P0 ;  /* 0x4000000203037208 */ /* 0x000fca0004000000 */
[----:B--2---:R-:W-:-:S05]  /*2b10*/  VIADD R0, R3, 0xc0cafb0d ;  /* 0xc0cafb0d03007836 */ /* 0x004fca0000000000 */
[----:B------:R-:W-:Y:S02]  /*2b20*/  LOP3.LUT R4, R0, 0xff800000, RZ, 0xc0, !PT ;  /* 0xff80000000047812 */ /* 0x000fe400078ec0ff */
[----:B------:R-:W-:-:S03]  /*2b30*/  FSEL R0, RZ, -24, P0 ;  /* 0xc1c00000ff007808 */ /* 0x000fc60000000000 */
[----:B------:R-:W-:-:S04]  /*2b40*/  IMAD.IADD R3, R3, 0x1, -R4 ;  /* 0x0000000103037824 */ /* 0x000fc800078e0a04 */
[C---:B------:R-:W-:Y:S01]  /*2b50*/  FADD R6, R3.reuse, 1 ;  /* 0x3f80000003067421 */ /* 0x040fe20000000000 */
[----:B------:R-:W-:Y:S01]  /*2b60*/  FADD R5, R3, -1 ;  /* 0xbf80000003057421 */ /* 0x000fe20000000000 */
[----:B------:R-:W-:-:S03]  /*2b70*/  I2FP.F32.S32 R3, R4 ;  /* 0x0000000400037245 */ /* 0x000fc60000201400 */
[----:B------:R-:W-:Y:S01]  /*2b80*/  FADD R7, R5, R5 ;  /* 0x0000000505077221 */ /* 0x000fe20000000000 */
[----:B------:R-:W0:Y:S01]  /*2b90*/  MUFU.RCP R6, R6 ;  /* 0x0000000600067308 */ /* 0x000e220000001000 */
[----:B------:R-:W-:Y:S02]  /*2ba0*/  FFMA R0, R3, 1.1920928955078125e-07, R0 ;  /* 0x3400000003007823 */ /* 0x000fe40000000000 */
[----:B0-----:R-:W-:Y:S01]  /*2bb0*/  FMUL R9, R6, R7 ;  /* 0x0000000706097220 */ /* 0x001fe20000400000 */
[----:B------:R-:W-:-:S03]  /*2bc0*/  IMAD.MOV.U32 R7, RZ, RZ, 0x3a2c32e4 ;  /* 0x3a2c32e4ff077424 */ /* 0x000fc600078e00ff */
[----:B------:R-:W-:Y:S01]  /*2bd0*/  FADD R3, R5, -R9 ;  /* 0x8000000905037221 */ /* 0x000fe20000000000 */
[C---:B------:R-:W-:Y:S01]  /*2be0*/  FMUL R4, R9.reuse, R9 ;  /* 0x0000000909047220 */ /* 0x040fe20000400000 */
[----:B------:R-:W-:Y:S02]  /*2bf0*/  FFMA R11, R9, 1.4426950216293334961, R0 ;  /* 0x3fb8aa3b090b7823 */ /* 0x000fe40000000000 */
[----:B------:R-:W-:Y:S01]  /*2c00*/  FADD R8, R3, R3 ;  /* 0x0000000303087221 */ /* 0x000fe20000000000 */
[----:B------:R-:W-:Y:S01]  /*2c10*/  FFMA R3, R4, R7, 0.0032181653659790754318 ;  /* 0x3b52e7db04037423 */ /* 0x000fe20000000007 */
        /* <DEDUP_REMOVED lines=13> */
[----:B------:R-:W-:Y:S01]  /*2cf0*/  FMUL R3, R6, 2 ;  /* 0x4000000006037820 */ /* 0x000fe20000400000 */
[----:B------:R-:W-:-:S03]  /*2d00*/  FADD R5, -R11, R6 ;  /* 0x000000060b057221 */ /* 0x000fc60000000100 */
[----:B------:R-:W0:Y:S01]  /*2d10*/  FRND R8, R3 ;  /* 0x0000000300087307 */ /* 0x000e220000201000 */
[----:B------:R-:W-:Y:S01]  /*2d20*/  FADD R5, R4, -R5 ;  /* 0x8000000504057221 */ /* 0x000fe20000000000 */
[----:B------:R-:W-:Y:S01]  /*2d30*/  FFMA R0, R6, 2, -R3 ;  /* 0x4000000006007823 */ /* 0x000fe20000000803 */
[----:B------:R-:W-:Y:S01]  /*2d40*/  IMAD.MOV.U32 R4, RZ, RZ, 0x391fcb8e ;  /* 0x391fcb8eff047424 */ /* 0x000fe200078e00ff */
[----:B------:R-:W-:Y:S02]  /*2d50*/  FSETP.GT.AND P2, PT, |R3|, 152, PT ;  /* 0x431800000300780b */ /* 0x000fe40003f44200 */
[----:B------:R-:W-:Y:S01]  /*2d60*/  FFMA R0, R5, 2, R0 ;  /* 0x4000000005007823 */ /* 0x000fe20000000000 */
[C---:B------:R-:W-:Y:S01]  /*2d70*/  FSETP.GEU.AND P3, PT, R3.reuse, RZ, PT ;  /* 0x000000ff0300720b */ /* 0x040fe20003f6e000 */
[----:B------:R2:W3:Y:S01]  /*2d80*/  F2I.NTZ R10, R3 ;  /* 0x00000003000a7305 */ /* 0x0004e20000203100 */
[----:B0-----:R-:W-:Y:S01]  /*2d90*/  FADD R9, R3, -R8 ;  /* 0x8000000803097221 */ /* 0x001fe20000000000 */
[----:B------:R-:W-:Y:S01]  /*2da0*/  FSETP.GT.AND P0, PT, R8, RZ, PT ;  /* 0x000000ff0800720b */ /* 0x000fe20003f04000 */
[----:B--2---:R-:W-:-:S02]  /*2db0*/  FADD R3, R2, R2 ;  /* 0x0000000202037221 */ /* 0x004fc40000000000 */
[----:B------:R-:W-:Y:S01]  /*2dc0*/  FADD R9, R0, R9 ;  /* 0x0000000900097221 */ /* 0x000fe20000000000 */
[----:B------:R-:W-:Y:S02]  /*2dd0*/  SEL R11, RZ, 0x83000000, P0 ;  /* 0x83000000ff0b7807 */ /* 0x000fe40000000000 */
[C---:B------:R-:W-:Y:S01]  /*2de0*/  FSETP.NEU.AND P0, PT, |R2|.reuse, +INF , PT ;  /* 0x7f8000000200780b */ /* 0x040fe20003f0d200 */
[----:B------:R-:W-:Y:S02]  /*2df0*/  FFMA R0, R9, R4, 0.0013391353422775864601 ;  /* 0x3aaf85ed09007423 */ /* 0x000fe40000000004 */
[----:B------:R-:W-:Y:S01]  /*2e00*/  VIADD R13, R11, 0x7f000000 ;  /* 0x7f0000000b0d7836 */ /* 0x000fe20000000000 */
[----:B------:R-:W-:Y:S01]  /*2e10*/  FSETP.EQ.OR P6, PT, R2, RZ, !P0 ;  /* 0x000000ff0200720b */ /* 0x000fe200047c2400 */
[----:B------:R-:W-:Y:S01]  /*2e20*/  FFMA R0, R9, R0, 0.0096188392490148544312 ;  /* 0x3c1d985609007423 */ /* 0x000fe20000000000 */
[----:B---3--:R-:W-:-:S03]  /*2e30*/  IMAD R11, R10, 0x800000, -R11 ;  /* 0x008000000a0b7824 */ /* 0x008fc600078e0a0b */
[----:B------:R-:W-:-:S04]  /*2e40*/  FFMA R0, R9, R0, 0.055503588169813156128 ;  /* 0x3d6357bb09007423 */ /* 0x000fc80000000000 */
[----:B------:R-:W-:-:S04]  /*2e50*/  FFMA R0, R9, R0, 0.24022644758224487305 ;  /* 0x3e75fdec09007423 */ /* 0x000fc80000000000 */
[----:B------:R-:W-:-:S04]  /*2e60*/  FFMA R0, R9, R0, 0.69314718246459960938 ;  /* 0x3f31721809007423 */ /* 0x000fc80000000000 */
[----:B------:R-:W-:-:S04]  /*2e70*/  FFMA R0, R9, R0, 1 ;  /* 0x3f80000009007423 */ /* 0x000fc80000000000 */
[----:B------:R-:W-:-:S04]  /*2e80*/  FMUL R0, R0, R13 ;  /* 0x0000000d00007220 */ /* 0x000fc80000400000 */
[----:B------:R-:W-:Y:S01]  /*2e90*/  FMUL R0, R0, R11 ;  /* 0x0000000b00007220 */ /* 0x000fe20000400000 */
[----:B------:R-:W-:Y:S01]  /*2ea0*/  @P2 FSEL R0, RZ, +INF , !P3 ;  /* 0x7f800000ff002808 */ /* 0x000fe20005800000 */
[----:B-1----:R-:W-:Y:S01]  /*2eb0*/  FMUL R11, |R16|, 16777216 ;  /* 0x4b800000100b7820 */ /* 0x002fe20000400200 */
[----:B------:R-:W-:Y:S01]  /*2ec0*/  @P6 LOP3.LUT R0, R3, 0x7fffffff, RZ, 0xc0, !PT ;  /* 0x7fffffff03006812 */ /* 0x000fe200078ec0ff */
[C---:B------:R-:W-:Y:S01]  /*2ed0*/  @P1 FADD R0, R2.reuse, 2 ;  /* 0x4000000002001421 */ /* 0x040fe20000000000 */
[----:B------:R-:W-:Y:S02]  /*2ee0*/  FSETP.NEU.AND P2, PT, R2, 1, PT ;  /* 0x3f8000000200780b */ /* 0x000fe40003f4d000 */
[----:B------:R-:W-:Y:S02]  /*2ef0*/  FSETP.GEU.AND P3, PT, |R16|, 1.175494350822287508e-38, PT ;  /* 0x008000001000780b */ /* 0x000fe40003f6e200 */
[----:B------:R-:W-:Y:S02]  /*2f00*/  FSEL R10, R0, 1, P2 ;  /* 0x3f800000000a7808 */ /* 0x000fe40001000000 */
[----:B------:R-:W-:-:S02]  /*2f10*/  FSEL R11, R11, |R16|, !P3 ;  /* 0x400000100b0b7208 */ /* 0x000fc40005800000 */
[----:B------:R0:W1:Y:S03]  /*2f20*/  F2F.F64.F32 R8, R10 ;  /* 0x0000000a00087310 */ /* 0x0000660000201800 */
[----:B------:R-:W-:-:S05]  /*2f30*/  VIADD R0, R11, 0xc0cafb0d ;  /* 0xc0cafb0d0b007836 */ /* 0x000fca0000000000 */
[----:B------:R-:W-:Y:S02]  /*2f40*/  LOP3.LUT R12, R0, 0xff800000, RZ, 0xc0, !PT ;  /* 0xff800000000c7812 */ /* 0x000fe400078ec0ff */
[----:B0-----:R-:W-:-:S03]  /*2f50*/  FSEL R10, RZ, -24, P3 ;  /* 0xc1c00000ff0a7808 */ /* 0x001fc60001800000 */
[----:B------:R-:W-:Y:S01]  /*2f60*/  IMAD.IADD R11, R11, 0x1, -R12 ;  /* 0x000000010b0b7824 */ /* 0x000fe200078e0a0c */
[----:B-1----:R-:W-:-:S03]  /*2f70*/  DADD R8, R26, -R8 ;  /* 0x000000001a087229 */ /* 0x002fc60000000808 */
[C---:B------:R-:W-:Y:S01]  /*2f80*/  FADD R14, R11.reuse, 1 ;  /* 0x3f8000000b0e7421 */ /* 0x040fe20000000000 */
[----:B------:R-:W-:Y:S01]  /*2f90*/  FADD R13, R11, -1 ;  /* 0xbf8000000b0d7421 */ /* 0x000fe20000000000 */
[----:B------:R-:W-:Y:S01]  /*2fa0*/  I2FP.F32.S32 R11, R12 ;  /* 0x0000000c000b7245 */ /* 0x000fe20000201400 */
[----:B------:R-:W0:Y:S04]  /*2fb0*/  F2F.F32.F64 R0, R8 ;  /* 0x0000000800007310 */ /* 0x000e280000301000 */
[----:B------:R-:W-:-:S04]  /*2fc0*/  FFMA R11, R11, 1.1920928955078125e-07, R10 ;  /* 0x340000000b0b7823 */ /* 0x000fc8000000000a */
[----:B------:R-:W1:Y:S01]  /*2fd0*/  MUFU.RCP R14, R14 ;  /* 0x0000000e000e7308 */ /* 0x000e620000001000 */
[C---:B0-----:R-:W-:Y:S01]  /*2fe0*/  FMUL R15, |R0|.reuse, 16777216 ;  /* 0x4b800000000f7820 */ /* 0x041fe20000400200 */
[----:B------:R-:W-:-:S04]  /*2ff0*/  FSETP.GEU.AND P4, PT, |R0|, 1.175494350822287508e-38, PT ;  /* 0x008000000000780b */ /* 0x000fc80003f8e200 */
[----:B------:R-:W-:Y:S01]  /*3000*/  FSEL R17, R15, |R0|, !P4 ;  /* 0x400000000f117208 */ /* 0x000fe20006000000 */
[----:B------:R-:W-:-:S04]  /*3010*/  FADD R15, R13, R13 ;  /* 0x0000000d0d0f7221 */ /* 0x000fc80000000000 */
[----:B------:R-:W-:Y:S02]  /*3020*/  VIADD R20, R17, 0xc0cafb0d ;  /* 0xc0cafb0d11147836 */ /* 0x000fe40000000000 */
[----:B-1----:R-:W-:-:S03]  /*3030*/  FMUL R12, R14, R15 ;  /* 0x0000000f0e0c7220 */ /* 0x002fc60000400000 */
[----:B------:R-:W-:Y:S01]  /*3040*/  LOP3.LUT R28, R20, 0xff800000, RZ, 0xc0, !PT ;  /* 0xff800000141c7812 */ /* 0x000fe200078ec0ff */
[----:B------:R-:W-:Y:S01]  /*3050*/  FADD R8, R13, -R12 ;  /* 0x8000000c0d087221 */ /* 0x000fe20000000000 */
[----:B------:R-:W-:-:S03]  /*3060*/  FMUL R10, R12, R12 ;  /* 0x0000000c0c0a7220 */ /* 0x000fc60000400000 */
[----:B------:R-:W-:Y:S02]  /*3070*/  IMAD.IADD R17, R17, 0x1, -R28 ;  /* 0x0000000111117824 */ /* 0x000fe400078e0a1c */
[----:B------:R-:W-:Y:S01]  /*3080*/  FADD R20, R8, R8 ;  /* 0x0000000808147221 */ /* 0x000fe20000000000 */
[----:B------:R-:W-:Y:S01]  /*3090*/  FFMA R8, R12, 1.4426950216293334961, R11 ;  /* 0x3fb8aa3b0c087823 */ /* 0x000fe2000000000b */
[C---:B------:R-:W-:Y:S01]  /*30a0*/  FFMA R9, R10.reuse, R7, 0.0032181653659790754318 ;  /* 0x3b52e7db0a097423 */ /* 0x040fe20000000007 */
[----:B------:R-:W-:Y:S01]  /*30b0*/  FADD R15, R17, 1 ;  /* 0x3f800000110f7421 */ /* 0x000fe20000000000 */
[----:B------:R-:W-:Y:S01]  /*30c0*/  FFMA R13, R13, -R12, R20 ;  /* 0x8000000c0d0d7223 */ /* 0x000fe20000000014 */
[----:B------:R-:W-:Y:S01]  /*30d0*/  FADD R11, R11, -R8 ;  /* 0x800000080b0b7221 */ /* 0x000fe20000000000 */
[----:B------:R-:W-:Y:S01]  /*30e0*/  FFMA R9, R10, R9, 0.018033718690276145935 ;  /* 0x3c93bb730a097423 */ /* 0x000fe20000000009 */
[----:B------:R-:W0:Y:S01]  /*30f0*/  MUFU.RCP R20, R15 ;  /* 0x0000000f00147308 */ /* 0x000e220000001000 */
[----:B------:R-:W-:Y:S01]  /*3100*/  FMUL R13, R14, R13 ;  /* 0x0000000d0e0d7220 */ /* 0x000fe20000400000 */
[----:B------:R-:W-:Y:S01]  /*3110*/  FFMA R14, R12, 1.4426950216293334961, R11 ;  /* 0x3fb8aa3b0c0e7823 */ /* 0x000fe2000000000b */
[C---:B------:R-:W-:Y:S01]  /*3120*/  FFMA R9, R10.reuse, R9, 0.12022458761930465698 ;  /* 0x3df6384f0a097423 */ /* 0x040fe20000000009 */
[----:B------:R-:W-:Y:S01]  /*3130*/  FADD R17, R17, -1 ;  /* 0xbf80000011117421 */ /* 0x000fe20000000000 */
[----:B------:R-:W-:Y:S01]  /*3140*/  I2FP.F32.S32 R28, R28 ;  /* 0x0000001c001c7245 */ /* 0x000fe20000201400 */
[----:B------:R-:W-:Y:S01]  /*3150*/  FFMA R11, R13, 1.4426950216293334961, R14 ;  /* 0x3fb8aa3b0d0b7823 */ /* 0x000fe2000000000e */
[----:B------:R-:W-:Y:S01]  /*3160*/  FMUL R9, R10, R9 ;  /* 0x000000090a097220 */ /* 0x000fe20000400000 */
[----:B------:R-:W-:-:S02]  /*3170*/  FADD R21, R17, R17 ;  /* 0x0000001111157221 */ /* 0x000fc40000000000 */
[----:B------:R-:W-:Y:S01]  /*3180*/  FFMA R10, R12, 1.9251366722983220825e-08, R11 ;  /* 0x32a55e340c0a7823 */ /* 0x000fe2000000000b */
[----:B------:R-:W-:-:S04]  /*3190*/  FMUL R11, R9, 3 ;  /* 0x40400000090b7820 */ /* 0x000fc80000400000 */
[----:B------:R-:W-:Y:S01]  /*31a0*/  FFMA R11, R13, R11, R10 ;  /* 0x0000000b0d0b7223 */ /* 0x000fe2000000000a */
[----:B------:R-:W-:Y:S01]  /*31b0*/  FSEL R13, RZ, -24, P4 ;  /* 0xc1c00000ff0d7808 */ /* 0x000fe20002000000 */
[----:B0-----:R-:W-:Y:S02]  /*31c0*/  FMUL R10, R20, R21 ;  /* 0x00000015140a7220 */ /* 0x001fe40000400000 */
[----:B------:R-:W-:Y:S02]  /*31d0*/  FFMA R11, R12, R9, R11 ;  /* 0x000000090c0b7223 */ /* 0x000fe4000000000b */
[----:B------:R-:W-:Y:S01]  /*31e0*/  FADD R21, R17, -R10 ;  /* 0x8000000a11157221 */ /* 0x000fe20000000000 */
[----:B------:R-:W-:Y:S01]  /*31f0*/  FFMA R15, R28, 1.1920928955078125e-07, R13 ;  /* 0x340000001c0f7823 */ /* 0x000fe2000000000d */
[-C--:B------:R-:W-:Y:S01]  /*3200*/  FMUL R14, R10, R10.reuse ;  /* 0x0000000a0a0e7220 */ /* 0x080fe20000400000 */
[----:B------:R-:W-:Y:S01]  /*3210*/  FADD R13, R8, R11 ;  /* 0x0000000b080d7221 */ /* 0x000fe20000000000 */
[----:B------:R-:W-:Y:S01]  /*3220*/  FADD R12, R21, R21 ;  /* 0x00000015150c7221 */ /* 0x000fe20000000000 */
[----:B------:R-:W-:Y:S01]  /*3230*/  FFMA R9, R10, 1.4426950216293334961, R15 ;  /* 0x3fb8aa3b0a097823 */ /* 0x000fe2000000000f */
[----:B------:R-:W-:Y:S01]  /*3240*/  FFMA R7, R14, R7, 0.0032181653659790754318 ;  /* 0x3b52e7db0e077423 */ /* 0x000fe20000000007 */
[----:B------:R-:W-:Y:S01]  /*3250*/  FADD R8, -R8, R13 ;  /* 0x0000000d08087221 */ /* 0x000fe20000000100 */
[----:B------:R-:W-:Y:S01]  /*3260*/  FFMA R17, R17, -R10, R12 ;  /* 0x8000000a11117223 */ /* 0x000fe2000000000c */
[----:B------:R-:W-:Y:S01]  /*3270*/  FADD R21, R15, -R9 ;  /* 0x800000090f157221 */ /* 0x000fe20000000000 */
[----:B------:R-:W-:Y:S01]  /*3280*/  FFMA R7, R14, R7, 0.018033718690276145935 ;  /* 0x3c93bb730e077423 */ /* 0x000fe20000000007 */
[----:B------:R-:W-:Y:S01]  /*3290*/  FMUL R12, R13, 1 ;  /* 0x3f8000000d0c7820 */ /* 0x000fe20000400000 */
[----:B------:R-:W-:Y:S01]  /*32a0*/  FMUL R17, R20, R17 ;  /* 0x0000001114117220 */ /* 0x000fe20000400000 */
[----:B------:R-:W-:Y:S01]  /*32b0*/  FFMA R20, R10, 1.4426950216293334961, R21 ;  /* 0x3fb8aa3b0a147823 */ /* 0x000fe20000000015 */
[C---:B------:R-:W-:Y:S01]  /*32c0*/  FFMA R7, R14.reuse, R7, 0.12022458761930465698 ;  /* 0x3df6384f0e077423 */ /* 0x040fe20000000007 */
[----:B------:R-:W0:Y:S01]  /*32d0*/  FRND R15, R12 ;  /* 0x0000000c000f7307 */ /* 0x000e220000201000 */
[----:B------:R-:W-:Y:S01]  /*32e0*/  FADD R11, R11, -R8 ;  /* 0x800000080b0b7221 */ /* 0x000fe20000000000 */
[----:B------:R-:W-:Y:S01]  /*32f0*/  FFMA R29, R17, 1.4426950216293334961, R20 ;  /* 0x3fb8aa3b111d7823 */ /* 0x000fe20000000014 */
[----:B------:R-:W-:Y:S01]  /*3300*/  FMUL R21, R14, R7 ;  /* 0x000000070e157220 */ /* 0x000fe20000400000 */
[----:B------:R-:W-:Y:S01]  /*3310*/  FADD R14, R13, -R12 ;  /* 0x8000000c0d0e7221 */ /* 0x000fe20000000000 */
[----:B------:R-:W-:Y:S01]  /*3320*/  FMUL R7, R6, 1 ;  /* 0x3f80000006077820 */ /* 0x000fe20000400000 */
[----:B------:R-:W-:Y:S01]  /*3330*/  FFMA R20, R10, 1.9251366722983220825e-08, R29 ;  /* 0x32a55e340a147823 */ /* 0x000fe2000000001d */
[----:B------:R-:W-:Y:S01]  /*3340*/  FMUL R28, R21, 3 ;  /* 0x40400000151c7820 */ /* 0x000fe20000400000 */
[----:B------:R-:W-:Y:S01]  /*3350*/  FADD R11, R11, R14 ;  /* 0x0000000e0b0b7221 */ /* 0x000fe20000000000 */
[----:B------:R-:W1:Y:S01]  /*3360*/  FRND R8, R7 ;  /* 0x0000000700087307 */ /* 0x000e620000201000 */
[C---:B------:R-:W-:Y:S01]  /*3370*/  FSETP.GT.AND P4, PT, |R12|.reuse, 152, PT ;  /* 0x431800000c00780b */ /* 0x040fe20003f84200 */
[----:B------:R-:W-:Y:S01]  /*3380*/  FFMA R17, R17, R28, R20 ;  /* 0x0000001c11117223 */ /* 0x000fe20000000014 */
[----:B------:R-:W-:-:S03]  /*3390*/  FSETP.GEU.AND P5, PT, R12, RZ, PT ;  /* 0x000000ff0c00720b */ /* 0x000fc60003fae000 */
[----:B------:R-:W-:Y:S01]  /*33a0*/  FFMA R20, R10, R21, R17 ;  /* 0x000000150a147223 */ /* 0x000fe20000000011 */
[----:B0-----:R-:W-:Y:S01]  /*33b0*/  FADD R14, R12, -R15 ;  /* 0x8000000f0c0e7221 */ /* 0x001fe20000000000 */
[----:B------:R0:W-:Y:S01]  /*33c0*/  F2I.NTZ R13, R12 ;  /* 0x0000000c000d7305 */ /* 0x0001e20000203100 */
[----:B------:R-:W-:Y:S01]  /*33d0*/  FSETP.GT.AND P3, PT, R15, RZ, PT ;  /* 0x000000ff0f00720b */ /* 0x000fe20003f64000 */
[----:B------:R-:W-:Y:S01]  /*33e0*/  FADD R21, R9, R20 ;  /* 0x0000001409157221 */ /* 0x000fe20000000000 */
[----:B------:R-:W-:Y:S01]  /*33f0*/  FADD R11, R11, R14 ;  /* 0x0000000e0b0b7221 */ /* 0x000fe20000000000 */
[----:B------:R-:W-:Y:S02]  /*3400*/  FADD R14, R6, -R7 ;  /* 0x80000007060e7221 */ /* 0x000fe40000000000 */
[----:B------:R-:W-:Y:S01]  /*3410*/  FMUL R6, R21, 1 ;  /* 0x3f80000015067820 */ /* 0x000fe20000400000 */
[----:B------:R-:W-:Y:S01]  /*3420*/  FFMA R10, R11, R4, 0.0013391353422775864601 ;  /* 0x3aaf85ed0b0a7423 */ /* 0x000fe20000000004 */
[----:B------:R-:W-:Y:S01]  /*3430*/  FADD R14, R5, R14 ;  /* 0x0000000e050e7221 */ /* 0x000fe20000000000 */
[----:B------:R-:W-:Y:S01]  /*3440*/  FADD R9, -R9, R21 ;  /* 0x0000001509097221 */ /* 0x000fe20000000100 */
[----:B------:R-:W2:Y:S01]  /*3450*/  FRND R5, R6 ;  /* 0x0000000600057307 */ /* 0x000ea20000201000 */
[----:B------:R-:W-:Y:S01]  /*3460*/  FFMA R10, R11, R10, 0.0096188392490148544312 ;  /* 0x3c1d98560b0a7423 */ /* 0x000fe2000000000a */
[----:B-1----:R-:W-:Y:S01]  /*3470*/  FADD R17, R7, -R8 ;  /* 0x8000000807117221 */ /* 0x002fe20000000000 */
[----:B------:R-:W-:Y:S01]  /*3480*/  FADD R9, R20, -R9 ;  /* 0x8000000914097221 */ /* 0x000fe20000000000 */
[----:B------:R-:W-:Y:S01]  /*3490*/  FADD R20, R21, -R6 ;  /* 0x8000000615147221 */ /* 0x000fe20000000000 */
[----:B------:R-:W-:Y:S01]  /*34a0*/  FFMA R10, R11, R10, 0.055503588169813156128 ;  /* 0x3d6357bb0b0a7423 */ /* 0x000fe2000000000a */
[----:B------:R-:W-:Y:S01]  /*34b0*/  FADD R17, R14, R17 ;  /* 0x000000110e117221 */ /* 0x000fe20000000000 */
[----:B0-----:R-:W-:Y:S01]  /*34c0*/  SEL R12, RZ, 0x83000000, P3 ;  /* 0x83000000ff0c7807 */ /* 0x001fe20001800000 */
[----:B------:R-:W-:Y:S01]  /*34d0*/  FADD R20, R9, R20 ;  /* 0x0000001409147221 */ /* 0x000fe20000000000 */
[----:B------:R-:W-:Y:S01]  /*34e0*/  FFMA R10, R11, R10, 0.24022644758224487305 ;  /* 0x3e75fdec0b0a7423 */ /* 0x000fe2000000000a */
[----:B------:R-:W-:Y:S01]  /*34f0*/  FFMA R14, R17, R4, 0.0013391353422775864601 ;  /* 0x3aaf85ed110e7423 */ /* 0x000fe20000000004 */
[----:B------:R-:W-:Y:S01]  /*3500*/  FSETP.GT.AND P3, PT, R8, RZ, PT ;  /* 0x000000ff0800720b */ /* 0x000fe20003f64000 */
[----:B------:R-:W-:-:S02]  /*3510*/  VIADD R9, R12, 0x7f000000 ;  /* 0x7f0000000c097836 */ /* 0x000fc40000000000 */
[----:B------:R-:W-:Y:S01]  /*3520*/  FFMA R10, R11, R10, 0.69314718246459960938 ;  /* 0x3f3172180b0a7423 */ /* 0x000fe2000000000a */
[----:B------:R-:W-:Y:S01]  /*3530*/  FFMA R14, R17, R14, 0.0096188392490148544312 ;  /* 0x3c1d9856110e7423 */ /* 0x000fe2000000000e */
[----:B--2---:R-:W-:Y:S01]  /*3540*/  FADD R15, R6, -R5 ;  /* 0x80000005060f7221 */ /* 0x004fe20000000000 */
[----:B------:R-:W-:Y:S02]  /*3550*/  IMAD R12, R13, 0x800000, -R12 ;  /* 0x008000000d0c7824 */ /* 0x000fe400078e0a0c */
[----:B------:R-:W-:Y:S01]  /*3560*/  FFMA R10, R11, R10, 1 ;  /* 0x3f8000000b0a7423 */ /* 0x000fe2000000000a */
[C---:B------:R-:W-:Y:S01]  /*3570*/  FFMA R14, R17.reuse, R14, 0.055503588169813156128 ;  /* 0x3d6357bb110e7423 */ /* 0x040fe2000000000e */
[----:B------:R-:W-:Y:S01]  /*3580*/  FADD R15, R20, R15 ;  /* 0x0000000f140f7221 */ /* 0x000fe20000000000 */
[----:B------:R-:W0:Y:S01]  /*3590*/  F2I.NTZ R8, R6 ;  /* 0x0000000600087305 */ /* 0x000e220000203100 */
[----:B------:R-:W-:Y:S01]  /*35a0*/  FMUL R9, R10, R9 ;  /* 0x000000090a097220 */ /* 0x000fe20000400000 */
[----:B------:R-:W-:Y:S01]  /*35b0*/  FFMA R14, R17, R14, 0.24022644758224487305 ;  /* 0x3e75fdec110e7423 */ /* 0x000fe2000000000e */
[----:B------:R-:W-:Y:S01]  /*35c0*/  FFMA R4, R15, R4, 0.0013391353422775864601 ;  /* 0x3aaf85ed0f047423 */ /* 0x000fe20000000004 */
[----:B------:R-:W-:Y:S01]  /*35d0*/  SEL R11, RZ, 0x83000000, P3 ;  /* 0x83000000ff0b7807 */ /* 0x000fe20001800000 */
[----:B------:R-:W-:Y:S01]  /*35e0*/  FMUL R9, R9, R12 ;  /* 0x0000000c09097220 */ /* 0x000fe20000400000 */
[----:B------:R-:W-:Y:S01]  /*35f0*/  @P4 FSEL R9, RZ, +INF , !P5 ;  /* 0x7f800000ff094808 */ /* 0x000fe20006800000 */
[----:B------:R-:W-:Y:S01]  /*3600*/  FFMA R4, R15, R4, 0.0096188392490148544312 ;  /* 0x3c1d98560f047423 */ /* 0x000fe20000000004 */
[----:B------:R0:W1:Y:S01]  /*3610*/  F2I.NTZ R10, R7 ;  /* 0x00000007000a7305 */ /* 0x0000620000203100 */
[----:B------:R-:W-:Y:S01]  /*3620*/  FFMA R14, R17, R14, 0.69314718246459960938 ;  /* 0x3f317218110e7423 */ /* 0x000fe2000000000e */
[----:B------:R-:W-:Y:S01]  /*3630*/  FSETP.GT.AND P3, PT, |R7|, 152, PT ;  /* 0x431800000700780b */ /* 0x000fe20003f64200 */
[----:B------:R-:W-:Y:S01]  /*3640*/  FFMA R4, R15, R4, 0.055503588169813156128 ;  /* 0x3d6357bb0f047423 */ /* 0x000fe20000000004 */
[----:B------:R-:W-:Y:S01]  /*3650*/  FSETP.GT.AND P4, PT, R5, RZ, PT ;  /* 0x000000ff0500720b */ /* 0x000fe20003f84000 */
[----:B------:R-:W-:Y:S01]  /*3660*/  FFMA R14, R17, R14, 1 ;  /* 0x3f800000110e7423 */ /* 0x000fe2000000000e */
[----:B------:R-:W-:-:S02]  /*3670*/  VIADD R13, R11, 0x7f000000 ;  /* 0x7f0000000b0d7836 */ /* 0x000fc40000000000 */
[C---:B------:R-:W-:Y:S01]  /*3680*/  FFMA R4, R15.reuse, R4, 0.24022644758224487305 ;  /* 0x3e75fdec0f047423 */ /* 0x040fe20000000004 */
[----:B------:R-:W-:Y:S01]  /*3690*/  SEL R5, RZ, 0x83000000, P4 ;  /* 0x83000000ff057807 */ /* 0x000fe20002000000 */
[----:B------:R-:W-:Y:S01]  /*36a0*/  FADD R20, R2, 1 ;  /* 0x3f80000002147421 */ /* 0x000fe20000000000 */
[----:B------:R-:W-:Y:S01]  /*36b0*/  FMUL R13, R14, R13 ;  /* 0x0000000d0e0d7220 */ /* 0x000fe20000400000 */
[----:B------:R-:W-:Y:S01]  /*36c0*/  FFMA R4, R15, R4, 0.69314718246459960938 ;  /* 0x3f3172180f047423 */ /* 0x000fe20000000004 */
[----:B------:R-:W-:Y:S01]  /*36d0*/  FSETP.GEU.AND P4, PT, R7, RZ, PT ;  /* 0x000000ff0700720b */ /* 0x000fe20003f8e000 */
[----:B0-----:R-:W-:Y:S01]  /*36e0*/  IMAD R7, R8, 0x800000, -R5 ;  /* 0x0080000008077824 */ /* 0x001fe200078e0a05 */
[----:B------:R-:W-:Y:S01]  /*36f0*/  FSETP.GEU.AND P5, PT, R16, RZ, PT ;  /* 0x000000ff1000720b */ /* 0x000fe20003fae000 */
[----:B-1----:R-:W-:Y:S02]  /*3700*/  IMAD R10, R10, 0x800000, -R11 ;  /* 0x008000000a0a7824 */ /* 0x002fe400078e0a0b */
[----:B------:R-:W-:Y:S01]  /*3710*/  FFMA R4, R15, R4, 1 ;  /* 0x3f8000000f047423 */ /* 0x000fe20000000004 */
[----:B------:R-:W-:Y:S01]  /*3720*/  VIADD R5, R5, 0x7f000000 ;  /* 0x7f00000005057836 */ /* 0x000fe20000000000 */
[----:B------:R-:W-:Y:S01]  /*3730*/  FSEL R12, R9, -R9, P5 ;  /* 0x80000009090c7208 */ /* 0x000fe20002800000 */
[----:B------:R-:W-:Y:S01]  /*3740*/  FMUL R10, R13, R10 ;  /* 0x0000000a0d0a7220 */ /* 0x000fe20000400000 */
[----:B------:R-:W-:Y:S01]  /*3750*/  @P3 FSEL R10, RZ, +INF , !P4 ;  /* 0x7f800000ff0a3808 */ /* 0x000fe20006000000 */
[----:B------:R-:W-:Y:S01]  /*3760*/  FMUL R4, R4, R5 ;  /* 0x0000000504047220 */ /* 0x000fe20000400000 */
[----:B------:R-:W-:Y:S01]  /*3770*/  FSETP.GT.AND P4, PT, |R6|, 152, PT ;  /* 0x431800000600780b */ /* 0x000fe20003f84200 */
[----:B------:R-:W-:Y:S01]  /*3780*/  IMAD.MOV.U32 R14, RZ, RZ, 0x3f800000 ;  /* 0x3f800000ff0e7424 */ /* 0x000fe200078e00ff */
[----:B------:R-:W-:-:S02]  /*3790*/  FSETP.GEU.AND P3, PT, R2, RZ, PT ;  /* 0x000000ff0200720b */ /* 0x000fc40003f6e000 */
[----:B------:R-:W-:Y:S01]  /*37a0*/  FSETP.GEU.AND P5, PT, R6, RZ, PT ;  /* 0x000000ff0600720b */ /* 0x000fe20003fae000 */
[----:B------:R-:W-:Y:S01]  /*37b0*/  FMUL R6, R4, R7 ;  /* 0x0000000704067220 */ /* 0x000fe20000400000 */
[----:B------:R-:W-:Y:S01]  /*37c0*/  FSEL R28, R10, -R10, P3 ;  /* 0x8000000a0a1c7208 */ /* 0x000fe20001800000 */
[C---:B------:R-:W-:Y:S01]  /*37d0*/  FADD R7, R16.reuse, R16 ;  /* 0x0000001010077221 */ /* 0x040fe20000000000 */
[C---:B------:R-:W-:Y:S01]  /*37e0*/  FSETP.NEU.AND P3, PT, |R16|.reuse, +INF , PT ;  /* 0x7f8000001000780b */ /* 0x040fe20003f6d200 */
[C---:B------:R-:W-:Y:S01]  /*37f0*/  FADD R10, R16.reuse, 1 ;  /* 0x3f800000100a7421 */ /* 0x040fe20000000000 */
[----:B------:R-:W-:Y:S02]  /*3800*/  FSEL R5, R3, R28, P6 ;  /* 0x0000001c03057208 */ /* 0x000fe40003000000 */
[----:B------:R-:W-:Y:S02]  /*3810*/  FSETP.NEU.AND P6, PT, R16, RZ, PT ;  /* 0x000000ff1000720b */ /* 0x000fe40003fcd000 */
[----:B------:R-:W-:-:S02]  /*3820*/  FSEL R4, R7, R12, !P3 ;  /* 0x0000000c07047208 */ /* 0x000fc40005800000 */
[----:B------:R-:W-:Y:S02]  /*3830*/  @P4 FSEL R6, RZ, +INF , !P5 ;  /* 0x7f800000ff064808 */ /* 0x000fe40006800000 */
[----:B------:R-:W-:Y:S02]  /*3840*/  FSEL R8, R20, R5, P1 ;  /* 0x0000000514087208 */ /* 0x000fe40000800000 */
[C---:B------:R-:W-:Y:S02]  /*3850*/  FSETP.NAN.AND P4, PT, |R16|.reuse, |R16|, PT ;  /* 0x400000101000720b */ /* 0x040fe40003f88200 */
[----:B------:R-:W-:Y:S02]  /*3860*/  FSEL R5, R7, R4, !P6 ;  /* 0x0000000407057208 */ /* 0x000fe40007000000 */
[----:B------:R-:W-:Y:S02]  /*3870*/  FSETP.NEU.AND P5, PT, R16, 1, PT ;  /* 0x3f8000001000780b */ /* 0x000fe40003fad000 */
[----:B------:R-:W-:-:S02]  /*3880*/  FSEL R5, R10, R5, P4 ;  /* 0x000000050a057208 */ /* 0x000fc40002000000 */
[----:B------:R-:W-:Y:S02]  /*3890*/  FSEL R13, R8, 1, P2 ;  /* 0x3f800000080d7808 */ /* 0x000fe40001000000 */
[----:B------:R-:W-:Y:S02]  /*38a0*/  FSEL R11, R5, 1, P5 ;  /* 0x3f800000050b7808 */ /* 0x000fe40002800000 */
[----:B------:R-:W0:Y:S01]  /*38b0*/  F2F.F64.F32 R8, R13 ;  /* 0x0000000d00087310 */ /* 0x000e220000201800 */
[----:B------:R-:W-:Y:S02]  /*38c0*/  P2R R15, PR, RZ, 0x40 ;  /* 0x00000040ff0f7803 */ /* 0x000fe40000000000 */
[----:B------:R-:W-:-:S05]  /*38d0*/  FSETP.NEU.AND P6, PT, R0, 1, PT ;  /* 0x3f8000000000780b */ /* 0x000fca0003fcd000 */
[----:B------:R1:W2:Y:S01]  /*38e0*/  F2F.F64.F32 R4, R11 ;  /* 0x0000000b00047310 */ /* 0x0002a20000201800 */
[----:B0-----:R-:W-:Y:S01]  /*38f0*/  DADD R8, R8, R8 ;  /* 0x0000000008087229 */ /* 0x001fe20000000008 */
[----:B-1----:R-:W-:Y:S01]  /*3900*/  P2R R11, PR, RZ, 0x40 ;  /* 0x00000040ff0b7803 */ /* 0x002fe20000000000 */
[----:B--2---:R-:W-:-:S05]  /*3910*/  DADD R4, R4, R4 ;  /* 0x0000000004047229 */ /* 0x004fca0000000004 */
[----:B------:R-:W-:Y:S06]  /*3920*/  @!P6 BRA `(.L_x_897) ;  /* 0x000000000028e947 */ /* 0x000fec0003800000 */
        /* <DEDUP_REMOVED lines=10> */
.L_x_897:
[----:B------:R-:W-:Y:S05]  /*39d0*/  BSYNC.RECONVERGENT B0 ;  /* 0x0000000000007941 */ /* 0x000fea0003800200 */
.L_x_896:
[----:B------:R-:W-:Y:S01]  /*39e0*/  FSEL R7, R10, R7, P4 ;  /* 0x000000070a077208 */ /* 0x000fe20002000000 */
[----:B------:R-:W-:Y:S01]  /*39f0*/  DADD R8, RZ, -R8 ;  /* 0x00000000ff087229 */ /* 0x000fe20000000808 */
[----:B------:R-:W-:Y:S01]  /*3a00*/  ISETP.NE.AND P6, PT, R11, RZ, PT ;  /* 0x000000ff0b00720c */ /* 0x000fe20003fc5270 */
[----:B------:R-:W-:Y:S01]  /*3a10*/  BSSY.RECONVERGENT B0, `(.L_x_898) ;  /* 0x0000024000007945 */ /* 0x000fe20003800200 */
[----:B------:R-:W0:Y:S01]  /*3a20*/  F2F.F64.F32 R10, R14 ;  /* 0x0000000e000a7310 */ /* 0x000e220000201800 */
[----:B------:R-:W-:Y:S02]  /*3a30*/  FSEL R7, R7, 1, P5 ;  /* 0x3f80000007077808 */ /* 0x000fe40002800000 */
[----:B------:R-:W-:Y:S02]  /*3a40*/  FSEL R3, R20, R3, P1 ;  /* 0x0000000314037208 */ /* 0x000fe40000800000 */
[----:B------:R-:W-:Y:S02]  /*3a50*/  FSEL R12, R7, R12, !P3 ;  /* 0x0000000c070c7208 */ /* 0x000fe40005800000 */
[----:B------:R-:W-:-:S02]  /*3a60*/  ISETP.NE.AND P3, PT, R15, RZ, PT ;  /* 0x000000ff0f00720c */ /* 0x000fc40003f65270 */
[----:B------:R-:W-:Y:S02]  /*3a70*/  FSEL R13, R3, 1, P2 ;  /* 0x3f800000030d7808 */ /* 0x000fe40001000000 */
[----:B------:R-:W-:Y:S02]  /*3a80*/  FSEL R12, R7, R12, !P3 ;  /* 0x0000000c070c7208 */ /* 0x000fe40005800000 */
[----:B------:R-:W-:Y:S02]  /*3a90*/  FSETP.NEU.AND P3, PT, R2, RZ, PT ;  /* 0x000000ff0200720b */ /* 0x000fe40003f6d000 */
[----:B------:R-:W-:Y:S01]  /*3aa0*/  FSEL R2, R13, R28, !P0 ;  /* 0x0000001c0d027208 */ /* 0x000fe20004000000 */
[----:B0-----:R-:W-:Y:S01]  /*3ab0*/  DADD R10, R10, R10 ;  /* 0x000000000a0a7229 */ /* 0x001fe2000000000a */
[----:B------:R-:W-:Y:S02]  /*3ac0*/  @P5 FSEL R7, R7, R12, P4 ;  /* 0x0000000c07075208 */ /* 0x000fe40002000000 */
[----:B------:R-:W-:-:S02]  /*3ad0*/  FSEL R12, R13, R2, !P3 ;  /* 0x000000020d0c7208 */ /* 0x000fc40005800000 */
[----:B------:R-:W0:Y:S02]  /*3ae0*/  F2F.F64.F32 R2, R7 ;  /* 0x0000000700027310 */ /* 0x000e240000201800 */
[----:B------:R-:W-:Y:S01]  /*3af0*/  @P2 FSEL R13, R13, R12, P1 ;  /* 0x0000000c0d0d2208 */ /* 0x000fe20000800000 */
[----:B------:R-:W-:-:S05]  /*3b00*/  DMUL R8, R10, R8 ;  /* 0x000000080a087228 */ /* 0x000fca0000000000 */
[----:B------:R-:W1:Y:S03]  /*3b10*/  F2F.F64.F32 R10, R13 ;  /* 0x0000000d000a7310 */ /* 0x000e660000201800 */
[----:B------:R-:W-:Y:S02]  /*3b20*/  DFMA R4, R8, 100, -R4 ;  /* 0x405900000804782b */ /* 0x000fe40000000804 */
[----:B0-----:R-:W-:-:S06]  /*3b30*/  DADD R2, R2, R2 ;  /* 0x0000000002027229 */ /* 0x001fcc0000000002 */
[----:B------:R-:W-:Y:S02]  /*3b40*/  DADD R4, RZ, R4 ;  /* 0x00000000ff047229 */ /* 0x000fe40000000004 */
[----:B-1----:R-:W-:Y:S01]  /*3b50*/  DADD R8, R10, R10 ;  /* 0x000000000a087229 */ /* 0x002fe2000000000a */
[----:B------:R-:W-:Y:S01]  /*3b60*/  IMAD.MOV.U32 R10, RZ, RZ, 0x3f800000 ;  /* 0x3f800000ff0a7424 */ /* 0x000fe200078e00ff */
[----:B------:R-:W-:Y:S09]  /*3b70*/  @!P6 BRA `(.L_x_899) ;  /* 0x000000000034e947 */ /* 0x000ff20003800000 */
        /* <DEDUP_REMOVED lines=10> */
.L_x_901:
[----:B------:R-:W-:Y:S01]  /*3c20*/  FADD R10, R0, R0 ;  /* 0x00000000000a7221 */ /* 0x000fe20000000000 */
[----:B------:R-:W-:Y:S06]  /*3c30*/  BRA `(.L_x_899) ;  /* 0x0000000000047947 */ /* 0x000fec0003800000 */
.L_x_900:
[----:B------:R-:W-:-:S07]  /*3c40*/  FADD R10, R0, 1 ;  /* 0x3f800000000a7421 */ /* 0x000fce0000000000 */
.L_x_899:
[----:B------:R-:W-:Y:S05]  /*3c50*/  BSYNC.RECONVERGENT B0 ;  /* 0x0000000000007941 */ /* 0x000fea0003800200 */
.L_x_898:
[----:B------:R-:W0:Y:S01]  /*3c60*/  F2F.F64.F32 R6, R10 ;  /* 0x0000000a00067310 */ /* 0x000e220000201800 */
[----:B------:R-:W1:Y:S01]  /*3c70*/  LDCU UR4, c[0x0][0x3b4] ;  /* 0x00007680ff0477ac */ /* 0x000e620008000800 */
[----:B------:R-:W-:Y:S02]  /*3c80*/  DFMA R8, -RZ, R8, 1 ;  /* 0x3ff00000ff08742b */ /* 0x000fe40000000108 */
[----:B------:R-:W-:Y:S02]  /*3c90*/  DMUL R2, RZ, -R2 ;  /* 0x80000002ff027228 */ /* 0x000fe40000000000 */
[----:B0-----:R-:W-:Y:S01]  /*3ca0*/  DADD R6, R6, R6 ;  /* 0x0000000006067229 */ /* 0x001fe20000000006 */
[----:B-1----:R-:W-:-:S07]  /*3cb0*/  UISETP.GE.AND UP0, UPT, UR4, 0x1, UPT ;  /* 0x000000010400788c */ /* 0x002fce000bf06270 */
[----:B------:R-:W-:-:S08]  /*3cc0*/  DMUL R6, R6, R8 ;  /* 0x0000000806067228 */ /* 0x000fd00000000000 */
[----:B------:R-:W-:Y:S01]  /*3cd0*/  DFMA R2, R6, 100, R2 ;  /* 0x405900000602782b */ /* 0x000fe20000000002 */
[----:B------:R-:W-:Y:S10]  /*3ce0*/  BRA.U !UP0, `(.L_x_902) ;  /* 0x0000002d08347547 */ /* 0x000ff4000b800000 */
[----:B------:R-:W-:Y:S01]  /*3cf0*/  DADD R2, RZ, R2 ;  /* 0x00000000ff027229 */ /* 0x000fe20000000002 */
        /* <DEDUP_REMOVED lines=8> */
.L_x_918:
[----:B------:R-:W-:Y:S01]  /*3d80*/  DMUL R14, R2, R2 ;  /* 0x00000002020e7228 */ /* 0x000fe20000000000 */
[----:B0-----:R-:W-:Y:S01]  /*3d90*/  IMAD.MOV.U32 R20, RZ, RZ, 0x0 ;  /* 0x00000000ff147424 */ /* 0x001fe200078e00ff */
[----:B------:R-:W-:Y:S01]  /*3da0*/  BSSY.RECONVERGENT B0, `(.L_x_903) ;  /* 0x0000015000007945 */ /* 0x000fe20003800200 */
[----:B------:R-:W-:-:S05]  /*3db0*/  IMAD.MOV.U32 R21, RZ, RZ, 0x3fd80000 ;  /* 0x3fd80000ff157424 */ /* 0x000fca00078e00ff */
[----:B------:R-:W-:-:S06]  /*3dc0*/  DFMA R28, R4, R4, R14 ;  /* 0x00000004041c722b */ /* 0x000fcc000000000e */
[----:B------:R-:W0:Y:S04]  /*3dd0*/  MUFU.RSQ64H R17, R29 ;  /* 0x0000001d00117308 */ /* 0x000e280000001c00 */
        /* <DEDUP_REMOVED lines=14> */
[----:B------:R-:W-:Y:S05]  /*3ec0*/  CALL.REL.NOINC `($__internal_15_$__cuda_sm20_dsqrt_rn_f64_mediumpath_v1) ;  /* 0x0000002c009c7944 */ /* 0x000fea0003c00000 */
[----:B------:R-:W-:Y:S02]  /*3ed0*/  IMAD.MOV.U32 R14, RZ, RZ, R16 ;  /* 0x000000ffff0e7224 */ /* 0x000fe400078e0010 */
[----:B------:R-:W-:-:S07]  /*3ee0*/  IMAD.MOV.U32 R15, RZ, RZ, R17 ;  /* 0x000000ffff0f7224 */ /* 0x000fce00078e0011 */
.L_x_904:
[----:B------:R-:W-:Y:S05]  /*3ef0*/  BSYNC.RECONVERGENT B0 ;  /* 0x0000000000007941 */ /* 0x000fea0003800200 */
.L_x_903:
[----:B------:R-:W-:Y:S01]  /*3f00*/  UMOV UR4, 0xe2308c3a ;  /* 0xe2308c3a00047882 */ /* 0x000fe20000000000 */
[----:B------:R-:W-:Y:S02]  /*3f10*/  UMOV UR5, 0x3e45798e ;  /* 0x3e45798e00057882 */ /* 0x000fe40000000000 */
[----:B------:R-:W-:-:S14]  /*3f20*/  DSETP.GEU.AND P0, PT, R14, UR4, PT ;  /* 0x000000040e007e2a */ /* 0x000fdc000bf0e000 */
[----:B------:R-:W-:Y:S05]  /*3f30*/  @!P0 BRA `(.L_x_905) ;  /* 0x00000028007c8947 */ /* 0x000fea0003800000 */
[C---:B------:R-:W-:Y:S01]  /*3f40*/  DFMA R14, R4.reuse, R12, RZ ;  /* 0x0000000c040e722b */ /* 0x040fe200000000ff */
[----:B------:R-:W-:Y:S01]  /*3f50*/  UMOV UR4, 0x33333333 ;  /* 0x3333333300047882 */ /* 0x000fe20000000000 */
[----:B------:R-:W-:Y:S01]  /*3f60*/  DFMA R16, R4, R6, RZ ;  /* 0x000000060410722b */ /* 0x000fe200000000ff */
[----:B------:R-:W-:Y:S01]  /*3f70*/  UMOV UR5, 0x3fd33333 ;  /* 0x3fd3333300057882 */ /* 0x000fe20000000000 */
[----:B------:R-:W-:Y:S01]  /*3f80*/  BSSY.RECONVERGENT B0, `(.L_x_906) ;  /* 0x000011c000007945 */ /* 0x000fe20003800200 */
[----:B------:R-:W-:Y:S02]  /*3f90*/  IMAD.MOV.U32 R34, RZ, RZ, 0x0 ;  /* 0x00000000ff227424 */ /* 0x000fe400078e00ff */
[----:B------:R-:W-:Y:S01]  /*3fa0*/  IMAD.MOV.U32 R35, RZ, RZ, 0x3ff00000 ;  /* 0x3ff00000ff237424 */ /* 0x000fe200078e00ff */
[C---:B------:R-:W-:Y:S02]  /*3fb0*/  DFMA R14, R2.reuse, R10, R14 ;  /* 0x0000000a020e722b */ /* 0x040fe4000000000e */
[----:B------:R-:W-:-:S06]  /*3fc0*/  DFMA R16, R2, R8, R16 ;  /* 0x000000080210722b */ /* 0x000fcc0000000010 */
[----:B------:R-:W-:Y:S02]  /*3fd0*/  DADD R28, R24, -R14 ;  /* 0x00000000181c7229 */ /* 0x000fe4000000080e */
[----:B------:R-:W-:-:S08]  /*3fe0*/  DADD R20, R26, -R16 ;  /* 0x000000001a147229 */ /* 0x000fd00000000810 */
[----:B------:R-:W-:Y:S02]  /*3ff0*/  DFMA R30, -R28, R28, R20 ;  /* 0x0000001c1c1e722b */ /* 0x000fe40000000114 */
[----:B------:R-:W-:Y:S02]  /*4000*/  DFMA R20, R4, -R14, RZ ;  /* 0x8000000e0414722b */ /* 0x000fe400000000ff */
[----:B------:R-:W-:-:S04]  /*4010*/  DADD R28, -R28, 1 ;  /* 0x3ff000001c1c7429 */ /* 0x000fc80000000100 */
[----:B------:R-:W-:Y:S02]  /*4020*/  DMUL R32, R30, 100 ;  /* 0x405900001e207828 */ /* 0x000fe40000000000 */
[----:B------:R-:W-:-:S06]  /*4030*/  DFMA R20, R2, -R16, R20 ;  /* 0x800000100214722b */ /* 0x000fcc0000000014 */
[----:B------:R-:W-:Y:S02]  /*4040*/  DMUL R32, R30, R32 ;  /* 0x000000201e207228 */ /* 0x000fe40000000000 */
[----:B------:R-:W-:-:S06]  /*4050*/  DFMA R30, R20, UR4, R18 ;  /* 0x00000004141e7c2b */ /* 0x000fcc0008000012 */
[----:B------:R-:W-:-:S08]  /*4060*/  DFMA R32, R28, R28, R32 ;  /* 0x0000001c1c20722b */ /* 0x000fd00000000020 */
[----:B------:R-:W-:-:S14]  /*4070*/  DSETP.GTU.AND P0, PT, R32, R30, PT ;  /* 0x0000001e2000722a */ /* 0x000fdc0003f0c000 */
[----:B------:R-:W-:Y:S05]  /*4080*/  @!P0 BRA `(.L_x_907) ;  /* 0x00000010002c8947 */ /* 0x000fea0003800000 */
[----:B------:R-:W-:Y:S01]  /*4090*/  DFMA R28, R14, -0.5, R24 ;  /* 0xbfe000000e1c782b */ /* 0x000fe20000000018 */
[----:B------:R-:W-:Y:S01]  /*40a0*/  UMOV UR4, 0x33333333 ;  /* 0x3333333300047882 */ /* 0x000fe20000000000 */
[----:B------:R-:W-:Y:S01]  /*40b0*/  DFMA R30, R16, -0.5, R26 ;  /* 0xbfe00000101e782b */ /* 0x000fe2000000001a */
[----:B------:R-:W-:Y:S01]  /*40c0*/  UMOV UR5, 0x3fc33333 ;  /* 0x3fc3333300057882 */ /* 0x000fe20000000000 */
[----:B------:R-:W-:Y:S02]  /*40d0*/  IMAD.MOV.U32 R34, RZ, RZ, 0x0 ;  /* 0x00000000ff227424 */ /* 0x000fe400078e00ff */
[----:B------:R-:W-:-:S04]  /*40e0*/  IMAD.MOV.U32 R35, RZ, RZ, 0x3fe00000 ;  /* 0x3fe00000ff237424 */ /* 0x000fc800078e00ff */
[C---:B------:R-:W-:Y:S02]  /*40f0*/  DFMA R30, -R28.reuse, R28, R30 ;  /* 0x0000001c1c1e722b */ /* 0x040fe4000000011e */
[----:B------:R-:W-:-:S06]  /*4100*/  DADD R28, -R28, 1 ;  /* 0x3ff000001c1c7429 */ /* 0x000fcc0000000100 */
[----:B------:R-:W-:-:S08]  /*4110*/  DMUL R32, R30, 100 ;  /* 0x405900001e207828 */ /* 0x000fd00000000000 */
[----:B------:R-:W-:Y:S02]  /*4120*/  DMUL R32, R30, R32 ;  /* 0x000000201e207228 */ /* 0x000fe40000000000 */
[----:B------:R-:W-:-:S06]  /*4130*/  DFMA R30, R20, UR4, R18 ;  /* 0x00000004141e7c2b */ /* 0x000fcc0008000012 */
[----:B------:R-:W-:-:S08]  /*4140*/  DFMA R32, R28, R28, R32 ;  /* 0x0000001c1c20722b */ /* 0x000fd00000000020 */
[----:B------:R-:W-:-:S14]  /*4150*/  DSETP.GTU.AND P0, PT, R32, R30, PT ;  /* 0x0000001e2000722a */ /* 0x000fdc0003f0c000 */
[----:B------:R-:W-:Y:S05]  /*4160*/  @!P0 BRA `(.L_x_907) ;  /* 0x0000000c00f48947 */ /* 0x000fea0003800000 */
[----:B------:R-:W-:Y:S01]  /*4170*/  DFMA R28, R14, -0.25, R24 ;  /* 0xbfd000000e1c782b */ /* 0x000fe20000000018 */
[----:B------:R-:W-:Y:S01]  /*4180*/  UMOV UR4, 0x33333333 ;  /* 0x3333333300047882 */ /* 0x000fe20000000000 */
[----:B------:R-:W-:Y:S01]  /*4190*/  DFMA R30, R16, -0.25, R26 ;  /* 0xbfd00000101e782b */ /* 0x000fe2000000001a */
        /* <DEDUP_REMOVED lines=11> */
[----:B------:R-:W-:Y:S01]  /*4250*/  DFMA R28, R14, -0.125, R24 ;  /* 0xbfc000000e1c782b */ /* 0x000fe20000000018 */
[----:B------:R-:W-:Y:S01]  /*4260*/  UMOV UR4, 0x33333333 ;  /* 0x3333333300047882 */ /* 0x000fe20000000000 */
[----:B------:R-:W-:Y:S01]  /*4270*/  DFMA R30, R16, -0.125, R26 ;  /* 0xbfc00000101e782b */ /* 0x000fe2000000001a */
        /* <DEDUP_REMOVED lines=11> */
[----:B------:R-:W-:Y:S01]  /*4330*/  DFMA R28, R14, -0.0625, R24 ;  /* 0xbfb000000e1c782b */ /* 0x000fe20000000018 */
[----:B------:R-:W-:Y:S01]  /*4340*/  UMOV UR4, 0x33333333 ;  /* 0x3333333300047882 */ /* 0x000fe20000000000 */
[----:B------:R-:W-:Y:S01]  /*4350*/  DFMA R30, R16, -0.0625, R26 ;  /* 0xbfb00000101e782b */ /* 0x000fe2000000001a */
        /* <DEDUP_REMOVED lines=11> */
[----:B------:R-:W-:Y:S01]  /*4410*/  DFMA R28, R14, -0.03125, R24 ;  /* 0xbfa000000e1c782b */ /* 0x000fe20000000018 */
[----:B------:R-:W-:Y:S01]  /*4420*/  UMOV UR4, 0x33333333 ;  /* 0x3333333300047882 */ /* 0x000fe20000000000 */
[----:B------:R-:W-:Y:S01]  /*4430*/  DFMA R30, R16, -0.03125, R26 ;  /* 0xbfa00000101e782b */ /* 0x000fe2000000001a */
        /* <DEDUP_REMOVED lines=11> */
[----:B------:R-:W-:Y:S01]  /*44f0*/  DFMA R28, R14, -0.015625, R24 ;  /* 0xbf9000000e1c782b */ /* 0x000fe20000000018 */
[----:B------:R-:W-:Y:S01]  /*4500*/  UMOV UR4, 0x33333333 ;  /* 0x3333333300047882 */ /* 0x000fe20000000000 */
[----:B------:R-:W-:Y:S01]  /*4510*/  DFMA R30, R16, -0.015625, R26 ;  /* 0xbf900000101e782b */ /* 0x000fe2000000001a */
        /* <DEDUP_REMOVED lines=11> */
[----:B------:R-:W-:Y:S01]  /*45d0*/  DFMA R28, R14, -0.0078125, R24 ;  /* 0xbf8000000e1c782b */ /* 0x000fe20000000018 */
[----:B------:R-:W-:Y:S01]  /*45e0*/  UMOV UR4, 0x33333333 ;  /* 0x3333333300047882 */ /* 0x000fe20000000000 */
[----:B------:R-:W-:Y:S01]  /*45f0*/  DFMA R30, R16, -0.0078125, R26 ;  /* 0xbf800000101e782b */ /* 0x000fe2000000001a */
        /* <DEDUP_REMOVED lines=11> */
[----:B------:R-:W-:Y:S01]  /*46b0*/  DFMA R28, R14, -0.00390625, R24 ;  /* 0xbf7000000e1c782b */ /* 0x000fe20000000018 */
[----:B------:R-:W-:Y:S01]  /*46c0*/  UMOV UR4, 0x33333333 ;  /* 0x3333333300047882 */ /* 0x000fe20000000000 */
[----:B------:R-:W-:Y:S01]  /*46d0*/  DFMA R30, R16, -0.00390625, R26 ;  /* 0xbf700000101e782b */ /* 0x000fe2000000001a */
        /* <DEDUP_REMOVED lines=11> */
[----:B------:R-:W-:Y:S01]  /*4790*/  DFMA R28, R14, -0.001953125, R24 ;  /* 0xbf6000000e1c782b */ /* 0x000fe20000000018 */
[----:B------:R-:W-:Y:S01]  /*47a0*/  UMOV UR4, 0x33333333 ;  /* 0x3333333300047882 */ /* 0x000fe20000000000 */
[----:B------:R-:W-:Y:S01]  /*47b0*/  DFMA R30, R16, -0.001953125, R26 ;  /* 0xbf600000101e782b */ /* 0x000fe2000000001a */
        /* <DEDUP_REMOVED lines=11> */
[----:B------:R-:W-:Y:S01]  /*4870*/  DFMA R28, R14, -0.0009765625, R24 ;  /* 0xbf5000000e1c782b */ /* 0x000fe20000000018 */
[----:B------:R-:W-:Y:S01]  /*4880*/  UMOV UR4, 0x33333333 ;  /* 0x3333333300047882 */ /* 0x000fe20000000000 */
[----:B------:R-:W-:Y:S01]  /*4890*/  DFMA R30, R16, -0.0009765625, R26 ;  /* 0xbf500000101e782b */ /* 0x000fe2000000001a */
        /* <DEDUP_REMOVED lines=11> */
[----:B------:R-:W-:Y:S01]  /*4950*/  DFMA R28, R14, -0.00048828125, R24 ;  /* 0xbf4000000e1c782b */ /* 0x000fe20000000018 */
[----:B------:R-:W-:Y:S01]  /*4960*/  UMOV UR4, 0x33333333 ;  /* 0x3333333300047882 */ /* 0x000fe20000000000 */
[----:B------:R-:W-:Y:S01]  /*4970*/  DFMA R30, R16, -0.00048828125, R26 ;  /* 0xbf400000101e782b */ /* 0x000fe2000000001a */
        /* <DEDUP_REMOVED lines=11> */
[----:B------:R-:W-:Y:S01]  /*4a30*/  DFMA R28, R14, -0.000244140625, R24 ;  /* 0xbf3000000e1c782b */ /* 0x000fe20000000018 */
[----:B------:R-:W-:Y:S01]  /*4a40*/  UMOV UR4, 0x33333333 ;  /* 0x3333333300047882 */ /* 0x000fe20000000000 */
[----:B------:R-:W-:Y:S01]  /*4a50*/  DFMA R30, R16, -0.000244140625, R26 ;  /* 0xbf300000101e782b */ /* 0x000fe2000000001a */
        /* <DEDUP_REMOVED lines=11> */
[----:B------:R-:W-:Y:S01]  /*4b10*/  DFMA R28, R14, -0.0001220703125, R24 ;  /* 0xbf2000000e1c782b */ /* 0x000fe20000000018 */
[----:B------:R-:W-:Y:S01]  /*4b20*/  UMOV UR4, 0x33333333 ;  /* 0x3333333300047882 */ /* 0x000fe20000000000 */
[----:B------:R-:W-:Y:S01]  /*4b30*/  DFMA R30, R16, -0.0001220703125, R26 ;  /* 0xbf200000101e782b */ /* 0x000fe2000000001a */
        /* <DEDUP_REMOVED lines=11> */
[----:B------:R-:W-:Y:S01]  /*4bf0*/  DFMA R28, R14, -6.103515625e-05, R24 ;  /* 0xbf1000000e1c782b */ /* 0x000fe20000000018 */
[----:B------:R-:W-:Y:S01]  /*4c00*/  UMOV UR4, 0x33333333 ;  /* 0x3333333300047882 */ /* 0x000fe20000000000 */
[----:B------:R-:W-:Y:S01]  /*4c10*/  DFMA R30, R16, -6.103515625e-05, R26 ;  /* 0xbf100000101e782b */ /* 0x000fe2000000001a */
        /* <DEDUP_REMOVED lines=11> */
[----:B------:R-:W-:Y:S01]  /*4cd0*/  DFMA R28, R14, -3.0517578125e-05, R24 ;  /* 0xbf0000000e1c782b */ /* 0x000fe20000000018 */
[----:B------:R-:W-:Y:S01]  /*4ce0*/  UMOV UR4, 0x33333333 ;  /* 0x3333333300047882 */ /* 0x000fe20000000000 */
[----:B------:R-:W-:Y:S01]  /*4cf0*/  DFMA R30, R16, -3.0517578125e-05, R26 ;  /* 0xbf000000101e782b */ /* 0x000fe2000000001a */
        /* <DEDUP_REMOVED lines=11> */
[----:B------:R-:W-:Y:S01]  /*4db0*/  DFMA R28, R14, -1.52587890625e-05, R24 ;  /* 0xbef000000e1c782b */ /* 0x000fe20000000018 */
[----:B------:R-:W-:Y:S01]  /*4dc0*/  UMOV UR4, 0x33333333 ;  /* 0x3333333300047882 */ /* 0x000fe20000000000 */
[----:B------:R-:W-:Y:S01]  /*4dd0*/  DFMA R30, R16, -1.52587890625e-05, R26 ;  /* 0xbef00000101e782b */ /* 0x000fe2000000001a */
        /* <DEDUP_REMOVED lines=11> */
[----:B------:R-:W-:Y:S01]  /*4e90*/  DFMA R28, R14, -7.62939453125e-06, R24 ;  /* 0xbee000000e1c782b */ /* 0x000fe20000000018 */
[----:B------:R-:W-:Y:S01]  /*4ea0*/  UMOV UR4, 0x33333333 ;  /* 0x3333333300047882 */ /* 0x000fe20000000000 */
[----:B------:R-:W-:Y:S01]  /*4eb0*/  DFMA R30, R16, -7.62939453125e-06, R26 ;  /* 0xbee00000101e782b */ /* 0x000fe2000000001a */
        /* <DEDUP_REMOVED lines=11> */
[----:B------:R-:W-:Y:S01]  /*4f70*/  DFMA R28, R14, -3.814697265625e-06, R24 ;  /* 0xbed000000e1c782b */ /* 0x000fe20000000018 */
[----:B------:R-:W-:Y:S01]  /*4f80*/  UMOV UR4, 0x33333333 ;  /* 0x3333333300047882 */ /* 0x000fe20000000000 */
[----:B------:R-:W-:Y:S01]  /*4f90*/  DFMA R30, R16, -3.814697265625e-06, R26 ;  /* 0xbed00000101e782b */ /* 0x000fe2000000001a */
        /* <DEDUP_REMOVED lines=11> */
[----:B------:R-:W-:Y:S01]  /*5050*/  DFMA R28, R14, -1.9073486328125e-06, R24 ;  /* 0xbec000000e1c782b */ /* 0x000fe20000000018 */
[----:B------:R-:W-:Y:S01]  /*5060*/  UMOV UR4, 0x33333333 ;  /* 0x3333333300047882 */ /* 0x000fe20000000000 */
[----:B------:R-:W-:Y:S01]  /*5070*/  DFMA R30, R16, -1.9073486328125e-06, R26 ;  /* 0xbec00000101e782b */ /* 0x000fe2000000001a */
[----:B------:R-:W-:Y:S01]  /*5080*/  UMOV UR5, 0x3ea33333 ;  /* 0x3ea3333300057882 */ /* 0x000fe20000000000 */
[----:B------:R-:W-:Y:S01]  /*5090*/  IMAD.MOV.U32 R34, RZ, RZ, 0x0 ;  /* 0x00000000ff227424 */ /* 0x000fe200078e00ff */
[----:B------:R-:W-:Y:S01]  /*50a0*/  DFMA R20, R20, UR4, R18 ;  /* 0x0000000414147c2b */ /* 0x000fe20008000012 */
[----:B------:R-:W-:-:S04]  /*50b0*/  IMAD.MOV.U32 R35, RZ, RZ, 0x3ec00000 ;  /* 0x3ec00000ff237424 */ /* 0x000fc800078e00ff */
[C---:B------:R-:W-:Y:S02]  /*50c0*/  DFMA R30, -R28.reuse, R28, R30 ;  /* 0x0000001c1c1e722b */ /* 0x040fe4000000011e */
[----:B------:R-:W-:-:S06]  /*50d0*/  DADD R28, -R28, 1 ;  /* 0x3ff000001c1c7429 */ /* 0x000fcc0000000100 */
[----:B------:R-:W-:-:S08]  /*50e0*/  DMUL R32, R30, 100 ;  /* 0x405900001e207828 */ /* 0x000fd00000000000 */
[----:B------:R-:W-:-:S08]  /*50f0*/  DMUL R32, R30, R32 ;  /* 0x000000201e207228 */ /* 0x000fd00000000000 */
[----:B------:R-:W-:-:S08]  /*5100*/  DFMA R32, R28, R28, R32 ;  /* 0x0000001c1c20722b */ /* 0x000fd00000000020 */
[----:B------:R-:W-:-:S14]  /*5110*/  DSETP.GTU.AND P0, PT, R32, R20, PT ;  /* 0x000000142000722a */ /* 0x000fdc0003f0c000 */
[----:B------:R-:W-:Y:S02]  /*5120*/  @P0 IMAD.MOV.U32 R34, RZ, RZ, 0x0 ;  /* 0x00000000ff220424 */ /* 0x000fe400078e00ff */
[----:B------:R-:W-:-:S07]  /*5130*/  @P0 IMAD.MOV.U32 R35, RZ, RZ, 0x3eb00000 ;  /* 0x3eb00000ff230424 */ /* 0x000fce00078e00ff */
.L_x_907:
[----:B------:R-:W-:Y:S05]  /*5140*/  BSYNC.RECONVERGENT B0 ;  /* 0x0000000000007941 */ /* 0x000fea0003800200 */
.L_x_906:
[-C--:B------:R-:W-:Y:S01]  /*5150*/  DFMA R14, -R14, R34.reuse, R24 ;  /* 0x000000220e0e722b */ /* 0x080fe20000000118 */
[----:B------:R-:W-:Y:S01]  /*5160*/  IMAD.MOV.U32 R33, RZ, RZ, 0x3a2c32e4 ;  /* 0x3a2c32e4ff217424 */ /* 0x000fe200078e00ff */
[----:B------:R-:W-:Y:S01]  /*5170*/  DFMA R16, -R16, R34, R26 ;  /* 0x000000221010722b */ /* 0x000fe2000000011a */
[----:B------:R-:W-:Y:S03]  /*5180*/  BSSY.RECONVERGENT B0, `(.L_x_908) ;  /* 0x00000f8000007945 */ /* 0x000fe60003800200 */
[----:B------:R-:W0:Y:S02]  /*5190*/  F2F.F32.F64 R21, R14 ;  /* 0x0000000e00157310 */ /* 0x000e240000301000 */
[C---:B0-----:R-:W-:Y:S01]  /*51a0*/  FMUL R20, |R21|.reuse, 16777216 ;  /* 0x4b80000015147820 */ /* 0x041fe20000400200 */
        /* <DEDUP_REMOVED lines=10> */
[----:B------:R-:W0:Y:S01]  /*5250*/  MUFU.RCP R29, R29 ;  /* 0x0000001d001d7308 */ /* 0x000e220000001000 */
[----:B------:R-:W-:Y:S02]  /*5260*/  FFMA R20, R21, 1.1920928955078125e-07, R20 ;  /* 0x3400000015147823 */ /* 0x000fe40000000014 */
[----:B0-----:R-:W-:-:S04]  /*5270*/  FMUL R31, R29, R30 ;  /* 0x0000001e1d1f7220 */ /* 0x001fc80000400000 */
        /* <DEDUP_REMOVED lines=15> */
[----:B------:R-:W-:Y:S01]  /*5370*/  FFMA R21, R28, R20, R21 ;  /* 0x000000141c157223 */ /* 0x000fe20000000015 */
[----:B------:R-:W-:-:S03]  /*5380*/  IMAD.MOV.U32 R28, RZ, RZ, 0x391fcb8e ;  /* 0x391fcb8eff1c7424 */ /* 0x000fc600078e00ff */
[----:B------:R-:W-:-:S04]  /*5390*/  FFMA R21, R31, R30, R21 ;  /* 0x0000001e1f157223 */ /* 0x000fc80000000015 */
[----:B------:R-:W-:-:S04]  /*53a0*/  FADD R29, R32, R21 ;  /* 0x00000015201d7221 */ /* 0x000fc80000000000 */
[----:B------:R-:W-:Y:S01]  /*53b0*/  FMUL R30, R29, 2 ;  /* 0x400000001d1e7820 */ /* 0x000fe20000400000 */
[----:B------:R-:W-:-:S03]  /*53c0*/  FADD R32, -R32, R29 ;  /* 0x0000001d20207221 */ /* 0x000fc60000000100 */
[----:B------:R-:W0:Y:S01]  /*53d0*/  FRND R37, R30 ;  /* 0x0000001e00257307 */ /* 0x000e220000201000 */
[----:B------:R-:W-:Y:S01]  /*53e0*/  FADD R31, R21, -R32 ;  /* 0x80000020151f7221 */ /* 0x000fe20000000000 */
[----:B------:R-:W-:Y:S01]  /*53f0*/  FFMA R20, R29, 2, -R30 ;  /* 0x400000001d147823 */ /* 0x000fe2000000081e */
[C---:B------:R-:W-:Y:S02]  /*5400*/  FSETP.GT.AND P2, PT, |R30|.reuse, 152, PT ;  /* 0x431800001e00780b */ /* 0x040fe40003f44200 */
[C---:B------:R-:W-:Y:S01]  /*5410*/  FSETP.GEU.AND P3, PT, R30.reuse, RZ, PT ;  /* 0x000000ff1e00720b */ /* 0x040fe20003f6e000 */
[----:B------:R-:W-:Y:S02]  /*5420*/  FFMA R20, R31, 2, R20 ;  /* 0x400000001f147823 */ /* 0x000fe40000000014 */
[----:B------:R-:W1:Y:S01]  /*5430*/  F2I.NTZ R36, R30 ;  /* 0x0000001e00247305 */ /* 0x000e620000203100 */
[----:B0-----:R-:W-:Y:S01]  /*5440*/  FADD R21, R30, -R37 ;  /* 0x800000251e157221 */ /* 0x001fe20000000000 */
[----:B------:R-:W-:-:S03]  /*5450*/  FSETP.GT.AND P0, PT, R37, RZ, PT ;  /* 0x000000ff2500720b */ /* 0x000fc60003f04000 */
[----:B------:R-:W-:Y:S01]  /*5460*/  FADD R21, R20, R21 ;  /* 0x0000001514157221 */ /* 0x000fe20000000000 */
[----:B------:R-:W-:Y:S02]  /*5470*/  SEL R37, RZ, 0x83000000, P0 ;  /* 0x83000000ff257807 */ /* 0x000fe40000000000 */
[----:B------:R-:W0:Y:S01]  /*5480*/  F2F.F32.F64 R20, R14 ;  /* 0x0000000e00147310 */ /* 0x000e220000301000 */
[C---:B------:R-:W-:Y:S02]  /*5490*/  FFMA R32, R21.reuse, R28, 0.0013391353422775864601 ;  /* 0x3aaf85ed15207423 */ /* 0x040fe4000000001c */
[----:B-1----:R-:W-:Y:S02]  /*54a0*/  IMAD R36, R36, 0x800000, -R37 ;  /* 0x0080000024247824 */ /* 0x002fe400078e0a25 */
[----:B------:R-:W-:-:S04]  /*54b0*/  FFMA R32, R21, R32, 0.0096188392490148544312 ;  /* 0x3c1d985615207423 */ /* 0x000fc80000000020 */
[----:B------:R-:W-:-:S04]  /*54c0*/  FFMA R32, R21, R32, 0.055503588169813156128 ;  /* 0x3d6357bb15207423 */ /* 0x000fc80000000020 */
[C---:B------:R-:W-:Y:S01]  /*54d0*/  FFMA R32, R21.reuse, R32, 0.24022644758224487305 ;  /* 0x3e75fdec15207423 */ /* 0x040fe20000000020 */
[C---:B0-----:R-:W-:Y:S01]  /*54e0*/  FSETP.NEU.AND P0, PT, |R20|.reuse, +INF , PT ;  /* 0x7f8000001400780b */ /* 0x041fe20003f0d200 */
[C---:B------:R-:W-:Y:S01]  /*54f0*/  FADD R30, R20.reuse, R20 ;  /* 0x00000014141e7221 */ /* 0x040fe20000000000 */
[C---:B------:R-:W-:Y:S01]  /*5500*/  FSETP.NAN.AND P1, PT, |R20|.reuse, |R20|, PT ;  /* 0x400000141400720b */ /* 0x040fe20003f28200 */
[----:B------:R-:W-:Y:S01]  /*5510*/  FFMA R32, R21, R32, 0.69314718246459960938 ;  /* 0x3f31721815207423 */ /* 0x000fe20000000020 */
[----:B------:R-:W-:-:S03]  /*5520*/  FSETP.EQ.OR P5, PT, R20, RZ, !P0 ;  /* 0x000000ff1400720b */ /* 0x000fc600047a2400 */
[----:B------:R-:W-:Y:S01]  /*5530*/  FFMA R32, R21, R32, 1 ;  /* 0x3f80000015207423 */ /* 0x000fe20000000020 */
[----:B------:R-:W-:-:S04]  /*5540*/  VIADD R21, R37, 0x7f000000 ;  /* 0x7f00000025157836 */ /* 0x000fc80000000000 */
[----:B------:R-:W-:-:S04]  /*5550*/  FMUL R21, R32, R21 ;  /* 0x0000001520157220 */ /* 0x000fc80000400000 */
[----:B------:R-:W-:Y:S01]  /*5560*/  FMUL R32, R21, R36 ;  /* 0x0000002415207220 */ /* 0x000fe20000400000 */
[----:B------:R-:W-:Y:S01]  /*5570*/  DADD R36, -R14, 1 ;  /* 0x3ff000000e247429 */ /* 0x000fe20000000100 */
[----:B------:R-:W-:Y:S02]  /*5580*/  @P2 FSEL R32, RZ, +INF , !P3 ;  /* 0x7f800000ff202808 */ /* 0x000fe40005800000 */
[----:B------:R-:W-:Y:S01]  /*5590*/  @P5 LOP3.LUT R32, R30, 0x7fffffff, RZ, 0xc0, !PT ;  /* 0x7fffffff1e205812 */ /* 0x000fe200078ec0ff */
[C---:B------:R-:W-:Y:S01]  /*55a0*/  @P1 FADD R32, R20.reuse, 2 ;  /* 0x4000000014201421 */ /* 0x040fe20000000000 */
[----:B------:R-:W-:Y:S01]  /*55b0*/  FSETP.NEU.AND P2, PT, R20, 1, PT ;  /* 0x3f8000001400780b */ /* 0x000fe20003f4d000 */
[----:B------:R-:W0:Y:S03]  /*55c0*/  F2F.F32.F64 R21, R36 ;  /* 0x0000002400157310 */ /* 0x000e260000301000 */
[----:B------:R-:W-:-:S06]  /*55d0*/  FSEL R39, R32, 1, P2 ;  /* 0x3f80000020277808 */ /* 0x000fcc0001000000 */
[----:B------:R-:W1:Y:S01]  /*55e0*/  F2F.F64.F32 R38, R39 ;  /* 0x0000002700267310 */ /* 0x000e620000201800 */
[C---:B0-----:R-:W-:Y:S01]  /*55f0*/  FMUL R32, |R21|.reuse, 16777216 ;  /* 0x4b80000015207820 */ /* 0x041fe20000400200 */
[----:B------:R-:W-:-:S04]  /*5600*/  FSETP.GEU.AND P3, PT, |R21|, 1.175494350822287508e-38, PT ;  /* 0x008000001500780b */ /* 0x000fc80003f6e200 */
[----:B------:R-:W-:Y:S01]  /*5610*/  FSEL R40, R32, |R21|, !P3 ;  /* 0x4000001520287208 */ /* 0x000fe20005800000 */
[----:B-1----:R-:W-:-:S04]  /*5620*/  DADD R34, R16, -R38 ;  /* 0x0000000010227229 */ /* 0x002fc80000000826 */
[----:B------:R-:W-:Y:S02]  /*5630*/  VIADD R38, R40, 0xc0cafb0d ;  /* 0xc0cafb0d28267836 */ /* 0x000fe40000000000 */
[----:B------:R0:W1:Y:S03]  /*5640*/  F2F.F32.F64 R32, R34 ;  /* 0x0000002200207310 */ /* 0x0000660000301000 */
[----:B------:R-:W-:-:S05]  /*5650*/  LOP3.LUT R37, R38, 0xff800000, RZ, 0xc0, !PT ;  /* 0xff80000026257812 */ /* 0x000fca00078ec0ff */
[----:B------:R-:W-:Y:S01]  /*5660*/  IMAD.IADD R40, R40, 0x1, -R37 ;  /* 0x0000000128287824 */ /* 0x000fe200078e0a25 */
[----:B------:R-:W-:-:S03]  /*5670*/  I2FP.F32.S32 R37, R37 ;  /* 0x0000002500257245 */ /* 0x000fc60000201400 */
[C---:B------:R-:W-:Y:S01]  /*5680*/  FADD R38, R40.reuse, 1 ;  /* 0x3f80000028267421 */ /* 0x040fe20000000000 */
[----:B------:R-:W-:Y:S01]  /*5690*/  FADD R41, R40, -1 ;  /* 0xbf80000028297421 */ /* 0x000fe20000000000 */
[----:B0-----:R-:W-:Y:S01]  /*56a0*/  FSEL R34, RZ, -24, P3 ;  /* 0xc1c00000ff227808 */ /* 0x001fe20001800000 */
[----:B-1----:R-:W-:-:S03]  /*56b0*/  FMUL R39, |R32|, 16777216 ;  /* 0x4b80000020277820 */ /* 0x002fc60000400200 */
[----:B------:R-:W0:Y:S01]  /*56c0*/  MUFU.RCP R38, R38 ;  /* 0x0000002600267308 */ /* 0x000e220000001000 */
[----:B------:R-:W-:-:S04]  /*56d0*/  FSETP.GEU.AND P4, PT, |R32|, 1.175494350822287508e-38, PT ;  /* 0x008000002000780b */ /* 0x000fc80003f8e200 */
[----:B------:R-:W-:Y:S01]  /*56e0*/  FSEL R42, R39, |R32|, !P4 ;  /* 0x40000020272a7208 */ /* 0x000fe20006000000 */
[----:B------:R-:W-:-:S04]  /*56f0*/  FADD R39, R41, R41 ;  /* 0x0000002929277221 */ /* 0x000fc80000000000 */
[----:B------:R-:W-:-:S05]  /*5700*/  VIADD R36, R42, 0xc0cafb0d ;  /* 0xc0cafb0d2a247836 */ /* 0x000fca0000000000 */
[----:B------:R-:W-:Y:S01]  /*5710*/  LOP3.LUT R35, R36, 0xff800000, RZ, 0xc0, !PT ;  /* 0xff80000024237812 */ /* 0x000fe200078ec0ff */
[----:B0-----:R-:W-:Y:S01]  /*5720*/  FMUL R36, R38, R39 ;  /* 0x0000002726247220 */ /* 0x001fe20000400000 */
[----:B------:R-:W-:-:S03]  /*5730*/  FFMA R39, R37, 1.1920928955078125e-07, R34 ;  /* 0x3400000025277823 */ /* 0x000fc60000000022 */
[----:B------:R-:W-:Y:S02]  /*5740*/  IMAD.IADD R44, R42, 0x1, -R35 ;  /* 0x000000012a2c7824 */ /* 0x000fe400078e0a23 */
[----:B------:R-:W-:Y:S01]  /*5750*/  FADD R37, R41, -R36 ;  /* 0x8000002429257221 */ /* 0x000fe20000000000 */
[CC--:B------:R-:W-:Y:S01]  /*5760*/  FMUL R40, R36.reuse, R36.reuse ;  /* 0x0000002424287220 */ /* 0x0c0fe20000400000 */
[----:B------:R-:W-:Y:S01]  /*5770*/  FFMA R34, R36, 1.4426950216293334961, R39 ;  /* 0x3fb8aa3b24227823 */ /* 0x000fe20000000027 */
[----:B------:R-:W-:Y:S01]  /*5780*/  FADD R46, R44, 1 ;  /* 0x3f8000002c2e7421 */ /* 0x000fe20000000000 */
[----:B------:R-:W-:Y:S01]  /*5790*/  FADD R42, R37, R37 ;  /* 0x00000025252a7221 */ /* 0x000fe20000000000 */
[C---:B------:R-:W-:Y:S01]  /*57a0*/  FFMA R33, R40.reuse, R33, 0.0032181653659790754318 ;  /* 0x3b52e7db28217423 */ /* 0x040fe20000000021 */
[----:B------:R-:W-:Y:S01]  /*57b0*/  FADD R43, R39, -R34 ;  /* 0x80000022272b7221 */ /* 0x000fe20000000000 */
[----:B------:R-:W0:Y:S01]  /*57c0*/  MUFU.RCP R37, R46 ;  /* 0x0000002e00257308 */ /* 0x000e220000001000 */
[----:B------:R-:W-:Y:S01]  /*57d0*/  FFMA R41, R41, -R36, R42 ;  /* 0x8000002429297223 */ /* 0x000fe2000000002a */
[----:B------:R-:W-:Y:S01]  /*57e0*/  FFMA R39, R40, R33, 0.018033718690276145935 ;  /* 0x3c93bb7328277423 */ /* 0x000fe20000000021 */
[----:B------:R-:W-:Y:S01]  /*57f0*/  FADD R33, R44, -1 ;  /* 0xbf8000002c217421 */ /* 0x000fe20000000000 */
[----:B------:R-:W-:Y:S01]  /*5800*/  FSEL R42, RZ, -24, P4 ;  /* 0xc1c00000ff2a7808 */ /* 0x000fe20002000000 */
[----:B------:R-:W-:Y:S01]  /*5810*/  FMUL R41, R38, R41 ;  /* 0x0000002926297220 */ /* 0x000fe20000400000 */
[----:B------:R-:W-:Y:S01]  /*5820*/  FFMA R38, R36, 1.4426950216293334961, R43 ;  /* 0x3fb8aa3b24267823 */ /* 0x000fe2000000002b */
[----:B------:R-:W-:Y:S01]  /*5830*/  FFMA R39, R40, R39, 0.12022458761930465698 ;  /* 0x3df6384f28277423 */ /* 0x000fe20000000027 */
[----:B------:R-:W-:-:S02]  /*5840*/  I2FP.F32.S32 R35, R35 ;  /* 0x0000002300237245 */ /* 0x000fc40000201400 */
[----:B------:R-:W-:Y:S01]  /*5850*/  FFMA R45, R41, 1.4426950216293334961, R38 ;  /* 0x3fb8aa3b292d7823 */ /* 0x000fe20000000026 */
[----:B------:R-:W-:Y:S01]  /*5860*/  FADD R38, R33, R33 ;  /* 0x0000002121267221 */ /* 0x000fe20000000000 */
[----:B------:R-:W-:Y:S02]  /*5870*/  FMUL R43, R40, R39 ;  /* 0x00000027282b7220 */ /* 0x000fe40000400000 */
[----:B------:R-:W-:Y:S01]  /*5880*/  FFMA R40, R36, 1.9251366722983220825e-08, R45 ;  /* 0x32a55e3424287823 */ /* 0x000fe2000000002d */
[----:B------:R-:W-:Y:S01]  /*5890*/  FFMA R45, R35, 1.1920928955078125e-07, R42 ;  /* 0x34000000232d7823 */ /* 0x000fe2000000002a */
[----:B------:R-:W-:Y:S01]  /*58a0*/  FMUL R39, R43, 3 ;  /* 0x404000002b277820 */ /* 0x000fe20000400000 */
[----:B0-----:R-:W-:Y:S01]  /*58b0*/  FMUL R38, R37, R38 ;  /* 0x0000002625267220 */ /* 0x001fe20000400000 */
[----:B------:R-:W-:Y:S02]  /*58c0*/  IMAD.MOV.U32 R42, RZ, RZ, 0x3a2c32e4 ;  /* 0x3a2c32e4ff2a7424 */ /* 0x000fe400078e00ff */
[----:B------:R-:W-:Y:S01]  /*58d0*/  FFMA R41, R41, R39, R40 ;  /* 0x0000002729297223 */ /* 0x000fe20000000028 */
[----:B------:R-:W-:Y:S01]  /*58e0*/  FADD R44, R33, -R38 ;  /* 0x80000026212c7221 */ /* 0x000fe20000000000 */
[C---:B------:R-:W-:Y:S01]  /*58f0*/  FMUL R39, R38.reuse, R38 ;  /* 0x0000002626277220 */ /* 0x040fe20000400000 */
[----:B------:R-:W-:Y:S01]  /*5900*/  FFMA R35, R38, 1.4426950216293334961, R45 ;  /* 0x3fb8aa3b26237823 */ /* 0x000fe2000000002d */
[----:B------:R-:W-:Y:S01]  /*5910*/  FFMA R41, R36, R43, R41 ;  /* 0x0000002b24297223 */ /* 0x000fe20000000029 */
[----:B------:R-:W-:Y:S01]  /*5920*/  FADD R44, R44, R44 ;  /* 0x0000002c2c2c7221 */ /* 0x000fe20000000000 */
[----:B------:R-:W-:Y:S01]  /*5930*/  FFMA R42, R39, R42, 0.0032181653659790754318 ;  /* 0x3b52e7db272a7423 */ /* 0x000fe2000000002a */
[----:B------:R-:W-:Y:S01]  /*5940*/  FADD R45, R45, -R35 ;  /* 0x800000232d2d7221 */ /* 0x000fe20000000000 */
[----:B------:R-:W-:Y:S01]  /*5950*/  FMUL R36, R29, 1 ;  /* 0x3f8000001d247820 */ /* 0x000fe20000400000 */
[----:B------:R-:W-:Y:S01]  /*5960*/  FFMA R40, R33, -R38, R44 ;  /* 0x8000002621287223 */ /* 0x000fe2000000002c */
[----:B------:R-:W-:Y:S01]  /*5970*/  FFMA R44, R39, R42, 0.018033718690276145935 ;  /* 0x3c93bb73272c7423 */ /* 0x000fe2000000002a */
[----:B------:R-:W-:Y:S01]  /*5980*/  FADD R42, R34, R41 ;  /* 0x00000029222a7221 */ /* 0x000fe20000000000 */
[----:B------:R-:W-:Y:S01]  /*5990*/  FFMA R45, R38, 1.4426950216293334961, R45 ;  /* 0x3fb8aa3b262d7823 */ /* 0x000fe2000000002d */
[----:B------:R-:W-:Y:S01]  /*59a0*/  FMUL R40, R37, R40 ;  /* 0x0000002825287220 */ /* 0x000fe20000400000 */
[C---:B------:R-:W-:Y:S01]  /*59b0*/  FFMA R44, R39.reuse, R44, 0.12022458761930465698 ;  /* 0x3df6384f272c7423 */ /* 0x040fe2000000002c */
[----:B------:R-:W-:Y:S01]  /*59c0*/  FMUL R33, R42, 1 ;  /* 0x3f8000002a217820 */ /* 0x000fe20000400000 */
[----:B------:R-:W0:Y:S01]  /*59d0*/  FRND R37, R36 ;  /* 0x0000002400257307 */ /* 0x000e220000201000 */
[----:B------:R-:W-:Y:S01]  /*59e0*/  FFMA R45, R40, 1.4426950216293334961, R45 ;  /* 0x3fb8aa3b282d7823 */ /* 0x000fe2000000002d */
[----:B------:R-:W-:Y:S01]  /*59f0*/  FMUL R43, R39, R44 ;  /* 0x0000002c272b7220 */ /* 0x000fe20000400000 */
[----:B------:R-:W-:Y:S01]  /*5a00*/  FADD R44, -R34, R42 ;  /* 0x0000002a222c7221 */ /* 0x000fe20000000100 */
[----:B------:R-:W-:Y:S01]  /*5a10*/  FADD R46, R29, -R36 ;  /* 0x800000241d2e7221 */ /* 0x000fe20000000000 */
[----:B------:R-:W-:Y:S01]  /*5a20*/  FFMA R45, R38, 1.9251366722983220825e-08, R45 ;  /* 0x32a55e34262d7823 */ /* 0x000fe2000000002d */
[----:B------:R-:W-:Y:S01]  /*5a30*/  FMUL R39, R43, 3 ;  /* 0x404000002b277820 */ /* 0x000fe20000400000 */
[----:B------:R-:W-:Y:S01]  /*5a40*/  FADD R44, R41, -R44 ;  /* 0x8000002c292c7221 */ /* 0x000fe20000000000 */
[----:B------:R-:W1:Y:S01]  /*5a50*/  FRND R34, R33 ;  /* 0x0000002100227307 */ /* 0x000e620000201000 */
[----:B------:R-:W-:Y:S01]  /*5a60*/  FADD R29, R42, -R33 ;  /* 0x800000212a1d7221 */ /* 0x000fe20000000000 */
[----:B------:R-:W-:Y:S01]  /*5a70*/  FFMA R45, R40, R39, R45 ;  /* 0x00000027282d7223 */ /* 0x000fe2000000002d */
[----:B------:R-:W-:-:S02]  /*5a80*/  FADD R39, R31, R46 ;  /* 0x0000002e1f277221 */ /* 0x000fc40000000000 */
[----:B------:R-:W-:Y:S01]  /*5a90*/  FADD R40, R44, R29 ;  /* 0x0000001d2c287221 */ /* 0x000fe20000000000 */
[----:B------:R-:W-:Y:S01]  /*5aa0*/  FFMA R42, R38, R43, R45 ;  /* 0x0000002b262a7223 */ /* 0x000fe2000000002d */
[----:B0-----:R-:W-:Y:S01]  /*5ab0*/  FADD R38, R36, -R37 ;  /* 0x8000002524267221 */ /* 0x001fe20000000000 */
[----:B------:R-:W-:Y:S01]  /*5ac0*/  IMAD.MOV.U32 R43, RZ, RZ, 0x391fcb8e ;  /* 0x391fcb8eff2b7424 */ /* 0x000fe200078e00ff */
[----:B------:R-:W-:Y:S01]  /*5ad0*/  FSETP.GT.AND P4, PT, R37, RZ, PT ;  /* 0x000000ff2500720b */ /* 0x000fe20003f84000 */
[----:B------:R-:W-:Y:S01]  /*5ae0*/  FADD R44, R35, R42 ;  /* 0x0000002a232c7221 */ /* 0x000fe20000000000 */
[----:B------:R-:W-:Y:S01]  /*5af0*/  FADD R39, R39, R38 ;  /* 0x0000002627277221 */ /* 0x000fe20000000000 */
[----:B------:R-:W-:Y:S01]  /*5b00*/  F2I.NTZ R31, R36 ;  /* 0x00000024001f7305 */ /* 0x000fe20000203100 */
[----:B------:R-:W-:Y:S02]  /*5b10*/  IMAD.MOV.U32 R45, RZ, RZ, 0x3f800000 ;  /* 0x3f800000ff2d7424 */ /* 0x000fe400078e00ff */
[C---:B------:R-:W-:Y:S01]  /*5b20*/  FMUL R29, R44.reuse, 1 ;  /* 0x3f8000002c1d7820 */ /* 0x040fe20000400000 */
[----:B-1----:R-:W-:Y:S01]  /*5b30*/  FADD R41, R33, -R34 ;  /* 0x8000002221297221 */ /* 0x002fe20000000000 */
[----:B------:R-:W-:Y:S01]  /*5b40*/  FADD R35, -R35, R44 ;  /* 0x0000002c23237221 */ /* 0x000fe20000000100 */
[C---:B------:R-:W-:Y:S01]  /*5b50*/  FFMA R46, R39.reuse, R28, 0.0013391353422775864601 ;  /* 0x3aaf85ed272e7423 */ /* 0x040fe2000000001c */
[----:B------:R-:W-:Y:S01]  /*5b60*/  FADD R37, R44, -R29 ;  /* 0x8000001d2c257221 */ /* 0x000fe20000000000 */
[----:B------:R-:W-:Y:S01]  /*5b70*/  FADD R40, R40, R41 ;  /* 0x0000002928287221 */ /* 0x000fe20000000000 */
[----:B------:R-:W0:Y:S01]  /*5b80*/  FRND R38, R29 ;  /* 0x0000001d00267307 */ /* 0x000e220000201000 */
[----:B------:R-:W-:Y:S01]  /*5b90*/  FADD R42, R42, -R35 ;  /* 0x800000232a2a7221 */ /* 0x000fe20000000000 */
[C---:B------:R-:W-:Y:S01]  /*5ba0*/  FFMA R46, R39.reuse, R46, 0.0096188392490148544312 ;  /* 0x3c1d9856272e7423 */ /* 0x040fe2000000002e */
[----:B------:R-:W-:Y:S01]  /*5bb0*/  FFMA R41, R40, R43, 0.0013391353422775864601 ;  /* 0x3aaf85ed28297423 */ /* 0x000fe2000000002b */
[----:B------:R-:W-:Y:S01]  /*5bc0*/  FSETP.GT.AND P3, PT, R34, RZ, PT ;  /* 0x000000ff2200720b */ /* 0x000fe20003f64000 */
[----:B------:R-:W-:Y:S01]  /*5bd0*/  FADD R37, R42, R37 ;  /* 0x000000252a257221 */ /* 0x000fe20000000000 */
[C---:B------:R-:W-:Y:S01]  /*5be0*/  FFMA R46, R39.reuse, R46, 0.055503588169813156128 ;  /* 0x3d6357bb272e7423 */ /* 0x040fe2000000002e */
[C---:B------:R-:W-:Y:S01]  /*5bf0*/  FFMA R41, R40.reuse, R41, 0.0096188392490148544312 ;  /* 0x3c1d985628297423 */ /* 0x040fe20000000029 */
[----:B------:R-:W1:Y:S01]  /*5c00*/  F2I.NTZ R35, R33 ;  /* 0x0000002100237305 */ /* 0x000e620000203100 */
[----:B------:R-:W-:Y:S01]  /*5c10*/  SEL R34, RZ, 0x83000000, P3 ;  /* 0x83000000ff227807 */ /* 0x000fe20001800000 */
[----:B------:R-:W-:Y:S01]  /*5c20*/  FFMA R46, R39, R46, 0.24022644758224487305 ;  /* 0x3e75fdec272e7423 */ /* 0x000fe2000000002e */
[C---:B------:R-:W-:Y:S01]  /*5c30*/  FFMA R41, R40.reuse, R41, 0.055503588169813156128 ;  /* 0x3d6357bb28297423 */ /* 0x040fe20000000029 */
[----:B------:R-:W-:Y:S01]  /*5c40*/  FSETP.GT.AND P3, PT, |R33|, 152, PT ;  /* 0x431800002100780b */ /* 0x000fe20003f64200 */
[----:B------:R-:W-:Y:S01]  /*5c50*/  FADD R43, R21, 1 ;  /* 0x3f800000152b7421 */ /* 0x000fe20000000000 */
[----:B------:R-:W-:Y:S01]  /*5c60*/  FFMA R46, R39, R46, 0.69314718246459960938 ;  /* 0x3f317218272e7423 */ /* 0x000fe2000000002e */
[----:B------:R-:W-:Y:S01]  /*5c70*/  FFMA R41, R40, R41, 0.24022644758224487305 ;  /* 0x3e75fdec28297423 */ /* 0x000fe20000000029 */
[----:B0-----:R-:W-:Y:S01]  /*5c80*/  FADD R42, R29, -R38 ;  /* 0x800000261d2a7221 */ /* 0x001fe20000000000 */
[----:B------:R-:W-:Y:S01]  /*5c90*/  FSETP.GT.AND P6, PT, R38, RZ, PT ;  /* 0x000000ff2600720b */ /* 0x000fe20003fc4000 */
[----:B------:R-:W-:Y:S01]  /*5ca0*/  FFMA R46, R39, R46, 1 ;  /* 0x3f800000272e7423 */ /* 0x000fe2000000002e */
[C---:B------:R-:W-:Y:S01]  /*5cb0*/  FFMA R41, R40.reuse, R41, 0.69314718246459960938 ;  /* 0x3f31721828297423 */ /* 0x040fe20000000029 */
[----:B------:R-:W-:Y:S01]  /*5cc0*/  FADD R37, R37, R42 ;  /* 0x0000002a25257221 */ /* 0x000fe20000000000 */
[----:B------:R-:W-:Y:S01]  /*5cd0*/  SEL R42, RZ, 0x83000000, P4 ;  /* 0x83000000ff2a7807 */ /* 0x000fe20002000000 */
[----:B------:R-:W0:Y:S01]  /*5ce0*/  F2I.NTZ R39, R29 ;  /* 0x0000001d00277305 */ /* 0x000e220000203100 */
[----:B------:R-:W-:Y:S01]  /*5cf0*/  FFMA R41, R40, R41, 1 ;  /* 0x3f80000028297423 */ /* 0x000fe20000000029 */
[----:B------:R-:W-:Y:S01]  /*5d00*/  FFMA R40, R37, R28, 0.0013391353422775864601 ;  /* 0x3aaf85ed25287423 */ /* 0x000fe2000000001c */
[----:B-1----:R-:W-:Y:S01]  /*5d10*/  IMAD R35, R35, 0x800000, -R34 ;  /* 0x0080000023237824 */ /* 0x002fe200078e0a22 */
[----:B------:R-:W-:Y:S01]  /*5d20*/  FSETP.GT.AND P4, PT, |R36|, 152, PT ;  /* 0x431800002400780b */ /* 0x000fe20003f84200 */
[----:B------:R-:W-:-:S02]  /*5d30*/  VIADD R34, R34, 0x7f000000 ;  /* 0x7f00000022227836 */ /* 0x000fc40000000000 */
[----:B------:R-:W-:Y:S01]  /*5d40*/  FFMA R40, R37, R40, 0.0096188392490148544312 ;  /* 0x3c1d985625287423 */ /* 0x000fe20000000028 */
[----:B------:R-:W-:Y:S01]  /*5d50*/  IMAD R28, R31, 0x800000, -R42 ;  /* 0x008000001f1c7824 */ /* 0x000fe200078e0a2a */
[----:B------:R-:W-:Y:S01]  /*5d60*/  SEL R38, RZ, 0x83000000, P6 ;  /* 0x83000000ff267807 */ /* 0x000fe20003000000 */
[----:B------:R-:W-:Y:S01]  /*5d70*/  FMUL R34, R41, R34 ;  /* 0x0000002229227220 */ /* 0x000fe20000400000 */
[----:B------:R-:W-:Y:S01]  /*5d80*/  FFMA R40, R37, R40, 0.055503588169813156128 ;  /* 0x3d6357bb25287423 */ /* 0x000fe20000000028 */
[----:B------:R-:W-:Y:S01]  /*5d90*/  VIADD R31, R42, 0x7f000000 ;  /* 0x7f0000002a1f7836 */ /* 0x000fe20000000000 */
[----:B------:R-:W-:Y:S01]  /*5da0*/  FSETP.GEU.AND P6, PT, R33, RZ, PT ;  /* 0x000000ff2100720b */ /* 0x000fe20003fce000 */
[----:B------:R-:W-:Y:S01]  /*5db0*/  FMUL R34, R34, R35 ;  /* 0x0000002322227220 */ /* 0x000fe20000400000 */
[----:B------:R-:W-:Y:S01]  /*5dc0*/  FFMA R40, R37, R40, 0.24022644758224487305 ;  /* 0x3e75fdec25287423 */ /* 0x000fe20000000028 */
[----:B------:R-:W-:Y:S01]  /*5dd0*/  FMUL R31, R46, R31 ;  /* 0x0000001f2e1f7220 */ /* 0x000fe20000400000 */
[----:B------:R-:W-:Y:S01]  /*5de0*/  @P3 FSEL R34, RZ, +INF , !P6 ;  /* 0x7f800000ff223808 */ /* 0x000fe20007000000 */
[----:B------:R-:W-:-:S02]  /*5df0*/  VIADD R33, R38, 0x7f000000 ;  /* 0x7f00000026217836 */ /* 0x000fc40000000000 */
[----:B------:R-:W-:Y:S01]  /*5e00*/  FFMA R40, R37, R40, 0.69314718246459960938 ;  /* 0x3f31721825287423 */ /* 0x000fe20000000028 */
[----:B------:R-:W-:Y:S01]  /*5e10*/  FSETP.GEU.AND P6, PT, R36, RZ, PT ;  /* 0x000000ff2400720b */ /* 0x000fe20003fce000 */
[----:B------:R-:W-:Y:S01]  /*5e20*/  FMUL R31, R31, R28 ;  /* 0x0000001c1f1f7220 */ /* 0x000fe20000400000 */
[----:B0-----:R-:W-:Y:S02]  /*5e30*/  IMAD R38, R39, 0x800000, -R38 ;  /* 0x0080000027267824 */ /* 0x001fe400078e0a26 */
[----:B------:R-:W-:Y:S01]  /*5e40*/  FFMA R40, R37, R40, 1 ;  /* 0x3f80000025287423 */ /* 0x000fe20000000028 */
[----:B------:R-:W-:Y:S01]  /*5e50*/  @P4 FSEL R31, RZ, +INF , !P6 ;  /* 0x7f800000ff1f4808 */ /* 0x000fe20007000000 */
[C---:B------:R-:W-:Y:S01]  /*5e60*/  FADD R39, R20.reuse, 1 ;  /* 0x3f80000014277421 */ /* 0x040fe20000000000 */
[----:B------:R-:W-:Y:S01]  /*5e70*/  FSETP.GEU.AND P3, PT, R20, RZ, PT ;  /* 0x000000ff1400720b */ /* 0x000fe20003f6e000 */
[----:B------:R-:W-:Y:S01]  /*5e80*/  FMUL R33, R40, R33 ;  /* 0x0000002128217220 */ /* 0x000fe20000400000 */
[----:B------:R-:W-:-:S02]  /*5e90*/  FSETP.GT.AND P4, PT, |R29|, 152, PT ;  /* 0x431800001d00780b */ /* 0x000fc40003f84200 */
[----:B------:R-:W-:Y:S01]  /*5ea0*/  FSETP.GEU.AND P6, PT, R21, RZ, PT ;  /* 0x000000ff1500720b */ /* 0x000fe20003fce000 */
[----:B------:R-:W-:Y:S01]  /*5eb0*/  FMUL R33, R33, R38 ;  /* 0x0000002621217220 */ /* 0x000fe20000400000 */
[----:B------:R-:W-:Y:S01]  /*5ec0*/  FSEL R31, R31, -R31, P3 ;  /* 0x8000001f1f1f7208 */ /* 0x000fe20001800000 */
[C---:B------:R-:W-:Y:S01]  /*5ed0*/  FADD R38, R21.reuse, R21 ;  /* 0x0000001515267221 */ /* 0x040fe20000000000 */
[----:B------:R-:W-:Y:S02]  /*5ee0*/  FSETP.NEU.AND P3, PT, |R21|, +INF , PT ;  /* 0x7f8000001500780b */ /* 0x000fe40003f6d200 */
[----:B------:R-:W-:Y:S02]  /*5ef0*/  FSEL R41, R34, -R34, P6 ;  /* 0x8000002222297208 */ /* 0x000fe40003000000 */
[----:B------:R-:W-:Y:S02]  /*5f00*/  FSEL R28, R30, R31, P5 ;  /* 0x0000001f1e1c7208 */ /* 0x000fe40002800000 */
[----:B------:R-:W-:-:S02]  /*5f10*/  FSETP.GEU.AND P5, PT, R29, RZ, PT ;  /* 0x000000ff1d00720b */ /* 0x000fc40003fae000 */
[C---:B------:R-:W-:Y:S02]  /*5f20*/  FSETP.NEU.AND P6, PT, R21.reuse, RZ, PT ;  /* 0x000000ff1500720b */ /* 0x040fe40003fcd000 */
[C---:B------:R-:W-:Y:S02]  /*5f30*/  FSEL R29, R38.reuse, R41, !P3 ;  /* 0x00000029261d7208 */ /* 0x040fe40005800000 */
[----:B------:R-:W-:Y:S02]  /*5f40*/  @P4 FSEL R33, RZ, +INF , !P5 ;  /* 0x7f800000ff214808 */ /* 0x000fe40006800000 */
[----:B------:R-:W-:Y:S02]  /*5f50*/  FSETP.NAN.AND P4, PT, |R21|, |R21|, PT ;  /* 0x400000151500720b */ /* 0x000fe40003f88200 */
[----:B------:R-:W-:Y:S02]  /*5f60*/  FSEL R20, R38, R29, !P6 ;  /* 0x0000001d26147208 */ /* 0x000fe40007000000 */
[----:B------:R-:W-:-:S02]  /*5f70*/  FSEL R28, R39, R28, P1 ;  /* 0x0000001c271c7208 */ /* 0x000fc40000800000 */
[----:B------:R-:W-:Y:S02]  /*5f80*/  FSETP.NEU.AND P5, PT, R21, 1, PT ;  /* 0x3f8000001500780b */ /* 0x000fe40003fad000 */
[----:B------:R-:W-:Y:S02]  /*5f90*/  FSEL R20, R43, R20, P4 ;  /* 0x000000142b147208 */ /* 0x000fe40002000000 */
[----:B------:R-:W-:Y:S01]  /*5fa0*/  FSEL R44, R28, 1, P2 ;  /* 0x3f8000001c2c7808 */ /* 0x000fe20001000000 */
[----:B------:R-:W-:Y:S01]  /*5fb0*/  DADD R28, -R26, R16 ;  /* 0x000000001a1c7229 */ /* 0x000fe20000000110 */
[----:B------:R-:W-:Y:S01]  /*5fc0*/  FSEL R40, R20, 1, P5 ;  /* 0x3f80000014287808 */ /* 0x000fe20002800000 */
[----:B------:R-:W-:Y:S01]  /*5fd0*/  DADD R20, -R24, R14 ;  /* 0x0000000018147229 */ /* 0x000fe2000000010e */
        /* <DEDUP_REMOVED lines=18> */
.L_x_909:
[----:B------:R-:W-:Y:S05]  /*6100*/  BSYNC.RECONVERGENT B0 ;  /* 0x0000000000007941 */ /* 0x000fea0003800200 */
.L_x_908:
[----:B------:R-:W-:Y:S01]  /*6110*/  FSEL R38, R43, R38, P4 ;  /* 0x000000262b267208 */ /* 0x000fe20002000000 */
[----:B------:R-:W0:Y:S01]  /*6120*/  F2F.F32.F64 R44, R14 ;  /* 0x0000000e002c7310 */ /* 0x000e220000301000 */
[----:B------:R-:W-:Y:S01]  /*6130*/  ISETP.NE.AND P6, PT, R40, RZ, PT ;  /* 0x000000ff2800720c */ /* 0x000fe20003fc5270 */
[----:B------:R-:W-:Y:S01]  /*6140*/  DADD R34, RZ, -R34 ;  /* 0x00000000ff227229 */ /* 0x000fe20000000822 */
[----:B------:R-:W-:Y:S01]  /*6150*/  FSEL R38, R38, 1, P5 ;  /* 0x3f80000026267808 */ /* 0x000fe20002800000 */
[----:B------:R-:W-:Y:S01]  /*6160*/  BSSY.RECONVERGENT B0, `(.L_x_910) ;  /* 0x0000023000007945 */ /* 0x000fe20003800200 */
[----:B------:R-:W-:Y:S02]  /*6170*/  FSEL R30, R39, R30, P1 ;  /* 0x0000001e271e7208 */ /* 0x000fe40000800000 */
[----:B------:R-:W-:Y:S02]  /*6180*/  FSEL R43, R38, R41, !P3 ;  /* 0x00000029262b7208 */ /* 0x000fe40005800000 */
[----:B------:R-:W1:Y:S01]  /*6190*/  F2F.F64.F32 R40, R45 ;  /* 0x0000002d00287310 */ /* 0x000e620000201800 */
[----:B------:R-:W-:-:S02]  /*61a0*/  ISETP.NE.AND P3, PT, R42, RZ, PT ;  /* 0x000000ff2a00720c */ /* 0x000fc40003f65270 */
[----:B------:R-:W-:Y:S02]  /*61b0*/  FSEL R42, R30, 1, P2 ;  /* 0x3f8000001e2a7808 */ /* 0x000fe40001000000 */
[----:B------:R-:W-:Y:S02]  /*61c0*/  FSEL R43, R38, R43, !P3 ;  /* 0x0000002b262b7208 */ /* 0x000fe40005800000 */
[----:B0-----:R-:W-:Y:S02]  /*61d0*/  FSETP.NEU.AND P3, PT, R44, RZ, PT ;  /* 0x000000ff2c00720b */ /* 0x001fe40003f6d000 */
[----:B------:R-:W-:Y:S02]  /*61e0*/  FSEL R31, R42, R31, !P0 ;  /* 0x0000001f2a1f7208 */ /* 0x000fe40004000000 */
[----:B------:R-:W-:Y:S02]  /*61f0*/  @P5 FSEL R38, R38, R43, P4 ;  /* 0x0000002b26265208 */ /* 0x000fe40002000000 */
[----:B------:R-:W-:Y:S01]  /*6200*/  FSEL R31, R42, R31, !P3 ;  /* 0x0000001f2a1f7208 */ /* 0x000fe20005800000 */
[----:B-1----:R-:W-:-:S03]  /*6210*/  DADD R40, R40, R40 ;  /* 0x0000000028287229 */ /* 0x002fc60000000028 */
[----:B------:R-:W-:Y:S01]  /*6220*/  @P2 FSEL R42, R42, R31, P1 ;  /* 0x0000001f2a2a2208 */ /* 0x000fe20000800000 */
[----:B------:R-:W0:Y:S04]  /*6230*/  F2F.F64.F32 R38, R38 ;  /* 0x0000002600267310 */ /* 0x000e280000201800 */
[----:B------:R-:W-:-:S04]  /*6240*/  DMUL R34, R40, R34 ;  /* 0x0000002228227228 */ /* 0x000fc80000000000 */
[----:B------:R-:W1:Y:S04]  /*6250*/  F2F.F64.F32 R40, R42 ;  /* 0x0000002a00287310 */ /* 0x000e680000201800 */
        /* <DEDUP_REMOVED lines=16> */
.L_x_913:
[----:B------:R-:W-:Y:S01]  /*6360*/  FADD R40, R32, R32 ;  /* 0x0000002020287221 */ /* 0x000fe20000000000 */
[----:B------:R-:W-:Y:S06]  /*6370*/  BRA `(.L_x_911) ;  /* 0x0000000000047947 */ /* 0x000fec0003800000 */
.L_x_912:
[----:B------:R-:W-:-:S07]  /*6380*/  FADD R40, R32, 1 ;  /* 0x3f80000020287421 */ /* 0x000fce0000000000 */
.L_x_911:
[----:B------:R-:W-:Y:S05]  /*6390*/  BSYNC.RECONVERGENT B0 ;  /* 0x0000000000007941 */ /* 0x000fea0003800200 */
.L_x_910:
[----:B------:R-:W0:Y:S01]  /*63a0*/  F2F.F64.F32 R32, R40 ;  /* 0x0000002800207310 */ /* 0x000e220000201800 */
[----:B------:R-:W-:Y:S01]  /*63b0*/  DFMA R34, -RZ, R34, 1 ;  /* 0x3ff00000ff22742b */ /* 0x000fe20000000122 */
[----:B------:R-:W-:Y:S01]  /*63c0*/  UMOV UR4, 0x86a12b9b ;  /* 0x86a12b9b00047882 */ /* 0x000fe20000000000 */
[----:B------:R-:W-:Y:S01]  /*63d0*/  DMUL R36, RZ, R36 ;  /* 0x00000024ff247228 */ /* 0x000fe20000000000 */
[----:B------:R-:W-:Y:S01]  /*63e0*/  UMOV UR5, 0x3d06849b ;  /* 0x3d06849b00057882 */ /* 0x000fe20000000000 */
[----:B------:R-:W-:Y:S01]  /*63f0*/  BSSY.RECONVERGENT B0, `(.L_x_914) ;  /* 0x0000039000007945 */ /* 0x000fe20003800200 */
[----:B0-----:R-:W-:-:S08]  /*6400*/  DADD R32, R32, R32 ;  /* 0x0000000020207229 */ /* 0x001fd00000000020 */
[----:B------:R-:W-:-:S08]  /*6410*/  DMUL R32, R32, R34 ;  /* 0x0000002220207228 */ /* 0x000fd00000000000 */
[----:B------:R-:W-:Y:S02]  /*6420*/  DFMA R34, R32, 100, -R36 ;  /* 0x405900002022782b */ /* 0x000fe40000000824 */
[----:B------:R-:W-:-:S06]  /*6430*/  DADD R32, -R4, R30 ;  /* 0x0000000004207229 */ /* 0x000fcc000000011e */
[----:B------:R-:W-:Y:S02]  /*6440*/  DADD R34, RZ, R34 ;  /* 0x00000000ff227229 */ /* 0x000fe40000000022 */
        /* <DEDUP_REMOVED lines=20> */
[----:B------:R-:W-:Y:S05]  /*6590*/  CALL.REL.NOINC `($__internal_14_$__cuda_sm20_dblrcp_rn_slowpath_v3) ;  /* 0x0000000400507944 */ /* 0x000fea0003c00000 */
.L_x_917:
[----:B------:R-:W-:Y:S05]  /*65a0*/  BSYNC.RECONVERGENT B1 ;  /* 0x0000000000017941 */ /* 0x000fea0003800200 */
.L_x_916:
        /* <DEDUP_REMOVED lines=29> */
.L_x_915:
[----:B------:R-:W-:Y:S05]  /*6780*/  BSYNC.RECONVERGENT B0 ;  /* 0x0000000000007941 */ /* 0x000fea0003800200 */
.L_x_914:
[C---:B------:R-:W-:Y:S02]  /*6790*/  DFMA R20, -R14.reuse, R14, R16 ;  /* 0x0000000e0e14722b */ /* 0x040fe40000000110 */
[----:B------:R-:W-:-:S06]  /*67a0*/  DADD R32, -R14, 1 ;  /* 0x3ff000000e207429 */ /* 0x000fcc0000000100 */
[----:B------:R-:W-:-:S08]  /*67b0*/  DMUL R28, R20, 100 ;  /* 0x40590000141c7828 */ /* 0x000fd00000000000 */
[----:B------:R-:W-:Y:S01]  /*67c0*/  DMUL R28, R20, R28 ;  /* 0x0000001c141c7228 */ /* 0x000fe20000000000 */
[----:B------:R-:W0:Y:S07]  /*67d0*/  LDC.64 R20, c[0x0][0x3a8] ;  /* 0x0000ea00ff147b82 */ /* 0x000e2e0000000a00 */
[----:B------:R-:W-:Y:S01]  /*67e0*/  DFMA R28, R32, R32, R28 ;  /* 0x00000020201c722b */ /* 0x000fe2000000001c */
[----:B------:R-:W-:-:S04]  /*67f0*/  IMAD R33, R23, UR39, RZ ;  /* 0x0000002717217c24 */ /* 0x000fc8000f8e02ff */
[----:B------:R-:W-:-:S03]  /*6800*/  IMAD R33, R0, 0x2, R33 ;  /* 0x0000000200217824 */ /* 0x000fc600078e0221 */
[----:B------:R-:W-:Y:S01]  /*6810*/  DSETP.GEU.AND P0, PT, R28, R18, PT ;  /* 0x000000121c00722a */ /* 0x000fe20003f0e000 */
[----:B------:R-:W-:-:S05]  /*6820*/  VIADD R0, R0, 0x1 ;  /* 0x0000000100007836 */ /* 0x000fca0000000000 */
[----:B------:R-:W-:Y:S01]  /*6830*/  ISETP.NE.AND P1, PT, R0, UR39, PT ;  /* 0x0000002700007c0c */ /* 0x000fe2000bf25270 */
[----:B0-----:R-:W-:-:S07]  /*6840*/  IMAD.WIDE R20, R33, 0x8, R20 ;  /* 0x0000000821147825 */ /* 0x001fce00078e0214 */
[----:B------:R-:W-:Y:S02]  /*6850*/  @!P0 IMAD.MOV.U32 R24, RZ, RZ, R14 ;  /* 0x000000ffff188224 */ /* 0x000fe400078e000e */
[----:B------:R-:W-:Y:S02]  /*6860*/  @!P0 IMAD.MOV.U32 R25, RZ, RZ, R15 ;  /* 0x000000ffff198224 */ /* 0x000fe400078e000f */
[----:B------:R-:W-:Y:S02]  /*6870*/  @!P0 IMAD.MOV.U32 R26, RZ, RZ, R16 ;  /* 0x000000ffff1a8224 */ /* 0x000fe400078e0010 */
[----:B------:R-:W-:Y:S01]  /*6880*/  @!P0 IMAD.MOV.U32 R27, RZ, RZ, R17 ;  /* 0x000000ffff1b8224 */ /* 0x000fe200078e0011 */
[----:B------:R0:W-:Y:S01]  /*6890*/  STG.E.64 desc[UR36][R20.64], R24 ;  /* 0x0000001814007986 */ /* 0x0001e2000c101b24 */
[----:B------:R-:W-:Y:S02]  /*68a0*/  @!P0 IMAD.MOV.U32 R2, RZ, RZ, R34 ;  /* 0x000000ffff028224 */ /* 0x000fe400078e0022 */
[----:B------:R-:W-:Y:S01]  /*68b0*/  @!P0 IMAD.MOV.U32 R3, RZ, RZ, R35 ;  /* 0x000000ffff038224 */ /* 0x000fe200078e0023 */
[----:B------:R0:W-:Y:S01]  /*68c0*/  STG.E.64 desc[UR36][R20.64+0x8], R26 ;  /* 0x0000081a14007986 */ /* 0x0001e2000c101b24 */
[----:B------:R-:W-:-:S02]  /*68d0*/  @!P0 IMAD.MOV.U32 R4, RZ, RZ, R30 ;  /* 0x000000ffff048224 */ /* 0x000fc400078e001e */
[----:B------:R-:W-:Y:S02]  /*68e0*/  @!P0 IMAD.MOV.U32 R5, RZ, RZ, R31 ;  /* 0x000000ffff058224 */ /* 0x000fe400078e001f */
[----:B------:R-:W-:Y:S02]  /*68f0*/  @!P0 IMAD.MOV.U32 R18, RZ, RZ, R28 ;  /* 0x000000ffff128224 */ /* 0x000fe400078e001c */
[----:B------:R-:W-:Y:S01]  /*6900*/  @!P0 IMAD.MOV.U32 R19, RZ, RZ, R29 ;  /* 0x000000ffff138224 */ /* 0x000fe200078e001d */
[----:B------:R-:W-:Y:S06]  /*6910*/  @P1 BRA `(.L_x_918) ;  /* 0xffffffd400181947 */ /* 0x000fec000383ffff */
[----:B------:R-:W-:Y:S05]  /*6920*/  BRA `(.L_x_919) ;  /* 0x0000000000207947 */ /* 0x000fea0003800000 */
.L_x_905:
        /* <DEDUP_REMOVED lines=8> */
.L_x_919:
[----:B------:R-:W-:Y:S05]  /*69b0*/  BSYNC.RECONVERGENT B6 ;  /* 0x0000000000067941 */ /* 0x000fea0003800200 */
.L_x_902:
[----:B------:R-:W-:Y:S01]  /*69c0*/  DFMA R2, -R24, R24, R26 ;  /* 0x000000181802722b */ /* 0x000fe2000000011a */
[----:B------:R-:W1:Y:S01]  /*69d0*/  LDC.64 R6, c[0x0][0x398] ;  /* 0x0000e600ff067b82 */ /* 0x000e620000000a00 */
[----:B------:R-:W2:Y:S01]  /*69e0*/  LDCU.64 UR4, c[0x0][0x390] ;  /* 0x00007200ff0477ac */ /* 0x000ea20008000a00 */
[----:B------:R-:W-:-:S05]  /*69f0*/  SHF.R.S32.HI R11, RZ, 0x1f, R22 ;  /* 0x0000001fff0b7819 */ /* 0x000fca0000011416 */
[C---:B------:R-:W-:Y:S01]  /*6a00*/  DMUL R4, R2.reuse, 100 ;  /* 0x4059000002047828 */ /* 0x040fe20000000000 */
[----:B------:R-:W3:Y:S07]  /*6a10*/  LDC.64 R8, c[0x0][0x3a0] ;  /* 0x0000e800ff087b82 */ /* 0x000eee0000000a00 */
[----:B------:R-:W-:Y:S02]  /*6a20*/  DMUL R4, R2, R4 ;  /* 0x0000000402047228 */ /* 0x000fe40000000000 */
[----:B------:R-:W-:Y:S01]  /*6a30*/  DADD R2, -R24, 1 ;  /* 0x3ff0000018027429 */ /* 0x000fe20000000100 */
[----:B--2---:R-:W-:-:S04]  /*6a40*/  LEA R10, P0, R22, UR4, 0x3 ;  /* 0x00000004160a7c11 */ /* 0x004fc8000f8018ff */
[----:B------:R-:W-:-:S03]  /*6a50*/  LEA.HI.X R11, R22, UR5, R11, 0x3, P0 ;  /* 0x00000005160b7c11 */ /* 0x000fc600080f1c0b */
[----:B------:R-:W-:Y:S01]  /*6a60*/  DFMA R4, R2, R2, R4 ;  /* 0x000000020204722b */ /* 0x000fe20000000004 */
[----:B-1----:R-:W-:-:S04]  /*6a70*/  IMAD.WIDE R2, R22, 0x4, R6 ;  /* 0x0000000416027825 */ /* 0x002fc800078e0206 */
[----:B---3--:R-:W-:Y:S02]  /*6a80*/  IMAD.WIDE R6, R23, 0x8, R8 ;  /* 0x0000000817067825 */ /* 0x008fe400078e0208 */
[----:B------:R-:W-:Y:S04]  /*6a90*/  STG.E.64 desc[UR36][R10.64], R4 ;  /* 0x000000040a007986 */ /* 0x000fe8000c101b24 */
[----:B------:R-:W-:Y:S04]  /*6aa0*/  STG.E desc[UR36][R2.64], R22 ;  /* 0x0000001602007986 */ /* 0x000fe8000c101924 */
[----:B------:R-:W-:Y:S04]  /*6ab0*/  STG.E.64 desc[UR36][R6.64], R24 ;  /* 0x0000001806007986 */ /* 0x000fe8000c101b24 */
[----:B------:R-:W-:Y:S01]  /*6ac0*/  STG.E.64 desc[UR36][R6.64+0x8], R26 ;  /* 0x0000081a06007986 */ /* 0x000fe2000c101b24 */
[----:B------:R-:W-:Y:S05]  /*6ad0*/  EXIT ;  /* 0x000000000000794d */ /* 0x000fea0003800000 */
        .weak           $__internal_14_$__cuda_sm20_dblrcp_rn_slowpath_v3
        .type           $__internal_14_$__cuda_sm20_dblrcp_rn_slowpath_v3,@function
        .size           $__internal_14_$__cuda_sm20_dblrcp_rn_slowpath_v3,($__internal_15_$__cuda_sm20_dsqrt_rn_f64_mediumpath_v1 - $__internal_14_$__cuda_sm20_dblrcp_rn_slowpath_v3)
$__internal_14_$__cuda_sm20_dblrcp_rn_slowpath_v3:
        /* <DEDUP_REMOVED lines=24> */
.L_x_923:
[----:B------:R-:W-:-:S06]  /*6c60*/  DMUL R42, R42, 8.11296384146066816958e+31 ;  /* 0x469000002a2a7828 */ /* 0x000fcc0000000000 */
        /* <DEDUP_REMOVED lines=8> */
.L_x_921:
[----:B------:R-:W-:Y:S01]  /*6cf0*/  LOP3.LUT R45, R43, 0x80000, RZ, 0xfc, !PT ;  /* 0x000800002b2d7812 */ /* 0x000fe200078efcff */
[----:B------:R-:W-:-:S07]  /*6d00*/  IMAD.MOV.U32 R44, RZ, RZ, R42 ;  /* 0x000000ffff2c7224 */ /* 0x000fce00078e002a */
.L_x_922:
[----:B------:R-:W-:Y:S05]  /*6d10*/  BSYNC.RECONVERGENT B2 ;  /* 0x0000000000027941 */ /* 0x000fea0003800200 */
.L_x_920:
[----:B------:R-:W-:-:S04]  /*6d20*/  IMAD.MOV.U32 R51, RZ, RZ, 0x0 ;  /* 0x00000000ff337424 */ /* 0x000fc800078e00ff */
[----:B------:R-:W-:Y:S05]  /*6d30*/  RET.REL.NODEC R50 `(_Z14optimizeKernelIN4util10RosenbrockILi2EEELi2ELj128EEvddPdPiS3_S3_ii) ;  /* 0xffffff9032b07950 */ /* 0x000fea0003c3ffff */
        .weak           $__internal_15_$__cuda_sm20_dsqrt_rn_f64_mediumpath_v1
        .type           $__internal_15_$__cuda_sm20_dsqrt_rn_f64_mediumpath_v1,@function
        .size           $__internal_15_$__cuda_sm20_dsqrt_rn_f64_mediumpath_v1,(.L_x_961 - $__internal_15_$__cuda_sm20_dsqrt_rn_f64_mediumpath_v1)
$__internal_15_$__cuda_sm20_dsqrt_rn_f64_mediumpath_v1:
        /* <DEDUP_REMOVED lines=16> */
.L_x_925:
        /* <DEDUP_REMOVED lines=24> */
.L_x_927:
[----:B------:R-:W-:-:S11]  /*6fc0*/  DADD R16, R20, R20 ;  /* 0x0000000014107229 */ /* 0x000fd60000000014 */
.L_x_926:
[----:B------:R-:W-:Y:S05]  /*6fd0*/  BSYNC.RECONVERGENT B1 ;  /* 0x0000000000017941 */ /* 0x000fea0003800200 */
.L_x_924:
[----:B------:R-:W-:-:S04]  /*6fe0*/  IMAD.MOV.U32 R15, RZ, RZ, 0x0 ;  /* 0x00000000ff0f7424 */ /* 0x000fc800078e00ff */
[----:B------:R-:W-:Y:S05]  /*6ff0*/  RET.REL.NODEC R14 `(_Z14optimizeKernelIN4util10RosenbrockILi2EEELi2ELj128EEvddPdPiS3_S3_ii) ;  /* 0xffffff900e007950 */ /* 0x000fea0003c3ffff */
.L_x_928:
        /* <DEDUP_REMOVED lines=16> */
.L_x_961:


//--------------------- .text._Z23generate_random_doublesP17curandStateXORWOWPdi --------------------------
	.section	.text._Z23generate_random_doublesP17curandStateXORWOWPdi,"ax",@progbits
	.align	128
        .global         _Z23generate_random_doublesP17curandStateXORWOWPdi
        .type           _Z23generate_random_doublesP17curandStateXORWOWPdi,@function
        .size           _Z23generate_random_doublesP17curandStateXORWOWPdi,(.L_x_972 - _Z23generate_random_doublesP17curandStateXORWOWPdi)
        .other          _Z23generate_random_doublesP17curandStateXORWOWPdi,@"STO_CUDA_ENTRY STV_DEFAULT"
_Z23generate_random_doublesP17curandStateXORWOWPdi:
.text._Z23generate_random_doublesP17curandStateXORWOWPdi:
[----:B------:R-:W-:Y:S01]  /*0000*/  LDC R1, c[0x0][0x37c] ;  /* 0x0000df00ff017b82 */ /* 0x000fe20000000800 */
[----:B------:R-:W0:Y:S07]  /*0010*/  S2R R5, SR_TID.X ;  /* 0x0000000000057919 */ /* 0x000e2e0000002100 */
[----:B------:R-:W0:Y:S01]  /*0020*/  S2UR UR4, SR_CTAID.X ;  /* 0x00000000000479c3 */ /* 0x000e220000002500 */
[----:B------:R-:W1:Y:S07]  /*0030*/  LDCU UR5, c[0x0][0x390] ;  /* 0x00007200ff0577ac */ /* 0x000e6e0008000800 */
[----:B------:R-:W0:Y:S02]  /*0040*/  LDC R0, c[0x0][0x360] ;  /* 0x0000d800ff007b82 */ /* 0x000e240000000800 */
[----:B0-----:R-:W-:-:S04]  /*0050*/  IMAD R5, R0, UR4, R5 ;  /* 0x0000000400057c24 */ /* 0x001fc8000f8e0205 */
[----:B------:R-:W-:-:S05]  /*0060*/  IMAD.SHL.U32 R0, R5, 0x400, RZ ;  /* 0x0000040005007824 */ /* 0x000fca00078e00ff */
[----:B-1----:R-:W-:-:S13]  /*0070*/  ISETP.GE.AND P0, PT, R0, UR5, PT ;  /* 0x0000000500007c0c */ /* 0x002fda000bf06270 */
[----:B------:R-:W-:Y:S05]  /*0080*/  @P0 EXIT ;  /* 0x000000000000094d */ /* 0x000fea0003800000 */
[----:B------:R-:W-:Y:S01]  /*0090*/  LOP3.LUT R4, RZ, R0, RZ, 0x33, !PT ;  /* 0x00000000ff047212 */ /* 0x000fe200078e33ff */
[----:B------:R-:W0:Y:S01]  /*00a0*/  LDC.64 R2, c[0x0][0x380] ;  /* 0x0000e000ff027b82 */ /* 0x000e220000000a00 */
[----:B------:R-:W-:Y:S01]  /*00b0*/  BSSY.RECONVERGENT B0, `(.L_x_929) ;  /* 0x0000053000007945 */ /* 0x000fe20003800200 */
[----:B------:R-:W-:Y:S02]  /*00c0*/  IMAD.MOV.U32 R13, RZ, RZ, RZ ;  /* 0x000000ffff0d7224 */ /* 0x000fe400078e00ff */
[----:B------:R-:W-:Y:S01]  /*00d0*/  VIADD R4, R4, UR5 ;  /* 0x0000000504047c36 */ /* 0x000fe20008000000 */
[----:B------:R-:W1:Y:S04]  /*00e0*/  LDCU.64 UR4, c[0x0][0x358] ;  /* 0x00006b00ff0477ac */ /* 0x000e680008000a00 */
[----:B------:R-:W-:-:S02]  /*00f0*/  ISETP.NE.AND P1, PT, R4, RZ, PT ;  /* 0x000000ff0400720c */ /* 0x000fc40003f25270 */
[----:B------:R-:W-:-:S04]  /*0100*/  VIMNMX.U32 R6, PT, PT, R4, 0x3ff, PT ;  /* 0x000003ff04067848 */ /* 0x000fc80003fe0000 */
[----:B------:R-:W-:-:S04]  /*0110*/  LOP3.LUT R7, R6, 0x1, RZ, 0xc0, !PT ;  /* 0x0000000106077812 */ /* 0x000fc800078ec0ff */
[----:B------:R-:W-:Y:S01]  /*0120*/  ISETP.NE.U32.AND P0, PT, R7, 0x1, PT ;  /* 0x000000010700780c */ /* 0x000fe20003f05070 */
[----:B0-----:R-:W-:Y:S02]  /*0130*/  IMAD.WIDE R2, R5, 0x30, R2 ;  /* 0x0000003005027825 */ /* 0x001fe400078e0202 */
[----:B-1----:R-:W-:Y:S10]  /*0140*/  @!P1 BRA `(.L_x_930) ;  /* 0x0000000400249947 */ /* 0x002ff40003800000 */
[----:B------:R-:W0:Y:S01]  /*0150*/  LDC.64 R4, c[0x0][0x388] ;  /* 0x0000e200ff047b82 */ /* 0x000e220000000a00 */
[----:B------:R-:W-:Y:S02]  /*0160*/  VIADD R6, R6, 0x1 ;  /* 0x0000000106067836 */ /* 0x000fe40000000000 */
[----:B------:R-:W-:-:S03]  /*0170*/  IMAD.MOV.U32 R15, RZ, RZ, R0 ;  /* 0x000000ffff0f7224 */ /* 0x000fc600078e0000 */
[----:B------:R-:W-:-:S05]  /*0180*/  LOP3.LUT R13, R6, 0x7fe, RZ, 0xc0, !PT ;  /* 0x000007fe060d7812 */ /* 0x000fca00078ec0ff */
[----:B------:R-:W-:Y:S01]  /*0190*/  IMAD.MOV R12, RZ, RZ, -R13 ;  /* 0x000000ffff0c7224 */ /* 0x000fe200078e0a0d */
[----:B0-----:R-:W-:-:S05]  /*01a0*/  IADD3 R4, P1, PT, R4, 0x8, RZ ;  /* 0x0000000804047810 */ /* 0x001fca0007f3e0ff */
[----:B------:R-:W-:-:S08]  /*01b0*/  IMAD.X R5, RZ, RZ, R5, P1 ;  /* 0x000000ffff057224 */ /* 0x000fd000008e0605 */
.L_x_931:
[----:B--2---:R-:W2:Y:S04]  /*01c0*/  LDG.E.64 R6, desc[UR4][R2.64] ;  /* 0x0000000402067981 */ /* 0x004ea8000c1e1b00 */
[----:B------:R-:W3:Y:S04]  /*01d0*/  LDG.E.64 R16, desc[UR4][R2.64+0x10] ;  /* 0x0000100402107981 */ /* 0x000ee8000c1e1b00 */
[----:B------:R-:W4:Y:S01]  /*01e0*/  LDG.E.64 R24, desc[UR4][R2.64+0x8] ;  /* 0x0000080402187981 */ /* 0x000f22000c1e1b00 */
[----:B--2---:R-:W-:-:S04]  /*01f0*/  SHF.R.U32.HI R8, RZ, 0x2, R7 ;  /* 0x00000002ff087819 */ /* 0x004fc80000011607 */
[----:B------:R-:W-:Y:S01]  /*0200*/  LOP3.LUT R8, R8, R7, RZ, 0x3c, !PT ;  /* 0x0000000708087212 */ /* 0x000fe200078e3cff */
[----:B---3--:R-:W-:Y:S01]  /*0210*/  IMAD.SHL.U32 R7, R17, 0x10, RZ ;  /* 0x0000001011077824 */ /* 0x008fe200078e00ff */
[----:B------:R-:W-:Y:S01]  /*0220*/  STG.E.64 desc[UR4][R2.64+0x8], R16 ;  /* 0x0000081002007986 */ /* 0x000fe2000c101b04 */
[----:B----4-:R-:W-:Y:S02]  /*0230*/  SHF.R.U32.HI R11, RZ, 0x2, R24 ;  /* 0x00000002ff0b7819 */ /* 0x010fe40000011618 */
[----:B------:R-:W-:Y:S02]  /*0240*/  IMAD.SHL.U32 R9, R8, 0x2, RZ ;  /* 0x0000000208097824 */ /* 0x000fe400078e00ff */
[----:B------:R-:W-:Y:S01]  /*0250*/  LOP3.LUT R11, R11, R24, RZ, 0x3c, !PT ;  /* 0x000000180b0b7212 */ /* 0x000fe200078e3cff */
[----:B------:R-:W-:Y:S02]  /*0260*/  VIADD R24, R6, 0xb0f8a ;  /* 0x000b0f8a06187836 */ /* 0x000fe40000000000 */
[----:B------:R-:W-:-:S02]  /*0270*/  LOP3.LUT R18, R8, R9, R7, 0x96, !PT ;  /* 0x0000000908127212 */ /* 0x000fc400078e9607 */
[----:B------:R-:W-:Y:S02]  /*0280*/  SHF.L.U32 R7, R11, 0x1, RZ ;  /* 0x000000010b077819 */ /* 0x000fe400000006ff */
[----:B------:R-:W-:Y:S01]  /*0290*/  LOP3.LUT R18, R18, R17, RZ, 0x3c, !PT ;  /* 0x0000001112127212 */ /* 0x000fe200078e3cff */
[----:B------:R0:W-:Y:S03]  /*02a0*/  STG.E.64 desc[UR4][R2.64], R24 ;  /* 0x0000001802007986 */ /* 0x0001e6000c101b04 */
[----:B------:R-:W-:Y:S01]  /*02b0*/  IADD3 R21, PT, PT, R6, 0x587c5, R18 ;  /* 0x000587c506157810 */ /* 0x000fe20007ffe012 */
[----:B------:R-:W-:Y:S02]  /*02c0*/  IMAD.SHL.U32 R8, R18, 0x10, RZ ;  /* 0x0000001012087824 */ /* 0x000fe400078e00ff */
[----:B------:R-:W-:-:S03]  /*02d0*/  IMAD.MOV.U32 R6, RZ, RZ, 0x0 ;  /* 0x00000000ff067424 */ /* 0x000fc600078e00ff */
[----:B------:R-:W-:-:S04]  /*02e0*/  LOP3.LUT R7, R11, R7, R8, 0x96, !PT ;  /* 0x000000070b077212 */ /* 0x000fc800078e9608 */
[----:B------:R-:W-:Y:S01]  /*02f0*/  LOP3.LUT R19, R7, R18, RZ, 0x3c, !PT ;  /* 0x0000001207137212 */ /* 0x000fe200078e3cff */
[----:B------:R-:W-:-:S04]  /*0300*/  IMAD.MOV.U32 R7, RZ, RZ, 0x3ca00000 ;  /* 0x3ca00000ff077424 */ /* 0x000fc800078e00ff */
[----:B------:R-:W-:Y:S01]  /*0310*/  IMAD.IADD R8, R19, 0x1, R24 ;  /* 0x0000000113087824 */ /* 0x000fe200078e0218 */
[----:B------:R1:W-:Y:S03]  /*0320*/  STG.E.64 desc[UR4][R2.64+0x10], R18 ;  /* 0x0000101202007986 */ /* 0x0003e6000c101b04 */
[----:B------:R-:W-:-:S03]  /*0330*/  IMAD.WIDE.U32 R8, R8, 0x200000, RZ ;  /* 0x0020000008087825 */ /* 0x000fc600078e00ff */
[----:B------:R-:W-:Y:S01]  /*0340*/  LOP3.LUT R20, R8, R21, RZ, 0x3c, !PT ;  /* 0x0000001508147212 */ /* 0x000fe200078e3cff */
[----:B------:R-:W-:-:S04]  /*0350*/  IMAD.MOV.U32 R21, RZ, RZ, R9 ;  /* 0x000000ffff157224 */ /* 0x000fc800078e0009 */
[----:B------:R-:W2:Y:S02]  /*0360*/  I2F.F64.U64 R8, R20 ;  /* 0x0000001400087312 */ /* 0x000ea40000301800 */
[----:B--2---:R-:W-:Y:S01]  /*0370*/  DFMA R10, R8, R6, 5.5511151231257827021e-17 ;  /* 0x3c900000080a742b */ /* 0x004fe20000000006 */
[----:B------:R-:W-:Y:S01]  /*0380*/  IMAD.MOV.U32 R8, RZ, RZ, 0x0 ;  /* 0x00000000ff087424 */ /* 0x000fe200078e00ff */
[----:B------:R-:W-:-:S06]  /*0390*/  MOV R9, 0x40000000 ;  /* 0x4000000000097802 */ /* 0x000fcc0000000f00 */
[----:B------:R-:W-:Y:S01]  /*03a0*/  DFMA R28, R10, R8, -5 ;  /* 0xc01400000a1c742b */ /* 0x000fe20000000008 */
[----:B------:R-:W-:-:S06]  /*03b0*/  IMAD.WIDE R10, R15, 0x8, R4 ;  /* 0x000000080f0a7825 */ /* 0x000fcc00078e0204 */
[----:B------:R2:W-:Y:S04]  /*03c0*/  STG.E.64 desc[UR4][R10.64+-0x8], R28 ;  /* 0xfffff81c0a007986 */ /* 0x0005e8000c101b04 */
[----:B------:R-:W3:Y:S04]  /*03d0*/  LDG.E.64 R20, desc[UR4][R2.64] ;  /* 0x0000000402147981 */ /* 0x000ee8000c1e1b00 */
[----:B------:R-:W4:Y:S04]  /*03e0*/  LDG.E.64 R22, desc[UR4][R2.64+0x10] ;  /* 0x0000100402167981 */ /* 0x000f28000c1e1b00 */
[----:B------:R-:W5:Y:S01]  /*03f0*/  LDG.E.64 R26, desc[UR4][R2.64+0x8] ;  /* 0x00000804021a7981 */ /* 0x000f62000c1e1b00 */
[----:B------:R-:W-:-:S02]  /*0400*/  VIADD R12, R12, 0x2 ;  /* 0x000000020c0c7836 */ /* 0x000fc40000000000 */
[----:B------:R-:W-:-:S03]  /*0410*/  VIADD R15, R15, 0x2 ;  /* 0x000000020f0f7836 */ /* 0x000fc60000000000 */
[----:B------:R-:W-:Y:S02]  /*0420*/  ISETP.NE.AND P1, PT, R12, RZ, PT ;  /* 0x000000ff0c00720c */ /* 0x000fe40003f25270 */
[----:B---3--:R-:W-:Y:S01]  /*0430*/  SHF.R.U32.HI R14, RZ, 0x2, R21 ;  /* 0x00000002ff0e7819 */ /* 0x008fe20000011615 */
[----:B0-----:R-:W-:-:S03]  /*0440*/  VIADD R24, R20, 0xb0f8a ;  /* 0x000b0f8a14187836 */ /* 0x001fc60000000000 */
[----:B------:R-:W-:Y:S01]  /*0450*/  LOP3.LUT R14, R14, R21, RZ, 0x3c, !PT ;  /* 0x000000150e0e7212 */ /* 0x000fe200078e3cff */
[----:B----4-:R-:W-:Y:S01]  /*0460*/  IMAD.SHL.U32 R21, R23, 0x10, RZ ;  /* 0x0000001017157824 */ /* 0x010fe200078e00ff */
[----:B------:R2:W-:Y:S01]  /*0470*/  STG.E.64 desc[UR4][R2.64+0x8], R22 ;  /* 0x0000081602007986 */ /* 0x0005e2000c101b04 */
[----:B-----5:R-:W-:Y:S02]  /*0480*/  SHF.R.U32.HI R17, RZ, 0x2, R26 ;  /* 0x00000002ff117819 */ /* 0x020fe4000001161a */
[C---:B------:R-:W-:Y:S01]  /*0490*/  IMAD.SHL.U32 R16, R14.reuse, 0x2, RZ ;  /* 0x000000020e107824 */ /* 0x040fe200078e00ff */
[----:B------:R-:W-:Y:S02]  /*04a0*/  MOV R25, R27 ;  /* 0x0000001b00197202 */ /* 0x000fe40000000f00 */
[----:B------:R-:W-:Y:S02]  /*04b0*/  LOP3.LUT R17, R17, R26, RZ, 0x3c, !PT ;  /* 0x0000001a11117212 */ /* 0x000fe400078e3cff */
[----:B------:R-:W-:Y:S01]  /*04c0*/  LOP3.LUT R16, R14, R16, R21, 0x96, !PT ;  /* 0x000000100e107212 */ /* 0x000fe200078e9615 */
[----:B------:R2:W-:Y:S02]  /*04d0*/  STG.E.64 desc[UR4][R2.64], R24 ;  /* 0x0000001802007986 */ /* 0x0005e4000c101b04 */
[----:B-1----:R-:W-:Y:S01]  /*04e0*/  IMAD.SHL.U32 R18, R17, 0x2, RZ ;  /* 0x0000000211127824 */ /* 0x002fe200078e00ff */
[----:B------:R-:W-:-:S04]  /*04f0*/  LOP3.LUT R16, R16, R23, RZ, 0x3c, !PT ;  /* 0x0000001710107212 */ /* 0x000fc800078e3cff */
[----:B------:R-:W-:Y:S01]  /*0500*/  IADD3 R21, PT, PT, R20, 0x587c5, R16 ;  /* 0x000587c514157810 */ /* 0x000fe20007ffe010 */
[----:B------:R-:W-:-:S05]  /*0510*/  IMAD.SHL.U32 R14, R16, 0x10, RZ ;  /* 0x00000010100e7824 */ /* 0x000fca00078e00ff */
[----:B------:R-:W-:-:S04]  /*0520*/  LOP3.LUT R17, R17, R18, R14, 0x96, !PT ;  /* 0x0000001211117212 */ /* 0x000fc800078e960e */
[----:B------:R-:W-:-:S05]  /*0530*/  LOP3.LUT R17, R17, R16, RZ, 0x3c, !PT ;  /* 0x0000001011117212 */ /* 0x000fca00078e3cff */
[----:B------:R-:W-:Y:S01]  /*0540*/  IMAD.IADD R18, R17, 0x1, R24 ;  /* 0x0000000111127824 */ /* 0x000fe200078e0218 */
[----:B------:R2:W-:Y:S03]  /*0550*/  STG.E.64 desc[UR4][R2.64+0x10], R16 ;  /* 0x0000101002007986 */ /* 0x0005e6000c101b04 */
[----:B------:R-:W-:-:S03]  /*0560*/  IMAD.WIDE.U32 R18, R18, 0x200000, RZ ;  /* 0x0020000012127825 */ /* 0x000fc600078e00ff */
[----:B------:R-:W-:Y:S01]  /*0570*/  LOP3.LUT R20, R18, R21, RZ, 0x3c, !PT ;  /* 0x0000001512147212 */ /* 0x000fe200078e3cff */
[----:B------:R-:W-:-:S04]  /*0580*/  IMAD.MOV.U32 R21, RZ, RZ, R19 ;  /* 0x000000ffff157224 */ /* 0x000fc800078e0013 */
[----:B------:R-:W0:Y:S02]  /*0590*/  I2F.F64.U64 R18, R20 ;  /* 0x0000001400127312 */ /* 0x000e240000301800 */
[----:B0-----:R-:W-:-:S08]  /*05a0*/  DFMA R18, R18, R6, 5.5511151231257827021e-17 ;  /* 0x3c9000001212742b */ /* 0x001fd00000000006 */
[----:B------:R-:W-:-:S07]  /*05b0*/  DFMA R18, R18, R8, -5 ;  /* 0xc01400001212742b */ /* 0x000fce0000000008 */
[----:B------:R2:W-:Y:S01]  /*05c0*/  STG.E.64 desc[UR4][R10.64], R18 ;  /* 0x000000120a007986 */ /* 0x0005e2000c101b04 */
[----:B------:R-:W-:Y:S05]  /*05d0*/  @P1 BRA `(.L_x_931) ;  /* 0xfffffff800f81947 */ /* 0x000fea000383ffff */
.L_x_930:
[----:B------:R-:W-:Y:S05]  /*05e0*/  BSYNC.RECONVERGENT B0 ;  /* 0x0000000000007941 */ /* 0x000fea0003800200 */
.L_x_929:
[----:B------:R-:W-:Y:S05]  /*05f0*/  @!P0 EXIT ;  /* 0x000000000000894d */ /* 0x000fea0003800000 */
[----:B--2---:R-:W2:Y:S01]  /*0600*/  LDG.E.64 R10, desc[UR4][R2.64] ;  /* 0x00000004020a7981 */ /* 0x004ea2000c1e1b00 */
[----:B------:R-:W0:Y:S03]  /*0610*/  LDC.64 R16, c[0x0][0x388] ;  /* 0x0000e200ff107b82 */ /* 0x000e260000000a00 */
[----:B------:R-:W3:Y:S04]  /*0620*/  LDG.E.64 R6, desc[UR4][R2.64+0x10] ;  /* 0x0000100402067981 */ /* 0x000ee8000c1e1b00 */
[----:B------:R-:W4:Y:S01]  /*0630*/  LDG.E.64 R8, desc[UR4][R2.64+0x8] ;  /* 0x0000080402087981 */ /* 0x000f22000c1e1b00 */
[----:B------:R-:W-:Y:S02]  /*0640*/  IMAD.MOV.U32 R18, RZ, RZ, 0x0 ;  /* 0x00000000ff127424 */ /* 0x000fe400078e00ff */
[----:B------:R-:W-:-:S02]  /*0650*/  IMAD.MOV.U32 R19, RZ, RZ, 0x3ca00000 ;  /* 0x3ca00000ff137424 */ /* 0x000fc400078e00ff */
[----:B------:R-:W-:-:S04]  /*0660*/  IMAD.IADD R13, R0, 0x1, R13 ;  /* 0x00000001000d7824 */ /* 0x000fc800078e020d */
[----:B0-----:R-:W-:Y:S01]  /*0670*/  IMAD.WIDE R12, R13, 0x8, R16 ;  /* 0x000000080d0c7825 */ /* 0x001fe200078e0210 */
[----:B--2---:R-:W-:-:S04]  /*0680*/  SHF.R.U32.HI R4, RZ, 0x2, R11 ;  /* 0x00000002ff047819 */ /* 0x004fc8000001160b */
[----:B------:R-:W-:Y:S01]  /*0690*/  LOP3.LUT R4, R4, R11, RZ, 0x3c, !PT ;  /* 0x0000000b04047212 */ /* 0x000fe200078e3cff */
[----:B---3--:R-:W-:Y:S01]  /*06a0*/  IMAD.SHL.U32 R5, R7, 0x10, RZ ;  /* 0x0000001007057824 */ /* 0x008fe200078e00ff */
[----:B------:R-:W-:Y:S01]  /*06b0*/  STG.E.64 desc[UR4][R2.64+0x8], R6 ;  /* 0x0000080602007986 */ /* 0x000fe2000c101b04 */
[----:B----4-:R-:W-:Y:S02]  /*06c0*/  SHF.R.U32.HI R15, RZ, 0x2, R8 ;  /* 0x00000002ff0f7819 */ /* 0x010fe40000011608 */
[----:B------:R-:W-:Y:S02]  /*06d0*/  IMAD.SHL.U32 R11, R4, 0x2, RZ ;  /* 0x00000002040b7824 */ /* 0x000fe400078e00ff */
[----:B------:R-:W-:-:S03]  /*06e0*/  LOP3.LUT R15, R15, R8, RZ, 0x3c, !PT ;  /* 0x000000080f0f7212 */ /* 0x000fc600078e3cff */
[----:B------:R-:W-:Y:S02]  /*06f0*/  LOP3.LUT R4, R4, R11, R5, 0x96, !PT ;  /* 0x0000000b04047212 */ /* 0x000fe400078e9605 */
[----:B------:R-:W-:Y:S02]  /*0700*/  IMAD.SHL.U32 R5, R15, 0x2, RZ ;  /* 0x000000020f057824 */ /* 0x000fe400078e00ff */
[----:B------:R-:W-:-:S04]  /*0710*/  LOP3.LUT R4, R4, R7, RZ, 0x3c, !PT ;  /* 0x0000000704047212 */ /* 0x000fc800078e3cff */
[----:B------:R-:W-:Y:S01]  /*0720*/  IADD3 R11, PT, PT, R10, 0x587c5, R4 ;  /* 0x000587c50a0b7810 */ /* 0x000fe20007ffe004 */
[----:B------:R-:W-:-:S05]  /*0730*/  IMAD.SHL.U32 R8, R4, 0x10, RZ ;  /* 0x0000001004087824 */ /* 0x000fca00078e00ff */
[----:B------:R-:W-:Y:S02]  /*0740*/  LOP3.LUT R5, R15, R5, R8, 0x96, !PT ;  /* 0x000000050f057212 */ /* 0x000fe400078e9608 */
[----:B------:R-:W-:Y:S02]  /*0750*/  IADD3 R8, PT, PT, R10, 0xb0f8a, RZ ;  /* 0x000b0f8a0a087810 */ /* 0x000fe40007ffe0ff */
[----:B------:R-:W-:-:S03]  /*0760*/  LOP3.LUT R5, R5, R4, RZ, 0x3c, !PT ;  /* 0x0000000405057212 */ /* 0x000fc600078e3cff */
[----:B------:R-:W-:Y:S02]  /*0770*/  STG.E.64 desc[UR4][R2.64], R8 ;  /* 0x0000000802007986 */ /* 0x000fe4000c101b04 */
[----:B------:R-:W-:Y:S02]  /*0780*/  IMAD.IADD R14, R5, 0x1, R8 ;  /* 0x00000001050e7824 */ /* 0x000fe400078e0208 */
[----:B------:R-:W-:Y:S02]  /*0790*/  STG.E.64 desc[UR4][R2.64+0x10], R4 ;  /* 0x0000100402007986 */ /* 0x000fe4000c101b04 */
[----:B------:R-:W-:-:S03]  /*07a0*/  IMAD.WIDE.U32 R14, R14, 0x200000, RZ ;  /* 0x002000000e0e7825 */ /* 0x000fc600078e00ff */
[----:B------:R-:W-:-:S04]  /*07b0*/  LOP3.LUT R14, R14, R11, RZ, 0x3c, !PT ;  /* 0x0000000b0e0e7212 */ /* 0x000fc800078e3cff */
[----:B------:R-:W0:Y:S02]  /*07c0*/  I2F.F64.U64 R10, R14 ;  /* 0x0000000e000a7312 */ /* 0x000e240000301800 */
[----:B0-----:R-:W-:Y:S01]  /*07d0*/  DFMA R10, R10, R18, 5.5511151231257827021e-17 ;  /* 0x3c9000000a0a742b */ /* 0x001fe20000000012 */
[----:B------:R-:W-:-:S07]  /*07e0*/  IMAD.MOV.U32 R19, RZ, RZ, 0x40000000 ;  /* 0x40000000ff137424 */ /* 0x000fce00078e00ff */
[----:B------:R-:W-:-:S07]  /*07f0*/  DFMA R10, R10, R18, -5 ;  /* 0xc01400000a0a742b */ /* 0x000fce0000000012 */
[----:B------:R-:W-:Y:S01]  /*0800*/  STG.E.64 desc[UR4][R12.64], R10 ;  /* 0x0000000a0c007986 */ /* 0x000fe2000c101b04 */
[----:B------:R-:W-:Y:S05]  /*0810*/  EXIT ;  /* 0x000000000000794d */ /* 0x000fea0003800000 */
.L_x_932:
        /* <DEDUP_REMOVED lines=14> */
.L_x_972:


//--------------------- .text._Z12setup_statesP17curandStateXORWOWi --------------------------
	.section	.text._Z12setup_statesP17curandStateXORWOWi,"ax",@progbits
	.align	128
        .global         _Z12setup_statesP17curandStateXORWOWi
        .type           _Z12setup_statesP17curandStateXORWOWi,@function
        .size           _Z12setup_statesP17curandStateXORWOWi,(.L_x_973 - _Z12setup_statesP17curandStateXORWOWi)
        .other          _Z12setup_statesP17curandStateXORWOWi,@"STO_CUDA_ENTRY STV_DEFAULT"
_Z12setup_statesP17curandStateXORWOWi:
.text._Z12setup_statesP17curandStateXORWOWi:
[----:B------:R-:W-:Y:S01]  /*0000*/  LDC R1, c[0x0][0x37c] ;  /* 0x0000df00ff017b82 */ /* 0x000fe20000000800 */
[----:B------:R-:W0:Y:S07]  /*0010*/  S2R R13, SR_TID.X ;  /* 0x00000000000d7919 */ /* 0x000e2e0000002100 */
[----:B------:R-:W0:Y:S01]  /*0020*/  S2UR UR4, SR_CTAID.X ;  /* 0x00000000000479c3 */ /* 0x000e220000002500 */
[----:B------:R-:W1:Y:S07]  /*0030*/  LDCU UR5, c[0x0][0x388] ;  /* 0x00007100ff0577ac */ /* 0x000e6e0008000800 */
[----:B------:R-:W0:Y:S02]  /*0040*/  LDC R0, c[0x0][0x360] ;  /* 0x0000d800ff007b82 */ /* 0x000e240000000800 */
[----:B0-----:R-:W-:-:S05]  /*0050*/  IMAD R13, R0, UR4, R13 ;  /* 0x00000004000d7c24 */ /* 0x001fca000f8e020d */
[----:B-1----:R-:W-:-:S13]  /*0060*/  ISETP.GE.AND P0, PT, R13, UR5, PT ;  /* 0x000000050d007c0c */ /* 0x002fda000bf06270 */
[----:B------:R-:W-:Y:S05]  /*0070*/  @P0 EXIT ;  /* 0x000000000000094d */ /* 0x000fea0003800000 */
[----:B------:R-:W0:Y:S01]  /*0080*/  LDC.64 R6, c[0x0][0x380] ;  /* 0x0000e000ff067b82 */ /* 0x000e220000000a00 */
[----:B------:R-:W1:Y:S01]  /*0090*/  LDCU.64 UR4, c[0x0][0x358] ;  /* 0x00006b00ff0477ac */ /* 0x000e620008000a00 */
[----:B------:R-:W-:Y:S01]  /*00a0*/  IMAD.MOV.U32 R2, RZ, RZ, 0x3198c20f ;  /* 0x3198c20fff027424 */ /* 0x000fe200078e00ff */
[----:B------:R-:W-:Y:S01]  /*00b0*/  ISETP.NE.AND P0, PT, R13, RZ, PT ;  /* 0x000000ff0d00720c */ /* 0x000fe20003f05270 */
[----:B------:R-:W-:Y:S01]  /*00c0*/  IMAD.MOV.U32 R3, RZ, RZ, 0x5efdb30c ;  /* 0x5efdb30cff037424 */ /* 0x000fe200078e00ff */
[----:B------:R-:W-:Y:S01]  /*00d0*/  BSSY.RECONVERGENT B0, `(.L_x_933) ;  /* 0x00000da000007945 */ /* 0x000fe20003800200 */
[----:B------:R-:W-:Y:S02]  /*00e0*/  IMAD.MOV.U32 R4, RZ, RZ, 0x423bb012 ;  /* 0x423bb012ff047424 */ /* 0x000fe400078e00ff */
[----:B------:R-:W-:Y:S02]  /*00f0*/  IMAD.MOV.U32 R5, RZ, RZ, -0x75bd8fc ;  /* 0xf8a42704ff057424 */ /* 0x000fe400078e00ff */
[----:B------:R-:W-:-:S02]  /*0100*/  IMAD.MOV.U32 R8, RZ, RZ, -0x23270784 ;  /* 0xdcd8f87cff087424 */ /* 0x000fc400078e00ff */
[----:B------:R-:W-:Y:S02]  /*0110*/  IMAD.MOV.U32 R9, RZ, RZ, 0x57fa2510 ;  /* 0x57fa2510ff097424 */ /* 0x000fe400078e00ff */
[----:B0-----:R-:W-:-:S05]  /*0120*/  IMAD.WIDE R6, R13, 0x30, R6 ;  /* 0x000000300d067825 */ /* 0x001fca00078e0206 */
[----:B-1----:R0:W-:Y:S04]  /*0130*/  STG.E.64 desc[UR4][R6.64], R2 ;  /* 0x0000000206007986 */ /* 0x0021e8000c101b04 */
[----:B------:R0:W-:Y:S04]  /*0140*/  STG.E.64 desc[UR4][R6.64+0x8], R4 ;  /* 0x0000080406007986 */ /* 0x0001e8000c101b04 */
[----:B------:R0:W-:Y:S01]  /*0150*/  STG.E.64 desc[UR4][R6.64+0x10], R8 ;  /* 0x0000100806007986 */ /* 0x0001e2000c101b04 */
[----:B------:R-:W-:Y:S05]  /*0160*/  @!P0 BRA `(.L_x_934) ;  /* 0x0000000c00408947 */ /* 0x000fea0003800000 */
[----:B------:R-:W-:Y:S01]  /*0170*/  SHF.R.S32.HI R0, RZ, 0x1f, R13 ;  /* 0x0000001fff007819 */ /* 0x000fe2000001140d */
[----:B------:R-:W-:-:S07]  /*0180*/  IMAD.MOV.U32 R12, RZ, RZ, RZ ;  /* 0x000000ffff0c7224 */ /* 0x000fce00078e00ff */
.L_x_940:
[----:B0-----:R-:W-:Y:S01]  /*0190*/  LOP3.LUT R2, R13, 0x3, RZ, 0xc0, !PT ;  /* 0x000000030d027812 */ /* 0x001fe200078ec0ff */
[----:B------:R-:W-:Y:S03]  /*01a0*/  BSSY.RECONVERGENT B1, `(.L_x_935) ;  /* 0x00000c6000017945 */ /* 0x000fe60003800200 */
[----:B------:R-:W-:-:S04]  /*01b0*/  ISETP.NE.U32.AND P0, PT, R2, RZ, PT ;  /* 0x000000ff0200720c */ /* 0x000fc80003f05070 */
[----:B------:R-:W-:-:S13]  /*01c0*/  ISETP.NE.AND.EX P0, PT, RZ, RZ, PT, P0 ;  /* 0x000000ffff00720c */ /* 0x000fda0003f05300 */
[----:B------:R-:W-:Y:S05]  /*01d0*/  @!P0 BRA `(.L_x_936) ;  /* 0x0000000c00088947 */ /* 0x000fea0003800000 */
[----:B------:R-:W0:Y:S01]  /*01e0*/  LDC.64 R8, c[0x4][RZ] ;  /* 0x01000000ff087b82 */ /* 0x000e220000000a00 */
[----:B------:R-:W-:Y:S02]  /*01f0*/  IMAD.MOV.U32 R14, RZ, RZ, RZ ;  /* 0x000000ffff0e7224 */ /* 0x000fe400078e00ff */
[----:B0-----:R-:W-:-:S07]  /*0200*/  IMAD.WIDE.U32 R8, R12, 0xc80, R8 ;  /* 0x00000c800c087825 */ /* 0x001fce00078e0008 */
.L_x_939:
[----:B0-----:R-:W-:Y:S01]  /*0210*/  IMAD.MOV.U32 R15, RZ, RZ, RZ ;  /* 0x000000ffff0f7224 */ /* 0x001fe200078e00ff */
[----:B------:R-:W-:Y:S01]  /*0220*/  CS2R R2, SRZ ;  /* 0x0000000000027805 */ /* 0x000fe2000001ff00 */
[----:B------:R-:W-:Y:S01]  /*0230*/  IMAD.MOV.U32 R17, RZ, RZ, RZ ;  /* 0x000000ffff117224 */ /* 0x000fe200078e00ff */
[----:B------:R-:W-:-:S07]  /*0240*/  CS2R R4, SRZ ;  /* 0x0000000000047805 */ /* 0x000fce000001ff00 */
.L_x_938:
[----:B------:R-:W-:-:S05]  /*0250*/  IMAD.WIDE.U32 R10, R17, 0x4, R6 ;  /* 0x00000004110a7825 */ /* 0x000fca00078e0006 */
[----:B------:R0:W5:Y:S01]  /*0260*/  LDG.E R16, desc[UR4][R10.64+0x4] ;  /* 0x000004040a107981 */ /* 0x000162000c1e1900 */
[----:B------:R-:W-:-:S07]  /*0270*/  IMAD.MOV.U32 R19, RZ, RZ, RZ ;  /* 0x000000ffff137224 */ /* 0x000fce00078e00ff */
.L_x_937:
[----:B-----5:R-:W-:Y:S01]  /*0280*/  SHF.R.U32.HI R24, RZ, R19, R16 ;  /* 0x00000013ff187219 */ /* 0x020fe20000011610 */
[----:B0-----:R-:W-:-:S03]  /*0290*/  IMAD.SHL.U32 R10, R17, 0x20, RZ ;  /* 0x00000020110a7824 */ /* 0x001fc600078e00ff */
[----:B------:R-:W-:Y:S01]  /*02a0*/  LOP3.LUT R11, R24, 0x1, RZ, 0xc0, !PT ;  /* 0x00000001180b7812 */ /* 0x000fe200078ec0ff */
[----:B------:R-:W-:-:S03]  /*02b0*/  IMAD.IADD R10, R10, 0x1, R19 ;  /* 0x000000010a0a7824 */ /* 0x000fc600078e0213 */
[----:B------:R-:W-:Y:S01]  /*02c0*/  ISETP.NE.U32.AND P0, PT, R11, 0x1, PT ;  /* 0x000000010b00780c */ /* 0x000fe20003f05070 */
[----:B------:R-:W-:-:S03]  /*02d0*/  IMAD R11, R10, 0x5, RZ ;  /* 0x000000050a0b7824 */ /* 0x000fc600078e02ff */
[----:B------:R-:W-:Y:S01]  /*02e0*/  R2P PR, R24, 0x7e ;  /* 0x0000007e18007804 */ /* 0x000fe20000000000 */
[----:B------:R-:W-:-:S08]  /*02f0*/  IMAD.WIDE.U32 R10, R11, 0x4, R8 ;  /* 0x000000040b0a7825 */ /* 0x000fd000078e0008 */
[----:B------:R-:W2:Y:S04]  /*0300*/  @!P0 LDG.E R18, desc[UR4][R10.64] ;  /* 0x000000040a128981 */ /* 0x000ea8000c1e1900 */
[----:B------:R-:W3:Y:S04]  /*0310*/  @!P0 LDG.E R20, desc[UR4][R10.64+0x10] ;  /* 0x000010040a148981 */ /* 0x000ee8000c1e1900 */
[----:B------:R-:W4:Y:S04]  /*0320*/  @P1 LDG.E R22, desc[UR4][R10.64+0x14] ;  /* 0x000014040a161981 */ /* 0x000f28000c1e1900 */
[----:B------:R-:W4:Y:S04]  /*0330*/  @P2 LDG.E R26, desc[UR4][R10.64+0x28] ;  /* 0x000028040a1a2981 */ /* 0x000f28000c1e1900 */
[----:B------:R-:W4:Y:S04]  /*0340*/  @!P0 LDG.E R21, desc[UR4][R10.64+0x4] ;  /* 0x000004040a158981 */ /* 0x000f28000c1e1900 */
[----:B------:R-:W4:Y:S04]  /*0350*/  @!P0 LDG.E R23, desc[UR4][R10.64+0xc] ;  /* 0x00000c040a178981 */ /* 0x000f28000c1e1900 */
[----:B------:R-:W4:Y:S04]  /*0360*/  @P1 LDG.E R25, desc[UR4][R10.64+0x18] ;  /* 0x000018040a191981 */ /* 0x000f28000c1e1900 */
[----:B------:R-:W4:Y:S04]  /*0370*/  @P3 LDG.E R28, desc[UR4][R10.64+0x3c] ;  /* 0x00003c040a1c3981 */ /* 0x000f28000c1e1900 */
[----:B------:R-:W4:Y:S01]  /*0380*/  @P6 LDG.E R27, desc[UR4][R10.64+0x7c] ;  /* 0x00007c040a1b6981 */ /* 0x000f22000c1e1900 */
[----:B--2---:R-:W-:-:S03]  /*0390*/  @!P0 LOP3.LUT R15, R15, R18, RZ, 0x3c, !PT ;  /* 0x000000120f0f8212 */ /* 0x004fc600078e3cff */
[----:B------:R-:W2:Y:S01]  /*03a0*/  @!P0 LDG.E R18, desc[UR4][R10.64+0x8] ;  /* 0x000008040a128981 */ /* 0x000ea2000c1e1900 */
[----:B---3--:R-:W-:-:S03]  /*03b0*/  @!P0 LOP3.LUT R3, R3, R20, RZ, 0x3c, !PT ;  /* 0x0000001403038212 */ /* 0x008fc600078e3cff */
[----:B------:R-:W3:Y:S01]  /*03c0*/  @P1 LDG.E R20, desc[UR4][R10.64+0x24] ;  /* 0x000024040a141981 */ /* 0x000ee2000c1e1900 */
[----:B----4-:R-:W-:-:S03]  /*03d0*/  @P1 LOP3.LUT R15, R15, R22, RZ, 0x3c, !PT ;  /* 0x000000160f0f1212 */ /* 0x010fc600078e3cff */
[----:B------:R-:W4:Y:S01]  /*03e0*/  @P2 LDG.E R22, desc[UR4][R10.64+0x38] ;  /* 0x000038040a162981 */ /* 0x000f22000c1e1900 */
[----:B------:R-:W-:-:S03]  /*03f0*/  @P2 LOP3.LUT R15, R15, R26, RZ, 0x3c, !PT ;  /* 0x0000001a0f0f2212 */ /* 0x000fc600078e3cff */
[----:B------:R-:W4:Y:S01]  /*0400*/  @P4 LDG.E R26, desc[UR4][R10.64+0x50] ;  /* 0x000050040a1a4981 */ /* 0x000f22000c1e1900 */
[----:B------:R-:W-:-:S03]  /*0410*/  @!P0 LOP3.LUT R4, R4, R21, RZ, 0x3c, !PT ;  /* 0x0000001504048212 */ /* 0x000fc600078e3cff */
[----:B------:R-:W4:Y:S01]  /*0420*/  @P1 LDG.E R21, desc[UR4][R10.64+0x20] ;  /* 0x000020040a151981 */ /* 0x000f22000c1e1900 */
[----:B------:R-:W-:-:S03]  /*0430*/  @!P0 LOP3.LUT R2, R2, R23, RZ, 0x3c, !PT ;  /* 0x0000001702028212 */ /* 0x000fc600078e3cff */
[----:B------:R-:W4:Y:S01]  /*0440*/  @P2 LDG.E R23, desc[UR4][R10.64+0x2c] ;  /* 0x00002c040a172981 */ /* 0x000f22000c1e1900 */
[----:B------:R-:W-:-:S03]  /*0450*/  @P1 LOP3.LUT R4, R4, R25, RZ, 0x3c, !PT ;  /* 0x0000001904041212 */ /* 0x000fc600078e3cff */
[----:B------:R-:W4:Y:S01]  /*0460*/  @P2 LDG.E R25, desc[UR4][R10.64+0x34] ;  /* 0x000034040a192981 */ /* 0x000f22000c1e1900 */
[----:B--2---:R-:W-:-:S03]  /*0470*/  @!P0 LOP3.LUT R5, R5, R18, RZ, 0x3c, !PT ;  /* 0x0000001205058212 */ /* 0x004fc600078e3cff */
[----:B------:R-:W2:Y:S01]  /*0480*/  @P1 LDG.E R18, desc[UR4][R10.64+0x1c] ;  /* 0x00001c040a121981 */ /* 0x000ea2000c1e1900 */
[----:B---3--:R-:W-:-:S03]  /*0490*/  @P1 LOP3.LUT R3, R3, R20, RZ, 0x3c, !PT ;  /* 0x0000001403031212 */ /* 0x008fc600078e3cff */
[----:B------:R-:W3:Y:S01]  /*04a0*/  @P2 LDG.E R20, desc[UR4][R10.64+0x30] ;  /* 0x000030040a142981 */ /* 0x000ee2000c1e1900 */
[----:B----4-:R-:W-:-:S03]  /*04b0*/  @P2 LOP3.LUT R3, R3, R22, RZ, 0x3c, !PT ;  /* 0x0000001603032212 */ /* 0x010fc600078e3cff */
[----:B------:R-:W4:Y:S01]  /*04c0*/  @P3 LDG.E R22, desc[UR4][R10.64+0x4c] ;  /* 0x00004c040a163981 */ /* 0x000f22000c1e1900 */
[----:B------:R-:W-:-:S04]  /*04d0*/  @P3 LOP3.LUT R15, R15, R28, RZ, 0x3c, !PT ;  /* 0x0000001c0f0f3212 */ /* 0x000fc800078e3cff */
[----:B------:R-:W-:Y:S02]  /*04e0*/  @P4 LOP3.LUT R15, R15, R26, RZ, 0x3c, !PT ;  /* 0x0000001a0f0f4212 */ /* 0x000fe400078e3cff */
[----:B------:R-:W-:Y:S01]  /*04f0*/  @P1 LOP3.LUT R2, R2, R21, RZ, 0x3c, !PT ;  /* 0x0000001502021212 */ /* 0x000fe200078e3cff */
[----:B------:R-:W4:Y:S04]  /*0500*/  @P5 LDG.E R26, desc[UR4][R10.64+0x64] ;  /* 0x000064040a1a5981 */ /* 0x000f28000c1e1900 */
[----:B------:R-:W4:Y:S01]  /*0510*/  @P3 LDG.E R21, desc[UR4][R10.64+0x40] ;  /* 0x000040040a153981 */ /* 0x000f22000c1e1900 */
[----:B------:R-:W-:Y:S02]  /*0520*/  @P2 LOP3.LUT R4, R4, R23, RZ, 0x3c, !PT ;  /* 0x0000001704042212 */ /* 0x000fe400078e3cff */
[----:B------:R-:W-:Y:S01]  /*0530*/  @P2 LOP3.LUT R2, R2, R25, RZ, 0x3c, !PT ;  /* 0x0000001902022212 */ /* 0x000fe200078e3cff */
        /* <DEDUP_REMOVED lines=8> */
[----:B------:R-:W-:Y:S02]  /*05c0*/  LOP3.LUT P0, RZ, R24, 0x80, RZ, 0xc0, !PT ;  /* 0x0000008018ff7812 */ /* 0x000fe4000780c0ff */
[----:B------:R-:W-:Y:S02]  /*05d0*/  @P5 LOP3.LUT R15, R15, R26, RZ, 0x3c, !PT ;  /* 0x0000001a0f0f5212 */ /* 0x000fe400078e3cff */
[----:B------:R-:W4:Y:S01]  /*05e0*/  @P6 LDG.E R26, desc[UR4][R10.64+0x78] ;  /* 0x000078040a1a6981 */ /* 0x000f22000c1e1900 */
[----:B------:R-:W-:-:S03]  /*05f0*/  @P3 LOP3.LUT R4, R4, R21, RZ, 0x3c, !PT ;  /* 0x0000001504043212 */ /* 0x000fc600078e3cff */
[----:B------:R-:W4:Y:S01]  /*0600*/  @P4 LDG.E R21, desc[UR4][R10.64+0x5c] ;  /* 0x00005c040a154981 */ /* 0x000f22000c1e1900 */
[----:B------:R-:W-:-:S03]  /*0610*/  @P3 LOP3.LUT R2, R2, R23, RZ, 0x3c, !PT ;  /* 0x0000001702023212 */ /* 0x000fc600078e3cff */
[----:B------:R-:W4:Y:S01]  /*0620*/  @P5 LDG.E R23, desc[UR4][R10.64+0x68] ;  /* 0x000068040a175981 */ /* 0x000f22000c1e1900 */
[----:B------:R-:W-:-:S03]  /*0630*/  @P4 LOP3.LUT R4, R4, R25, RZ, 0x3c, !PT ;  /* 0x0000001904044212 */ /* 0x000fc600078e3cff */
        /* <DEDUP_REMOVED lines=21> */
[----:B------:R-:W-:Y:S02]  /*0790*/  @P6 LOP3.LUT R4, R4, R27, RZ, 0x3c, !PT ;  /* 0x0000001b04046212 */ /* 0x000fe400078e3cff */
[----:B------:R-:W-:Y:S02]  /*07a0*/  @P6 LOP3.LUT R2, R2, R21, RZ, 0x3c, !PT ;  /* 0x0000001502026212 */ /* 0x000fe400078e3cff */
[----:B------:R-:W-:Y:S02]  /*07b0*/  @P0 LOP3.LUT R4, R4, R23, RZ, 0x3c, !PT ;  /* 0x0000001704040212 */ /* 0x000fe400078e3cff */
[----:B------:R-:W-:Y:S02]  /*07c0*/  @P0 LOP3.LUT R2, R2, R25, RZ, 0x3c, !PT ;  /* 0x0000001902020212 */ /* 0x000fe400078e3cff */
[----:B--2---:R-:W-:Y:S02]  /*07d0*/  @P6 LOP3.LUT R5, R5, R18, RZ, 0x3c, !PT ;  /* 0x0000001205056212 */ /* 0x004fe400078e3cff */
[----:B---3--:R-:W-:-:S02]  /*07e0*/  @P6 LOP3.LUT R3, R3, R20, RZ, 0x3c, !PT ;  /* 0x0000001403036212 */ /* 0x008fc400078e3cff */
[----:B----4-:R-:W-:Y:S02]  /*07f0*/  @P0 LOP3.LUT R5, R5, R22, RZ, 0x3c, !PT ;  /* 0x0000001605050212 */ /* 0x010fe400078e3cff */
        /* <DEDUP_REMOVED lines=30> */
[----:B------:R-:W-:Y:S02]  /*09e0*/  LOP3.LUT P0, RZ, R24, 0x8000, RZ, 0xc0, !PT ;  /* 0x0000800018ff7812 */ /* 0x000fe4000780c0ff */
[----:B----4-:R-:W-:Y:S01]  /*09f0*/  @P5 LOP3.LUT R15, R15, R26, RZ, 0x3c, !PT ;  /* 0x0000001a0f0f5212 */ /* 0x010fe200078e3cff */
[----:B------:R-:W4:Y:S04]  /*0a00*/  @P3 LDG.E R24, desc[UR4][R10.64+0xe4] ;  /* 0x0000e4040a183981 */ /* 0x000f28000c1e1900 */
[----:B------:R-:W2:Y:S01]  /*0a10*/  @P6 LDG.E R26, desc[UR4][R10.64+0x118] ;  /* 0x000118040a1a6981 */ /* 0x000ea2000c1e1900 */
        /* <DEDUP_REMOVED lines=8> */
[----:B---3--:R-:W-:-:S03]  /*0aa0*/  @P2 LOP3.LUT R3, R3, R22, RZ, 0x3c, !PT ;  /* 0x0000001603032212 */ /* 0x008fc600078e3cff */
[----:B------:R-:W3:Y:S01]  /*0ab0*/  @P4 LDG.E R22, desc[UR4][R10.64+0x100] ;  /* 0x000100040a164981 */ /* 0x000ee2000c1e1900 */
[----:B--2---:R-:W-:-:S03]  /*0ac0*/  @P6 LOP3.LUT R15, R15, R26, RZ, 0x3c, !PT ;  /* 0x0000001a0f0f6212 */ /* 0x004fc600078e3cff */
[----:B------:R-:W2:Y:S01]  /*0ad0*/  @P0 LDG.E R26, desc[UR4][R10.64+0x12c] ;  /* 0x00012c040a1a0981 */ /* 0x000ea2000c1e1900 */
[----:B----4-:R-:W-:-:S03]  /*0ae0*/  @P2 LOP3.LUT R2, R2, R23, RZ, 0x3c, !PT ;  /* 0x0000001702022212 */ /* 0x010fc600078e3cff */
[----:B------:R-:W4:Y:S01]  /*0af0*/  @P4 LDG.E R23, desc[UR4][R10.64+0xfc] ;  /* 0x0000fc040a174981 */ /* 0x000f22000c1e1900 */
[----:B------:R-:W-:-:S03]  /*0b00*/  @P2 LOP3.LUT R5, R5, R20, RZ, 0x3c, !PT ;  /* 0x0000001405052212 */ /* 0x000fc600078e3cff */
[----:B------:R-:W4:Y:S01]  /*0b10*/  @P4 LDG.E R20, desc[UR4][R10.64+0xf8] ;  /* 0x0000f8040a144981 */ /* 0x000f22000c1e1900 */
[----:B------:R-:W-:Y:S02]  /*0b20*/  @P3 LOP3.LUT R2, R2, R27, RZ, 0x3c, !PT ;  /* 0x0000001b02023212 */ /* 0x000fe400078e3cff */
[----:B------:R-:W-:Y:S01]  /*0b30*/  @P3 LOP3.LUT R4, R4, R25, RZ, 0x3c, !PT ;  /* 0x0000001904043212 */ /* 0x000fe200078e3cff */
[----:B------:R-:W4:Y:S01]  /*0b40*/  @P5 LDG.E R27, desc[UR4][R10.64+0x110] ;  /* 0x000110040a1b5981 */ /* 0x000f22000c1e1900 */
[----:B------:R-:W-:-:S03]  /*0b50*/  @P3 LOP3.LUT R5, R5, R24, RZ, 0x3c, !PT ;  /* 0x0000001805053212 */ /* 0x000fc600078e3cff */
[----:B------:R-:W4:Y:S04]  /*0b60*/  @P5 LDG.E R25, desc[UR4][R10.64+0x108] ;  /* 0x000108040a195981 */ /* 0x000f28000c1e1900 */
        /* <DEDUP_REMOVED lines=19> */
[----:B------:R-:W-:-:S05]  /*0ca0*/  VIADD R19, R19, 0x10 ;  /* 0x0000001013137836 */ /* 0x000fca0000000000 */
[----:B------:R-:W-:Y:S02]  /*0cb0*/  ISETP.NE.AND P1, PT, R19, 0x20, PT ;  /* 0x000000201300780c */ /* 0x000fe40003f25270 */
[----:B------:R-:W-:Y:S02]  /*0cc0*/  @P5 LOP3.LUT R3, R3, R18, RZ, 0x3c, !PT ;  /* 0x0000001203035212 */ /* 0x000fe400078e3cff */
[----:B------:R-:W-:Y:S02]  /*0cd0*/  @P6 LOP3.LUT R4, R4, R21, RZ, 0x3c, !PT ;  /* 0x0000001504046212 */ /* 0x000fe400078e3cff */
[----:B---3--:R-:W-:-:S04]  /*0ce0*/  @P6 LOP3.LUT R3, R3, R22, RZ, 0x3c, !PT ;  /* 0x0000001603036212 */ /* 0x008fc800078e3cff */
[----:B--2---:R-:W-:Y:S02]  /*0cf0*/  @P0 LOP3.LUT R3, R3, R26, RZ, 0x3c, !PT ;  /* 0x0000001a03030212 */ /* 0x004fe400078e3cff */
[----:B----4-:R-:W-:Y:S02]  /*0d00*/  @P6 LOP3.LUT R2, R2, R23, RZ, 0x3c, !PT ;  /* 0x0000001702026212 */ /* 0x010fe400078e3cff */
[----:B------:R-:W-:Y:S02]  /*0d10*/  @P6 LOP3.LUT R5, R5, R20, RZ, 0x3c, !PT ;  /* 0x0000001405056212 */ /* 0x000fe400078e3cff */
[----:B------:R-:W-:Y:S02]  /*0d20*/  @P0 LOP3.LUT R2, R2, R27, RZ, 0x3c, !PT ;  /* 0x0000001b02020212 */ /* 0x000fe400078e3cff */
[----:B------:R-:W-:Y:S02]  /*0d30*/  @P0 LOP3.LUT R4, R4, R25, RZ, 0x3c, !PT ;  /* 0x0000001904040212 */ /* 0x000fe400078e3cff */
[----:B------:R-:W-:Y:S01]  /*0d40*/  @P0 LOP3.LUT R5, R5, R24, RZ, 0x3c, !PT ;  /* 0x0000001805050212 */ /* 0x000fe200078e3cff */
[----:B------:R-:W-:Y:S06]  /*0d50*/  @P1 BRA `(.L_x_937) ;  /* 0xfffffff400481947 */ /* 0x000fec000383ffff */
[----:B------:R-:W-:-:S05]  /*0d60*/  VIADD R17, R17, 0x1 ;  /* 0x0000000111117836 */ /* 0x000fca0000000000 */
[----:B------:R-:W-:-:S13]  /*0d70*/  ISETP.NE.AND P0, PT, R17, 0x5, PT ;  /* 0x000000051100780c */ /* 0x000fda0003f05270 */
[----:B------:R-:W-:Y:S05]  /*0d80*/  @P0 BRA `(.L_x_938) ;  /* 0xfffffff400300947 */ /* 0x000fea000383ffff */
[----:B------:R0:W-:Y:S01]  /*0d90*/  STG.E.64 desc[UR4][R6.64+0x8], R4 ;  /* 0x0000080406007986 */ /* 0x0001e2000c101b04 */
[----:B------:R-:W-:Y:S01]  /*0da0*/  VIADD R14, R14, 0x1 ;  /* 0x000000010e0e7836 */ /* 0x000fe20000000000 */
[----:B------:R-:W-:Y:S02]  /*0db0*/  LOP3.LUT R11, R13, 0x3, RZ, 0xc0, !PT ;  /* 0x000000030d0b7812 */ /* 0x000fe400078ec0ff */
[----:B------:R0:W-:Y:S02]  /*0dc0*/  STG.E.64 desc[UR4][R6.64+0x10], R2 ;  /* 0x0000100206007986 */ /* 0x0001e4000c101b04 */
[----:B------:R-:W-:Y:S02]  /*0dd0*/  ISETP.GE.U32.AND P0, PT, R14, R11, PT ;  /* 0x0000000b0e00720c */ /* 0x000fe40003f06070 */
[----:B------:R0:W-:Y:S11]  /*0de0*/  STG.E desc[UR4][R6.64+0x4], R15 ;  /* 0x0000040f06007986 */ /* 0x0001f6000c101904 */
[----:B------:R-:W-:Y:S05]  /*0df0*/  @!P0 BRA `(.L_x_939) ;  /* 0xfffffff400048947 */ /* 0x000fea000383ffff */
.L_x_936:
[----:B------:R-:W-:Y:S05]  /*0e00*/  BSYNC.RECONVERGENT B1 ;  /* 0x0000000000017941 */ /* 0x000fea0003800200 */
.L_x_935:
[C---:B------:R-:W-:Y:S01]  /*0e10*/  ISETP.GT.U32.AND P0, PT, R13.reuse, 0x3, PT ;  /* 0x000000030d00780c */ /* 0x040fe20003f04070 */
[----:B------:R-:W-:Y:S01]  /*0e20*/  VIADD R12, R12, 0x1 ;  /* 0x000000010c0c7836 */ /* 0x000fe20000000000 */
[--C-:B------:R-:W-:Y:S02]  /*0e30*/  SHF.R.U64 R13, R13, 0x2, R0.reuse ;  /* 0x000000020d0d7819 */ /* 0x100fe40000001200 */
[----:B------:R-:W-:Y:S02]  /*0e40*/  ISETP.GT.U32.AND.EX P0, PT, R0, RZ, PT, P0 ;  /* 0x000000ff0000720c */ /* 0x000fe40003f04100 */
[----:B------:R-:W-:-:S11]  /*0e50*/  SHF.R.U32.HI R0, RZ, 0x2, R0 ;  /* 0x00000002ff007819 */ /* 0x000fd60000011600 */
[----:B------:R-:W-:Y:S05]  /*0e60*/  @P0 BRA `(.L_x_940) ;  /* 0xfffffff000c80947 */ /* 0x000fea000383ffff */
.L_x_934:
[----:B------:R-:W-:Y:S05]  /*0e70*/  BSYNC.RECONVERGENT B0 ;  /* 0x0000000000007941 */ /* 0x000fea0003800200 */
.L_x_933:
[----:B------:R-:W-:Y:S04]  /*0e80*/  STG.E.64 desc[UR4][R6.64+0x18], RZ ;  /* 0x000018ff06007986 */ /* 0x000fe8000c101b04 */
[----:B------:R-:W-:Y:S04]  /*0e90*/  STG.E desc[UR4][R6.64+0x20], RZ ;  /* 0x000020ff06007986 */ /* 0x000fe8000c101904 */
[----:B------:R-:W-:Y:S01]  /*0ea0*/  STG.E.64 desc[UR4][R6.64+0x28], RZ ;  /* 0x000028ff06007986 */ /* 0x000fe2000c101b04 */
[----:B------:R-:W-:Y:S05]  /*0eb0*/  EXIT ;  /* 0x000000000000794d */ /* 0x000fea0003800000 */
.L_x_941:
        /* <DEDUP_REMOVED lines=12> */
.L_x_973:


//--------------------- .nv.global.init           --------------------------
	.section	.nv.global.init,"aw",@progbits
	.align	16
.nv.global.init:
	.type		__cudart_sin_cos_coeffs,@object
	.size		__cudart_sin_cos_coeffs,(__cudart_i2opi_d - __cudart_sin_cos_coeffs)
__cudart_sin_cos_coeffs:
        /*0000*/ 	.byte	0x46, 0xd2, 0xb0, 0x2c, 0xf1, 0xe5, 0x5a, 0xbe, 0x92, 0xe3, 0xac, 0x69, 0xe3, 0x1d, 0xc7, 0x3e
        /*0010*/ 	.byte	0xa1, 0x62, 0xdb, 0x19, 0xa0, 0x01, 0x2a, 0xbf, 0x18, 0x08, 0x11, 0x11, 0x11, 0x11, 0x81, 0x3f
        /*0020*/ 	.byte	0x54, 0x55, 0x55, 0x55, 0x55, 0x55, 0xc5, 0xbf, 0x00, 0x00, 0x00, 0x00, 0x00, 0x00, 0x00, 0x00
        /*0030*/ 	.byte	0x00, 0x00, 0x00, 0x00, 0x00, 0x00, 0x00, 0x00, 0x64, 0x81, 0xfd, 0x20, 0x83, 0xff, 0xa8, 0xbd
        /*0040*/ 	.byte	0x28, 0x85, 0xef, 0xc1, 0xa7, 0xee, 0x21, 0x3e, 0xd9, 0xe6, 0x06, 0x8e, 0x4f, 0x7e, 0x92, 0xbe
        /*0050*/ 	.byte	0xe9, 0xbc, 0xdd, 0x19, 0xa0, 0x01, 0xfa, 0x3e, 0x47, 0x5d, 0xc1, 0x16, 0x6c, 0xc1, 0x56, 0xbf
        /*0060*/ 	.byte	0x51, 0x55, 0x55, 0x55, 0x55, 0x55, 0xa5, 0x3f, 0x00, 0x00, 0x00, 0x00, 0x00, 0x00, 0xe0, 0xbf
        /*0070*/ 	.byte	0x00, 0x00, 0x00, 0x00, 0x00, 0x00, 0xf0, 0x3f, 0x00, 0x00, 0x00, 0x00, 0x00, 0x00, 0x00, 0x00
	.type		__cudart_i2opi_d,@object
	.size		__cudart_i2opi_d,(__cudart_i2opi_f - __cudart_i2opi_d)
__cudart_i2opi_d:
        /* <DEDUP_REMOVED lines=9> */
	.type		__cudart_i2opi_f,@object
	.size		__cudart_i2opi_f,(mrg32k3aM1SubSeq - __cudart_i2opi_f)
__cudart_i2opi_f:
        /*0110*/ 	.byte	0x41, 0x90, 0x43, 0x3c, 0x99, 0x95, 0x62, 0xdb, 0xc0, 0xdd, 0x34, 0xf5, 0xd1, 0x57, 0x27, 0xfc
        /*0120*/ 	.byte	0x29, 0x15, 0x44, 0x4e, 0x6e, 0x83, 0xf9, 0xa2
	.type		mrg32k3aM1SubSeq,@object
	.size		mrg32k3aM1SubSeq,(mrg32k3aM2SubSeq - mrg32k3aM1SubSeq)
mrg32k3aM1SubSeq:
        /* <DEDUP_REMOVED lines=126> */
	.type		mrg32k3aM2SubSeq,@object
	.size		mrg32k3aM2SubSeq,(mrg32k3aM1 - mrg32k3aM2SubSeq)
mrg32k3aM2SubSeq:
        /* <DEDUP_REMOVED lines=126> */
	.type		mrg32k3aM1,@object
	.size		mrg32k3aM1,(mrg32k3aM1Seq - mrg32k3aM1)
mrg32k3aM1:
        /* <DEDUP_REMOVED lines=144> */
	.type		mrg32k3aM1Seq,@object
	.size		mrg32k3aM1Seq,(mrg32k3aM2 - mrg32k3aM1Seq)
mrg32k3aM1Seq:
        /* <DEDUP_REMOVED lines=144> */
	.type		mrg32k3aM2,@object
	.size		mrg32k3aM2,(mrg32k3aM2Seq - mrg32k3aM2)
mrg32k3aM2:
        /* <DEDUP_REMOVED lines=144> */
	.type		mrg32k3aM2Seq,@object
	.size		mrg32k3aM2Seq,(precalc_xorwow_matrix - mrg32k3aM2Seq)
mrg32k3aM2Seq:
        /* <DEDUP_REMOVED lines=144> */
	.type		precalc_xorwow_matrix,@object
	.size		precalc_xorwow_matrix,(precalc_xorwow_offset_matrix - precalc_xorwow_matrix)
precalc_xorwow_matrix:
        /* <DEDUP_REMOVED lines=6400> */
	.type		precalc_xorwow_offset_matrix,@object
	.size		precalc_xorwow_offset_matrix,($str - precalc_xorwow_offset_matrix)
precalc_xorwow_offset_matrix:
        /* <DEDUP_REMOVED lines=6400> */
	.type		$str,@object
	.size		$str,($str$1 - $str)
$str:
        /*354e8*/ 	.byte	0x0a, 0x0a, 0x66, 0x30, 0x20, 0x3d, 0x20, 0x25, 0x66, 0x00
	.type		$str$1,@object
	.size		$str$1,($str$2 - $str$1)
$str$1:
        /*354f2*/ 	.byte	0x63, 0x6f, 0x6e, 0x76, 0x65, 0x72, 0x67, 0x65, 0x64, 0x00
	.type		$str$2,@object
	.size		$str$2,(.L_51 - $str$2)
$str$2:
        /*354fc*/ 	.byte	0x41, 0x6c, 0x70, 0x68, 0x61, 0x20, 0x69, 0x73, 0x20, 0x7a, 0x65, 0x72, 0x6f, 0x2c, 0x20, 0x6e
        /*3550c*/ 	.byte	0x6f, 0x20, 0x6d, 0x6f, 0x76, 0x65, 0x6d, 0x65, 0x6e, 0x74, 0x20, 0x69, 0x6e, 0x20, 0x69, 0x74
        /*3551c*/ 	.byte	0x65, 0x72, 0x61, 0x74, 0x69, 0x6f, 0x6e, 0x3d, 0x25, 0x64, 0x0a, 0x00
.L_51:


//--------------------- .nv.shared._ZN3cub18CUB_300001_SM_10006detail6reduce28DeviceReduceSingleTileKernelINS2_10policy_hubINS0_12KeyValuePairIidEEiNS0_6ArgMinEE10Policy1000EPS6_SA_iS7_NS2_20empty_problem_init_tIS6_EES6_N4cuda3std3__410__identityEEEvT0_T1_T2_T3_T4_T6_ --------------------------
	.section	.nv.shared._ZN3cub18CUB_300001_SM_10006detail6reduce28DeviceReduceSingleTileKernelINS2_10policy_hubINS0_12KeyValuePairIidEEiNS0_6ArgMinEE10Policy1000EPS6_SA_iS7_NS2_20empty_problem_init_tIS6_EES6_N4cuda3std3__410__identityEEEvT0_T1_T2_T3_T4_T6_,"aw",@nobits
	.sectionflags	@""
	.align	8
.nv.shared._ZN3cub18CUB_300001_SM_10006detail6reduce28DeviceReduceSingleTileKernelINS2_10policy_hubINS0_12KeyValuePairIidEEiNS0_6ArgMinEE10Policy1000EPS6_SA_iS7_NS2_20empty_problem_init_tIS6_EES6_N4cuda3std3__410__identityEEEvT0_T1_T2_T3_T4_T6_:
	.zero		1176


//--------------------- .nv.shared.reserved.0     --------------------------
	.section	.nv.shared.reserved.0,"aw",@nobits
	.weak		__nv_reservedSMEM_offset_0_alias
	.size		__nv_reservedSMEM_offset_0_alias, 0, 64
	.other		__nv_reservedSMEM_offset_0_alias,@"STO_CUDA_RESERVED_SHARED STV_DEFAULT"
__nv_reservedSMEM_offset_0_alias:
	.zero		0
	.zero		64


//--------------------- .nv.global                --------------------------
	.section	.nv.global,"aw",@nobits
.nv.global:
	.type		_ZN34_INTERNAL_868acca0_4_k_cu_3f6c161c6thrust24THRUST_300001_SM_1000_NS12placeholders2_5E,@object
	.size		_ZN34_INTERNAL_868acca0_4_k_cu_3f6c161c6thrust24THRUST_300001_SM_1000_NS12placeholders2_5E,(_ZN34_INTERNAL_868acca0_4_k_cu_3f6c161c4cuda3std3__45__cpo6cbeginE - _ZN34_INTERNAL_868acca0_4_k_cu_3f6c161c6thrust24THRUST_300001_SM_1000_NS12placeholders2_5E)
_ZN34_INTERNAL_868acca0_4_k_cu_3f6c161c6thrust24THRUST_300001_SM_1000_NS12placeholders2_5E:
	.zero		1
	.type		_ZN34_INTERNAL_868acca0_4_k_cu_3f6c161c4cuda3std3__45__cpo6cbeginE,@object
	.size		_ZN34_INTERNAL_868acca0_4_k_cu_3f6c161c4cuda3std3__45__cpo6cbeginE,(_ZN34_INTERNAL_868acca0_4_k_cu_3f6c161c4cuda3std6ranges3__45__cpo6cbeginE - _ZN34_INTERNAL_868acca0_4_k_cu_3f6c161c4cuda3std3__45__cpo6cbeginE)
_ZN34_INTERNAL_868acca0_4_k_cu_3f6c161c4cuda3std3__45__cpo6cbeginE:
	.zero		1
	.type		_ZN34_INTERNAL_868acca0_4_k_cu_3f6c161c4cuda3std6ranges3__45__cpo6cbeginE,@object
	.size		_ZN34_INTERNAL_868acca0_4_k_cu_3f6c161c4cuda3std6ranges3__45__cpo6cbeginE,(_ZN34_INTERNAL_868acca0_4_k_cu_3f6c161c4cuda3std3__48in_placeE - _ZN34_INTERNAL_868acca0_4_k_cu_3f6c161c4cuda3std6ranges3__45__cpo6cbeginE)
_ZN34_INTERNAL_868acca0_4_k_cu_3f6c161c4cuda3std6ranges3__45__cpo6cbeginE:
	.zero		1
	.type		_ZN34_INTERNAL_868acca0_4_k_cu_3f6c161c4cuda3std3__48in_placeE,@object
	.size		_ZN34_INTERNAL_868acca0_4_k_cu_3f6c161c4cuda3std3__48in_placeE,(_ZN34_INTERNAL_868acca0_4_k_cu_3f6c161c4cuda3std6ranges3__45__cpo4sizeE - _ZN34_INTERNAL_868acca0_4_k_cu_3f6c161c4cuda3std3__48in_placeE)
_ZN34_INTERNAL_868acca0_4_k_cu_3f6c161c4cuda3std3__48in_placeE:
	.zero		1
	.type		_ZN34_INTERNAL_868acca0_4_k_cu_3f6c161c4cuda3std6ranges3__45__cpo4sizeE,@object
	.size		_ZN34_INTERNAL_868acca0_4_k_cu_3f6c161c4cuda3std6ranges3__45__cpo4sizeE,(_ZN34_INTERNAL_868acca0_4_k_cu_3f6c161c6thrust24THRUST_300001_SM_1000_NS12placeholders2_9E - _ZN34_INTERNAL_868acca0_4_k_cu_3f6c161c4cuda3std6ranges3__45__cpo4sizeE)
_ZN34_INTERNAL_868acca0_4_k_cu_3f6c161c4cuda3std6ranges3__45__cpo4sizeE:
	.zero		1
	.type		_ZN34_INTERNAL_868acca0_4_k_cu_3f6c161c6thrust24THRUST_300001_SM_1000_NS12placeholders2_9E,@object
	.size		_ZN34_INTERNAL_868acca0_4_k_cu_3f6c161c6thrust24THRUST_300001_SM_1000_NS12placeholders2_9E,(_ZN34_INTERNAL_868acca0_4_k_cu_3f6c161c4cuda3std3__45__cpo7crbeginE - _ZN34_INTERNAL_868acca0_4_k_cu_3f6c161c6thrust24THRUST_300001_SM_1000_NS12placeholders2_9E)
_ZN34_INTERNAL_868acca0_4_k_cu_3f6c161c6thrust24THRUST_300001_SM_1000_NS12placeholders2_9E:
	.zero		1
	.type		_ZN34_INTERNAL_868acca0_4_k_cu_3f6c161c4cuda3std3__45__cpo7crbeginE,@object
	.size		_ZN34_INTERNAL_868acca0_4_k_cu_3f6c161c4cuda3std3__45__cpo7crbeginE,(_ZN34_INTERNAL_868acca0_4_k_cu_3f6c161c4cuda3std6ranges3__45__cpo4nextE - _ZN34_INTERNAL_868acca0_4_k_cu_3f6c161c4cuda3std3__45__cpo7crbeginE)
_ZN34_INTERNAL_868acca0_4_k_cu_3f6c161c4cuda3std3__45__cpo7crbeginE:
	.zero		1
	.type		_ZN34_INTERNAL_868acca0_4_k_cu_3f6c161c4cuda3std6ranges3__45__cpo4nextE,@object
	.size		_ZN34_INTERNAL_868acca0_4_k_cu_3f6c161c4cuda3std6ranges3__45__cpo4nextE,(_ZN34_INTERNAL_868acca0_4_k_cu_3f6c161c4cuda3std6ranges3__45__cpo4swapE - _ZN34_INTERNAL_868acca0_4_k_cu_3f6c161c4cuda3std6ranges3__45__cpo4nextE)
_ZN34_INTERNAL_868acca0_4_k_cu_3f6c161c4cuda3std6ranges3__45__cpo4nextE:
	.zero		1
	.type		_ZN34_INTERNAL_868acca0_4_k_cu_3f6c161c4cuda3std6ranges3__45__cpo4swapE,@object
	.size		_ZN34_INTERNAL_868acca0_4_k_cu_3f6c161c4cuda3std6ranges3__45__cpo4swapE,(_ZN34_INTERNAL_868acca0_4_k_cu_3f6c161c6thrust24THRUST_300001_SM_1000_NS12placeholders2_1E - _ZN34_INTERNAL_868acca0_4_k_cu_3f6c161c4cuda3std6ranges3__45__cpo4swapE)
_ZN34_INTERNAL_868acca0_4_k_cu_3f6c161c4cuda3std6ranges3__45__cpo4swapE:
	.zero		1
	.type		_ZN34_INTERNAL_868acca0_4_k_cu_3f6c161c6thrust24THRUST_300001_SM_1000_NS12placeholders2_1E,@object
	.size		_ZN34_INTERNAL_868acca0_4_k_cu_3f6c161c6thrust24THRUST_300001_SM_1000_NS12placeholders2_1E,(_ZN34_INTERNAL_868acca0_4_k_cu_3f6c161c6thrust24THRUST_300001_SM_1000_NS12placeholders2_3E - _ZN34_INTERNAL_868acca0_4_k_cu_3f6c161c6thrust24THRUST_300001_SM_1000_NS12placeholders2_1E)
_ZN34_INTERNAL_868acca0_4_k_cu_3f6c161c6thrust24THRUST_300001_SM_1000_NS12placeholders2_1E:
	.zero		1
	.type		_ZN34_INTERNAL_868acca0_4_k_cu_3f6c161c6thrust24THRUST_300001_SM_1000_NS12placeholders2_3E,@object
	.size		_ZN34_INTERNAL_868acca0_4_k_cu_3f6c161c6thrust24THRUST_300001_SM_1000_NS12placeholders2_3E,(_ZN34_INTERNAL_868acca0_4_k_cu_3f6c161c4cuda3std3__45__cpo5beginE - _ZN34_INTERNAL_868acca0_4_k_cu_3f6c161c6thrust24THRUST_300001_SM_1000_NS12placeholders2_3E)
_ZN34_INTERNAL_868acca0_4_k_cu_3f6c161c6thrust24THRUST_300001_SM_1000_NS12placeholders2_3E:
	.zero		1
	.type		_ZN34_INTERNAL_868acca0_4_k_cu_3f6c161c4cuda3std3__45__cpo5beginE,@object
	.size		_ZN34_INTERNAL_868acca0_4_k_cu_3f6c161c4cuda3std3__45__cpo5beginE,(_ZN34_INTERNAL_868acca0_4_k_cu_3f6c161c4cuda3std6ranges3__45__cpo5beginE - _ZN34_INTERNAL_868acca0_4_k_cu_3f6c161c4cuda3std3__45__cpo5beginE)
_ZN34_INTERNAL_868acca0_4_k_cu_3f6c161c4cuda3std3__45__cpo5beginE:
	.zero		1
	.type		_ZN34_INTERNAL_868acca0_4_k_cu_3f6c161c4cuda3std6ranges3__45__cpo5beginE,@object
	.size		_ZN34_INTERNAL_868acca0_4_k_cu_3f6c161c4cuda3std6ranges3__45__cpo5beginE,(_ZN34_INTERNAL_868acca0_4_k_cu_3f6c161c4cuda3std3__436_GLOBAL__N__868acca0_4_k_cu_3f6c161c6ignoreE - _ZN34_INTERNAL_868acca0_4_k_cu_3f6c161c4cuda3std6ranges3__45__cpo5beginE)
_ZN34_INTERNAL_868acca0_4_k_cu_3f6c161c4cuda3std6ranges3__45__cpo5beginE:
	.zero		1
	.type		_ZN34_INTERNAL_868acca0_4_k_cu_3f6c161c4cuda3std3__436_GLOBAL__N__868acca0_4_k_cu_3f6c161c6ignoreE,@object
	.size		_ZN34_INTERNAL_868acca0_4_k_cu_3f6c161c4cuda3std3__436_GLOBAL__N__868acca0_4_k_cu_3f6c161c6ignoreE,(_ZN34_INTERNAL_868acca0_4_k_cu_3f6c161c4cuda3std6ranges3__45__cpo4dataE - _ZN34_INTERNAL_868acca0_4_k_cu_3f6c161c4cuda3std3__436_GLOBAL__N__868acca0_4_k_cu_3f6c161c6ignoreE)
_ZN34_INTERNAL_868acca0_4_k_cu_3f6c161c4cuda3std3__436_GLOBAL__N__868acca0_4_k_cu_3f6c161c6ignoreE:
	.zero		1
	.type		_ZN34_INTERNAL_868acca0_4_k_cu_3f6c161c4cuda3std6ranges3__45__cpo4dataE,@object
	.size		_ZN34_INTERNAL_868acca0_4_k_cu_3f6c161c4cuda3std6ranges3__45__cpo4dataE,(_ZN34_INTERNAL_868acca0_4_k_cu_3f6c161c6thrust24THRUST_300001_SM_1000_NS12placeholders2_7E - _ZN34_INTERNAL_868acca0_4_k_cu_3f6c161c4cuda3std6ranges3__45__cpo4dataE)
_ZN34_INTERNAL_868acca0_4_k_cu_3f6c161c4cuda3std6ranges3__45__cpo4dataE:
	.zero		1
	.type		_ZN34_INTERNAL_868acca0_4_k_cu_3f6c161c6thrust24THRUST_300001_SM_1000_NS12placeholders2_7E,@object
	.size		_ZN34_INTERNAL_868acca0_4_k_cu_3f6c161c6thrust24THRUST_300001_SM_1000_NS12placeholders2_7E,(_ZN34_INTERNAL_868acca0_4_k_cu_3f6c161c4cuda3std3__45__cpo6rbeginE - _ZN34_INTERNAL_868acca0_4_k_cu_3f6c161c6thrust24THRUST_300001_SM_1000_NS12placeholders2_7E)
_ZN34_INTERNAL_868acca0_4_k_cu_3f6c161c6thrust24THRUST_300001_SM_1000_NS12placeholders2_7E:
	.zero		1
	.type		_ZN34_INTERNAL_868acca0_4_k_cu_3f6c161c4cuda3std3__45__cpo6rbeginE,@object
	.size		_ZN34_INTERNAL_868acca0_4_k_cu_3f6c161c4cuda3std3__45__cpo6rbeginE,(_ZN34_INTERNAL_868acca0_4_k_cu_3f6c161c4cuda3std6ranges3__45__cpo7advanceE - _ZN34_INTERNAL_868acca0_4_k_cu_3f6c161c4cuda3std3__45__cpo6rbeginE)
_ZN34_INTERNAL_868acca0_4_k_cu_3f6c161c4cuda3std3__45__cpo6rbeginE:
	.zero		1
	.type		_ZN34_INTERNAL_868acca0_4_k_cu_3f6c161c4cuda3std6ranges3__45__cpo7advanceE,@object
	.size		_ZN34_INTERNAL_868acca0_4_k_cu_3f6c161c4cuda3std6ranges3__45__cpo7advanceE,(_ZN34_INTERNAL_868acca0_4_k_cu_3f6c161c4cuda3std3__47nulloptE - _ZN34_INTERNAL_868acca0_4_k_cu_3f6c161c4cuda3std6ranges3__45__cpo7advanceE)
_ZN34_INTERNAL_868acca0_4_k_cu_3f6c161c4cuda3std6ranges3__45__cpo7advanceE:
	.zero		1
	.type		_ZN34_INTERNAL_868acca0_4_k_cu_3f6c161c4cuda3std3__47nulloptE,@object
	.size		_ZN34_INTERNAL_868acca0_4_k_cu_3f6c161c4cuda3std3__47nulloptE,(_ZN34_INTERNAL_868acca0_4_k_cu_3f6c161c4cuda3std6ranges3__45__cpo8distanceE - _ZN34_INTERNAL_868acca0_4_k_cu_3f6c161c4cuda3std3__47nulloptE)
_ZN34_INTERNAL_868acca0_4_k_cu_3f6c161c4cuda3std3__47nulloptE:
	.zero		1
	.type		_ZN34_INTERNAL_868acca0_4_k_cu_3f6c161c4cuda3std6ranges3__45__cpo8distanceE,@object
	.size		_ZN34_INTERNAL_868acca0_4_k_cu_3f6c161c4cuda3std6ranges3__45__cpo8distanceE,(_ZN34_INTERNAL_868acca0_4_k_cu_3f6c161c6thrust24THRUST_300001_SM_1000_NS12placeholders2_6E - _ZN34_INTERNAL_868acca0_4_k_cu_3f6c161c4cuda3std6ranges3__45__cpo8distanceE)
_ZN34_INTERNAL_868acca0_4_k_cu_3f6c161c4cuda3std6ranges3__45__cpo8distanceE:
	.zero		1
	.type		_ZN34_INTERNAL_868acca0_4_k_cu_3f6c161c6thrust24THRUST_300001_SM_1000_NS12placeholders2_6E,@object
	.size		_ZN34_INTERNAL_868acca0_4_k_cu_3f6c161c6thrust24THRUST_300001_SM_1000_NS12placeholders2_6E,(_ZN34_INTERNAL_868acca0_4_k_cu_3f6c161c4cuda3std3__45__cpo4cendE - _ZN34_INTERNAL_868acca0_4_k_cu_3f6c161c6thrust24THRUST_300001_SM_1000_NS12placeholders2_6E)
_ZN34_INTERNAL_868acca0_4_k_cu_3f6c161c6thrust24THRUST_300001_SM_1000_NS12placeholders2_6E:
	.zero		1
	.type		_ZN34_INTERNAL_868acca0_4_k_cu_3f6c161c4cuda3std3__45__cpo4cendE,@object
	.size		_ZN34_INTERNAL_868acca0_4_k_cu_3f6c161c4cuda3std3__45__cpo4cendE,(_ZN34_INTERNAL_868acca0_4_k_cu_3f6c161c4cuda3std6ranges3__45__cpo4cendE - _ZN34_INTERNAL_868acca0_4_k_cu_3f6c161c4cuda3std3__45__cpo4cendE)
_ZN34_INTERNAL_868acca0_4_k_cu_3f6c161c4cuda3std3__45__cpo4cendE:
	.zero		1
	.type		_ZN34_INTERNAL_868acca0_4_k_cu_3f6c161c4cuda3std6ranges3__45__cpo4cendE,@object
	.size		_ZN34_INTERNAL_868acca0_4_k_cu_3f6c161c4cuda3std6ranges3__45__cpo4cendE,(_ZN34_INTERNAL_868acca0_4_k_cu_3f6c161c4cuda3std3__420unreachable_sentinelE - _ZN34_INTERNAL_868acca0_4_k_cu_3f6c161c4cuda3std6ranges3__45__cpo4cendE)
_ZN34_INTERNAL_868acca0_4_k_cu_3f6c161c4cuda3std6ranges3__45__cpo4cendE:
	.zero		1
	.type		_ZN34_INTERNAL_868acca0_4_k_cu_3f6c161c4cuda3std3__420unreachable_sentinelE,@object
	.size		_ZN34_INTERNAL_868acca0_4_k_cu_3f6c161c4cuda3std3__420unreachable_sentinelE,(_ZN34_INTERNAL_868acca0_4_k_cu_3f6c161c4cuda3std6ranges3__45__cpo5ssizeE - _ZN34_INTERNAL_868acca0_4_k_cu_3f6c161c4cuda3std3__420unreachable_sentinelE)
_ZN34_INTERNAL_868acca0_4_k_cu_3f6c161c4cuda3std3__420unreachable_sentinelE:
	.zero		1
	.type		_ZN34_INTERNAL_868acca0_4_k_cu_3f6c161c4cuda3std6ranges3__45__cpo5ssizeE,@object
	.size		_ZN34_INTERNAL_868acca0_4_k_cu_3f6c161c4cuda3std6ranges3__45__cpo5ssizeE,(_ZN34_INTERNAL_868acca0_4_k_cu_3f6c161c6thrust24THRUST_300001_SM_1000_NS12placeholders3_10E - _ZN34_INTERNAL_868acca0_4_k_cu_3f6c161c4cuda3std6ranges3__45__cpo5ssizeE)
_ZN34_INTERNAL_868acca0_4_k_cu_3f6c161c4cuda3std6ranges3__45__cpo5ssizeE:
	.zero		1
	.type		_ZN34_INTERNAL_868acca0_4_k_cu_3f6c161c6thrust24THRUST_300001_SM_1000_NS12placeholders3_10E,@object
	.size		_ZN34_INTERNAL_868acca0_4_k_cu_3f6c161c6thrust24THRUST_300001_SM_1000_NS12placeholders3_10E,(_ZN34_INTERNAL_868acca0_4_k_cu_3f6c161c4cuda3std3__45__cpo5crendE - _ZN34_INTERNAL_868acca0_4_k_cu_3f6c161c6thrust24THRUST_300001_SM_1000_NS12placeholders3_10E)
_ZN34_INTERNAL_868acca0_4_k_cu_3f6c161c6thrust24THRUST_300001_SM_1000_NS12placeholders3_10E:
	.zero		1
	.type		_ZN34_INTERNAL_868acca0_4_k_cu_3f6c161c4cuda3std3__45__cpo5crendE,@object
	.size		_ZN34_INTERNAL_868acca0_4_k_cu_3f6c161c4cuda3std3__45__cpo5crendE,(_ZN34_INTERNAL_868acca0_4_k_cu_3f6c161c4cuda3std6ranges3__45__cpo4prevE - _ZN34_INTERNAL_868acca0_4_k_cu_3f6c161c4cuda3std3__45__cpo5crendE)
_ZN34_INTERNAL_868acca0_4_k_cu_3f6c161c4cuda3std3__45__cpo5crendE:
	.zero		1
	.type		_ZN34_INTERNAL_868acca0_4_k_cu_3f6c161c4cuda3std6ranges3__45__cpo4prevE,@object
	.size		_ZN34_INTERNAL_868acca0_4_k_cu_3f6c161c4cuda3std6ranges3__45__cpo4prevE,(_ZN34_INTERNAL_868acca0_4_k_cu_3f6c161c4cuda3std6ranges3__45__cpo9iter_moveE - _ZN34_INTERNAL_868acca0_4_k_cu_3f6c161c4cuda3std6ranges3__45__cpo4prevE)
_ZN34_INTERNAL_868acca0_4_k_cu_3f6c161c4cuda3std6ranges3__45__cpo4prevE:
	.zero		1
	.type		_ZN34_INTERNAL_868acca0_4_k_cu_3f6c161c4cuda3std6ranges3__45__cpo9iter_moveE,@object
	.size		_ZN34_INTERNAL_868acca0_4_k_cu_3f6c161c4cuda3std6ranges3__45__cpo9iter_moveE,(_ZN34_INTERNAL_868acca0_4_k_cu_3f6c161c6thrust24THRUST_300001_SM_1000_NS12placeholders2_2E - _ZN34_INTERNAL_868acca0_4_k_cu_3f6c161c4cuda3std6ranges3__45__cpo9iter_moveE)
_ZN34_INTERNAL_868acca0_4_k_cu_3f6c161c4cuda3std6ranges3__45__cpo9iter_moveE:
	.zero		1
	.type		_ZN34_INTERNAL_868acca0_4_k_cu_3f6c161c6thrust24THRUST_300001_SM_1000_NS12placeholders2_2E,@object
	.size		_ZN34_INTERNAL_868acca0_4_k_cu_3f6c161c6thrust24THRUST_300001_SM_1000_NS12placeholders2_2E,(_ZN34_INTERNAL_868acca0_4_k_cu_3f6c161c6thrust24THRUST_300001_SM_1000_NS12placeholders2_4E - _ZN34_INTERNAL_868acca0_4_k_cu_3f6c161c6thrust24THRUST_300001_SM_1000_NS12placeholders2_2E)
_ZN34_INTERNAL_868acca0_4_k_cu_3f6c161c6thrust24THRUST_300001_SM_1000_NS12placeholders2_2E:
	.zero		1
	.type		_ZN34_INTERNAL_868acca0_4_k_cu_3f6c161c6thrust24THRUST_300001_SM_1000_NS12placeholders2_4E,@object
	.size		_ZN34_INTERNAL_868acca0_4_k_cu_3f6c161c6thrust24THRUST_300001_SM_1000_NS12placeholders2_4E,(_ZN34_INTERNAL_868acca0_4_k_cu_3f6c161c4cuda3std3__45__cpo3endE - _ZN34_INTERNAL_868acca0_4_k_cu_3f6c161c6thrust24THRUST_300001_SM_1000_NS12placeholders2_4E)
_ZN34_INTERNAL_868acca0_4_k_cu_3f6c161c6thrust24THRUST_300001_SM_1000_NS12placeholders2_4E:
	.zero		1
	.type		_ZN34_INTERNAL_868acca0_4_k_cu_3f6c161c4cuda3std3__45__cpo3endE,@object
	.size		_ZN34_INTERNAL_868acca0_4_k_cu_3f6c161c4cuda3std3__45__cpo3endE,(_ZN34_INTERNAL_868acca0_4_k_cu_3f6c161c4cuda3std6ranges3__45__cpo3endE - _ZN34_INTERNAL_868acca0_4_k_cu_3f6c161c4cuda3std3__45__cpo3endE)
_ZN34_INTERNAL_868acca0_4_k_cu_3f6c161c4cuda3std3__45__cpo3endE:
	.zero		1
	.type		_ZN34_INTERNAL_868acca0_4_k_cu_3f6c161c4cuda3std6ranges3__45__cpo3endE,@object
	.size		_ZN34_INTERNAL_868acca0_4_k_cu_3f6c161c4cuda3std6ranges3__45__cpo3endE,(_ZN34_INTERNAL_868acca0_4_k_cu_3f6c161c4cuda3std3__419piecewise_constructE - _ZN34_INTERNAL_868acca0_4_k_cu_3f6c161c4cuda3std6ranges3__45__cpo3endE)
_ZN34_INTERNAL_868acca0_4_k_cu_3f6c161c4cuda3std6ranges3__45__cpo3endE:
	.zero		1
	.type		_ZN34_INTERNAL_868acca0_4_k_cu_3f6c161c4cuda3std3__419piecewise_constructE,@object
	.size		_ZN34_INTERNAL_868acca0_4_k_cu_3f6c161c4cuda3std3__419piecewise_constructE,(_ZN34_INTERNAL_868acca0_4_k_cu_3f6c161c4cuda3std6ranges3__45__cpo5cdataE - _ZN34_INTERNAL_868acca0_4_k_cu_3f6c161c4cuda3std3__419piecewise_constructE)
_ZN34_INTERNAL_868acca0_4_k_cu_3f6c161c4cuda3std3__419piecewise_constructE:
	.zero		1
	.type		_ZN34_INTERNAL_868acca0_4_k_cu_3f6c161c4cuda3std6ranges3__45__cpo5cdataE,@object
	.size		_ZN34_INTERNAL_868acca0_4_k_cu_3f6c161c4cuda3std6ranges3__45__cpo5cdataE,(_ZN34_INTERNAL_868acca0_4_k_cu_3f6c161c6thrust24THRUST_300001_SM_1000_NS12placeholders2_8E - _ZN34_INTERNAL_868acca0_4_k_cu_3f6c161c4cuda3std6ranges3__45__cpo5cdataE)
_ZN34_INTERNAL_868acca0_4_k_cu_3f6c161c4cuda3std6ranges3__45__cpo5cdataE:
	.zero		1
	.type		_ZN34_INTERNAL_868acca0_4_k_cu_3f6c161c6thrust24THRUST_300001_SM_1000_NS12placeholders2_8E,@object
	.size		_ZN34_INTERNAL_868acca0_4_k_cu_3f6c161c6thrust24THRUST_300001_SM_1000_NS12placeholders2_8E,(_ZN34_INTERNAL_868acca0_4_k_cu_3f6c161c4cuda3std3__45__cpo4rendE - _ZN34_INTERNAL_868acca0_4_k_cu_3f6c161c6thrust24THRUST_300001_SM_1000_NS12placeholders2_8E)
_ZN34_INTERNAL_868acca0_4_k_cu_3f6c161c6thrust24THRUST_300001_SM_1000_NS12placeholders2_8E:
	.zero		1
	.type		_ZN34_INTERNAL_868acca0_4_k_cu_3f6c161c4cuda3std3__45__cpo4rendE,@object
	.size		_ZN34_INTERNAL_868acca0_4_k_cu_3f6c161c4cuda3std3__45__cpo4rendE,(_ZN34_INTERNAL_868acca0_4_k_cu_3f6c161c4cuda3std6ranges3__45__cpo9iter_swapE - _ZN34_INTERNAL_868acca0_4_k_cu_3f6c161c4cuda3std3__45__cpo4rendE)
_ZN34_INTERNAL_868acca0_4_k_cu_3f6c161c4cuda3std3__45__cpo4rendE:
	.zero		1
	.type		_ZN34_INTERNAL_868acca0_4_k_cu_3f6c161c4cuda3std6ranges3__45__cpo9iter_swapE,@object
	.size		_ZN34_INTERNAL_868acca0_4_k_cu_3f6c161c4cuda3std6ranges3__45__cpo9iter_swapE,(_ZN34_INTERNAL_868acca0_4_k_cu_3f6c161c4cuda3std3__48unexpectE - _ZN34_INTERNAL_868acca0_4_k_cu_3f6c161c4cuda3std6ranges3__45__cpo9iter_swapE)
_ZN34_INTERNAL_868acca0_4_k_cu_3f6c161c4cuda3std6ranges3__45__cpo9iter_swapE:
	.zero		1
	.type		_ZN34_INTERNAL_868acca0_4_k_cu_3f6c161c4cuda3std3__48unexpectE,@object
	.size		_ZN34_INTERNAL_868acca0_4_k_cu_3f6c161c4cuda3std3__48unexpectE,(_ZN34_INTERNAL_868acca0_4_k_cu_3f6c161c6thrust24THRUST_300001_SM_1000_NS6system6detail10sequential3seqE - _ZN34_INTERNAL_868acca0_4_k_cu_3f6c161c4cuda3std3__48unexpectE)
_ZN34_INTERNAL_868acca0_4_k_cu_3f6c161c4cuda3std3__48unexpectE:
	.zero		1
	.type		_ZN34_INTERNAL_868acca0_4_k_cu_3f6c161c6thrust24THRUST_300001_SM_1000_NS6system6detail10sequential3seqE,@object
	.size		_ZN34_INTERNAL_868acca0_4_k_cu_3f6c161c6thrust24THRUST_300001_SM_1000_NS6system6detail10sequential3seqE,(.L_38 - _ZN34_INTERNAL_868acca0_4_k_cu_3f6c161c6thrust24THRUST_300001_SM_1000_NS6system6detail10sequential3seqE)
_ZN34_INTERNAL_868acca0_4_k_cu_3f6c161c6thrust24THRUST_300001_SM_1000_NS6system6detail10sequential3seqE:
	.zero		1
.L_38:


//--------------------- .nv.shared._ZN3cub18CUB_300001_SM_10006detail6reduce18DeviceReduceKernelINS2_10policy_hubINS0_12KeyValuePairIidEEiNS0_6ArgMinEE10Policy1000ENS0_21ArgIndexInputIteratorIPdidEEiS7_S6_N4cuda3std3__410__identityEEEvT0_PT3_T1_NS0_13GridEvenShareISK_EET2_T4_ --------------------------
	.section	.nv.shared._ZN3cub18CUB_300001_SM_10006detail6reduce18DeviceReduceKernelINS2_10policy_hubINS0_12KeyValuePairIidEEiNS0_6ArgMinEE10Policy1000ENS0_21ArgIndexInputIteratorIPdidEEiS7_S6_N4cuda3std3__410__identityEEEvT0_PT3_T1_NS0_13GridEvenShareISK_EET2_T4_,"aw",@nobits
	.sectionflags	@""
	.align	8
.nv.shared._ZN3cub18CUB_300001_SM_10006detail6reduce18DeviceReduceKernelINS2_10policy_hubINS0_12KeyValuePairIidEEiNS0_6ArgMinEE10Policy1000ENS0_21ArgIndexInputIteratorIPdidEEiS7_S6_N4cuda3std3__410__identityEEEvT0_PT3_T1_NS0_13GridEvenShareISK_EET2_T4_:
	.zero		1176


//--------------------- .nv.shared._ZN3cub18CUB_300001_SM_10006detail6reduce28DeviceReduceSingleTileKernelINS2_10policy_hubINS0_12KeyValuePairIidEEiNS0_6ArgMinEE10Policy1000ENS0_21ArgIndexInputIteratorIPdidEEPS6_iS7_NS2_20empty_problem_init_tIS6_EES6_N4cuda3std3__410__identityEEEvT0_T1_T2_T3_T4_T6_ --------------------------
	.section	.nv.shared._ZN3cub18CUB_300001_SM_10006detail6reduce28DeviceReduceSingleTileKernelINS2_10policy_hubINS0_12KeyValuePairIidEEiNS0_6ArgMinEE10Policy1000ENS0_21ArgIndexInputIteratorIPdidEEPS6_iS7_NS2_20empty_problem_init_tIS6_EES6_N4cuda3std3__410__identityEEEvT0_T1_T2_T3_T4_T6_,"aw",@nobits
	.sectionflags	@""
	.align	8
.nv.shared._ZN3cub18CUB_300001_SM_10006detail6reduce28DeviceReduceSingleTileKernelINS2_10policy_hubINS0_12KeyValuePairIidEEiNS0_6ArgMinEE10Policy1000ENS0_21ArgIndexInputIteratorIPdidEEPS6_iS7_NS2_20empty_problem_init_tIS6_EES6_N4cuda3std3__410__identityEEEvT0_T1_T2_T3_T4_T6_:
	.zero		1176


//--------------------- .nv.constant0._ZN3cub18CUB_300001_SM_10006detail6reduce28DeviceReduceSingleTileKernelINS2_10policy_hubINS0_12KeyValuePairIidEEiNS0_6ArgMinEE10Policy1000EPS6_SA_iS7_NS2_20empty_problem_init_tIS6_EES6_N4cuda3std3__410__identityEEEvT0_T1_T2_T3_T4_T6_ --------------------------
	.section	.nv.constant0._ZN3cub18CUB_300001_SM_10006detail6reduce28DeviceReduceSingleTileKernelINS2_10policy_hubINS0_12KeyValuePairIidEEiNS0_6ArgMinEE10Policy1000EPS6_SA_iS7_NS2_20empty_problem_init_tIS6_EES6_N4cuda3std3__410__identityEEEvT0_T1_T2_T3_T4_T6_,"a",@progbits
	.sectionflags	@""
	.align	4
.nv.constant0._ZN3cub18CUB_300001_SM_10006detail6reduce28DeviceReduceSingleTileKernelINS2_10policy_hubINS0_12KeyValuePairIidEEiNS0_6ArgMinEE10Policy1000EPS6_SA_iS7_NS2_20empty_problem_init_tIS6_EES6_N4cuda3std3__410__identityEEEvT0_T1_T2_T3_T4_T6_:
	.zero		937


//--------------------- .nv.constant0._ZN3cub18CUB_300001_SM_10006detail6reduce18DeviceReduceKernelINS2_10policy_hubINS0_12KeyValuePairIidEEiNS0_6ArgMinEE10Policy1000ENS0_21ArgIndexInputIteratorIPdidEEiS7_S6_N4cuda3std3__410__identityEEEvT0_PT3_T1_NS0_13GridEvenShareISK_EET2_T4_ --------------------------
	.section	.nv.constant0._ZN3cub18CUB_300001_SM_10006detail6reduce18DeviceReduceKernelINS2_10policy_hubINS0_12KeyValuePairIidEEiNS0_6ArgMinEE10Policy1000ENS0_21ArgIndexInputIteratorIPdidEEiS7_S6_N4cuda3std3__410__identityEEEvT0_PT3_T1_NS0_13GridEvenShareISK_EET2_T4_,"a",@progbits
	.sectionflags	@""
	.align	4
.nv.constant0._ZN3cub18CUB_300001_SM_10006detail6reduce18DeviceReduceKernelINS2_10policy_hubINS0_12KeyValuePairIidEEiNS0_6ArgMinEE10Policy1000ENS0_21ArgIndexInputIteratorIPdidEEiS7_S6_N4cuda3std3__410__identityEEEvT0_PT3_T1_NS0_13GridEvenShareISK_EET2_T4_:
	.zero		966


//--------------------- .nv.constant0._ZN3cub18CUB_300001_SM_10006detail6reduce28DeviceReduceSingleTileKernelINS2_10policy_hubINS0_12KeyValuePairIidEEiNS0_6ArgMinEE10Policy1000ENS0_21ArgIndexInputIteratorIPdidEEPS6_iS7_NS2_20empty_problem_init_tIS6_EES6_N4cuda3std3__410__identityEEEvT0_T1_T2_T3_T4_T6_ --------------------------
	.section	.nv.constant0._ZN3cub18CUB_300001_SM_10006detail6reduce28DeviceReduceSingleTileKernelINS2_10policy_hubINS0_12KeyValuePairIidEEiNS0_6ArgMinEE10Policy1000ENS0_21ArgIndexInputIteratorIPdidEEPS6_iS7_NS2_20empty_problem_init_tIS6_EES6_N4cuda3std3__410__identityEEEvT0_T1_T2_T3_T4_T6_,"a",@progbits
	.sectionflags	@""
	.align	4
.nv.constant0._ZN3cub18CUB_300001_SM_10006detail6reduce28DeviceReduceSingleTileKernelINS2_10policy_hubINS0_12KeyValuePairIidEEiNS0_6ArgMinEE10Policy1000ENS0_21ArgIndexInputIteratorIPdidEEPS6_iS7_NS2_20empty_problem_init_tIS6_EES6_N4cuda3std3__410__identityEEEvT0_T1_T2_T3_T4_T6_:
	.zero		945


//--------------------- .nv.constant0._ZN3cub18CUB_300001_SM_10006detail11EmptyKernelIvEEvv --------------------------
	.section	.nv.constant0._ZN3cub18CUB_300001_SM_10006detail11EmptyKernelIvEEvv,"a",@progbits
	.sectionflags	@""
	.align	4
.nv.constant0._ZN3cub18CUB_300001_SM_10006detail11EmptyKernelIvEEvv:
	.zero		896


//--------------------- .nv.constant0._Z14optimizeKernelIN4util10HimmelblauILi2EEELi2ELj128EEvddPdPiS3_S3_ii --------------------------
	.section	.nv.constant0._Z14optimizeKernelIN4util10HimmelblauILi2EEELi2ELj128EEvddPdPiS3_S3_ii,"a",@progbits
	.sectionflags	@""
	.align	4
.nv.constant0._Z14optimizeKernelIN4util10HimmelblauILi2EEELi2ELj128EEvddPdPiS3_S3_ii:
	.zero		952


//--------------------- .nv.constant0._Z14optimizeKernelIN4util9EggholderILi2EEELi2ELj128EEvddPdPiS3_S3_ii --------------------------
	.section	.nv.constant0._Z14optimizeKernelIN4util9EggholderILi2EEELi2ELj128EEvddPdPiS3_S3_ii,"a",@progbits
	.sectionflags	@""
	.align	4
.nv.constant0._Z14optimizeKernelIN4util9EggholderILi2EEELi2ELj128EEvddPdPiS3_S3_ii:
	.zero		952


//--------------------- .nv.constant0._Z14optimizeKernelIN4util14GoldsteinPriceILi2EEELi2ELj128EEvddPdPiS3_S3_ii --------------------------
	.section	.nv.constant0._Z14optimizeKernelIN4util14GoldsteinPriceILi2EEELi2ELj128EEvddPdPiS3_S3_ii,"a",@progbits
	.sectionflags	@""
	.align	4
.nv.constant0._Z14optimizeKernelIN4util14GoldsteinPriceILi2EEELi2ELj128EEvddPdPiS3_S3_ii:
	.zero		952


//--------------------- .nv.constant0._Z14optimizeKernelIN4util6AckleyILi2EEELi2ELj128EEvddPdPiS3_S3_ii --------------------------
	.section	.nv.constant0._Z14optimizeKernelIN4util6AckleyILi2EEELi2ELj128EEvddPdPiS3_S3_ii,"a",@progbits
	.sectionflags	@""
	.align	4
.nv.constant0._Z14optimizeKernelIN4util6AckleyILi2EEELi2ELj128EEvddPdPiS3_S3_ii:
	.zero		952


//--------------------- .nv.constant0._Z14optimizeKernelIN4util9RastriginILi2EEELi2ELj128EEvddPdPiS3_S3_ii --------------------------
	.section	.nv.constant0._Z14optimizeKernelIN4util9RastriginILi2EEELi2ELj128EEvddPdPiS3_S3_ii,"a",@progbits
	.sectionflags	@""
	.align	4
.nv.constant0._Z14optimizeKernelIN4util9RastriginILi2EEELi2ELj128EEvddPdPiS3_S3_ii:
	.zero		952


//--------------------- .nv.constant0._Z14optimizeKernelIN4util10RosenbrockILi2EEELi2ELj128EEvddPdPiS3_S3_ii --------------------------
	.section	.nv.constant0._Z14optimizeKernelIN4util10RosenbrockILi2EEELi2ELj128EEvddPdPiS3_S3_ii,"a",@progbits
	.sectionflags	@""
	.align	4
.nv.constant0._Z14optimizeKernelIN4util10RosenbrockILi2EEELi2ELj128EEvddPdPiS3_S3_ii:
	.zero		952


//--------------------- .nv.constant0._Z23generate_random_doublesP17curandStateXORWOWPdi --------------------------
	.section	.nv.constant0._Z23generate_random_doublesP17curandStateXORWOWPdi,"a",@progbits
	.sectionflags	@""
	.align	4
.nv.constant0._Z23generate_random_doublesP17curandStateXORWOWPdi:
	.zero		916


//--------------------- .nv.constant0._Z12setup_statesP17curandStateXORWOWi --------------------------
	.section	.nv.constant0._Z12setup_statesP17curandStateXORWOWi,"a",@progbits
	.sectionflags	@""
	.align	4
.nv.constant0._Z12setup_statesP17curandStateXORWOWi:
	.zero		908


//--------------------- SYMBOLS --------------------------

	.type		.nv.reservedSmem.offset0,@object
	.size		.nv.reservedSmem.offset0,0x4
	.type		.nv.reservedSmem.cap,@object
	.size		.nv.reservedSmem.cap,0x4
	.type		vprintf,@function
